// auto-generated by cutlass_sweep.gemm — config: {"arch": "sm_90", "cluster_m": 2, "cluster_n": 1, "dtype": "bf16", "dtype_b": "bf16", "layout": "nt", "stages": 0, "tile_k": 32, "tile_m": 512, "tile_n": 224}
#include "cutlass/cutlass.h"
#include "cutlass/gemm/collective/collective_builder.hpp"
#include "cutlass/gemm/device/gemm_universal_adapter.h"
#include "cutlass/gemm/kernel/gemm_universal.hpp"
#include "cutlass/epilogue/collective/collective_builder.hpp"

using ElemA = cutlass::bfloat16_t;
using ElemB = cutlass::bfloat16_t;
using ElemCD = cutlass::bfloat16_t;
using Acc  = float;
using TileShape    = cute::Shape<cute::_512, cute::_224, cute::_32>;
using ClusterShape = cute::Shape<cute::_2, cute::_1, cute::_1>;

using CollectiveEpilogue = typename cutlass::epilogue::collective::CollectiveBuilder<
    cutlass::arch::Sm90, cutlass::arch::OpClassTensorOp,
    TileShape, ClusterShape,
    cutlass::epilogue::collective::EpilogueTileAuto,
    Acc, Acc,
    ElemCD, cutlass::layout::RowMajor, 128 / cutlass::sizeof_bits<ElemCD>::value,
    ElemCD, cutlass::layout::RowMajor, 128 / cutlass::sizeof_bits<ElemCD>::value,
    cutlass::epilogue::collective::EpilogueScheduleAuto
  >::CollectiveOp;

using CollectiveMainloop = typename cutlass::gemm::collective::CollectiveBuilder<
    cutlass::arch::Sm90, cutlass::arch::OpClassTensorOp,
    ElemA, cutlass::layout::RowMajor, 128 / cutlass::sizeof_bits<ElemA>::value,
    ElemB, cutlass::layout::ColumnMajor, 128 / cutlass::sizeof_bits<ElemB>::value,
    Acc,
    TileShape, ClusterShape,
    cutlass::gemm::collective::StageCountAutoCarveout<static_cast<int>(sizeof(typename CollectiveEpilogue::SharedStorage))>,
    cutlass::gemm::collective::KernelScheduleAuto
  >::CollectiveOp;

using GemmKernel = cutlass::gemm::kernel::GemmUniversal<
    cute::Shape<int,int,int,int>,
    CollectiveMainloop,
    CollectiveEpilogue
>;
using Gemm = cutlass::gemm::device::GemmUniversalAdapter<GemmKernel>;

// Force the device kernel symbol into the cubin without needing a host main.
auto* _anchor = &cutlass::device_kernel<GemmKernel>;


// ===== COMPILED SASS (sm_90a) =====

	.target	sm_90a

	.elftype	@"ET_EXEC"


//--------------------- .note.nv.tkinfo           --------------------------
	.section	.note.nv.tkinfo,"",@"SHT_NOTE"
	.sectionflags	@"SHF_NOTE_NV_TKINFO"
	.tkinfo
        /*0018*/ 	.word	0x00000002
        /*0030*/ 	.string	""
        /*0030*/ 	.string	"ptxas"
        /*0030*/ 	.string	"Cuda compilation tools, release 13.0, V13.0.88"
        /*0030*/ 	.string	"Build cuda_13.0.r13.0/compiler.36424714_0"
        /*0030*/ 	.string	"-arch sm_90a -m 64 "



//--------------------- .note.nv.cuinfo           --------------------------
	.section	.note.nv.cuinfo,"",@"SHT_NOTE"
	.sectionflags	@"SHF_NOTE_NV_CUINFO"
        /*0018*/ 	.short	0x0002
        /*001a*/ 	.short	0x005a
        /*001c*/ 	.short	0x0082
	.zero		2


//--------------------- .nv.info                  --------------------------
	.section	.nv.info,"",@"SHT_CUDA_INFO"
	.align	4


	//----- nvinfo : EIATTR_REGCOUNT
	.align		4
        /*0000*/ 	.byte	0x04, 0x2f
        /*0002*/ 	.short	(.L_15 - .L_14)
	.align		4
.L_14:
        /*0004*/ 	.word	index@(_ZN7cutlass13device_kernelINS_4gemm6kernel13GemmUniversalIN4cute5tupleIJiiiiEEENS1_10collective13CollectiveMmaINS1_34MainloopSm90TmaGmmaWarpSpecializedILi4ENS5_IJNS4_1CILi2EEENSA_ILi1EEESC_EEENS1_35KernelTmaWarpSpecializedCooperativeEEENS5_IJNSA_ILi512EEENSA_ILi224EEENSA_ILi32EEEEEENS_10bfloat16_tENS5_IJlSC_lEEESK_SL_NS4_8TiledMMAINS4_8MMA_AtomIJNS4_4SM904GMMA27MMA_64x32x16_F32BF16BF16_SSILNSP_5MajorE0ELSR_0ELNSP_7ScaleInE1ELSS_1EEEEEENS4_6LayoutISD_NS5_IJSC_NSA_ILi0EEESW_EEEEENS5_IJNS4_10UnderscoreESZ_SZ_EEEEENS4_13SM90_TMA_LOADENS4_14ComposedLayoutINS4_7SwizzleILi2ELi4ELi3EEENS4_18smem_ptr_flag_bitsILi16EEENSV_INS5_IJNSA_ILi8EEESI_EEENS5_IJSI_SC_EEEEEEEvNS4_8identityENS4_23SM90_TMA_LOAD_MULTICASTES1C_vS1D_EENS_8epilogue10collective6detail29Sm90TmaWarpSpecializedAdapterINS1H_15DefaultEpilogueISK_SL_SL_NS1G_6thread17LinearCombinationISK_Li1EffLNS1L_9ScaleType4KindE0ELNS_15FloatRoundStyleE2ESK_EENS1_15EpilogueDefaultEEEEEvvEEEEvNT_6ParamsE)
        /*0008*/ 	.word	0x000000a8


	//----- nvinfo : EIATTR_FRAME_SIZE
	.align		4
.L_15:
        /*000c*/ 	.byte	0x04, 0x11
        /*000e*/ 	.short	(.L_17 - .L_16)
	.align		4
.L_16:
        /*0010*/ 	.word	index@(_ZN7cutlass13device_kernelINS_4gemm6kernel13GemmUniversalIN4cute5tupleIJiiiiEEENS1_10collective13CollectiveMmaINS1_34MainloopSm90TmaGmmaWarpSpecializedILi4ENS5_IJNS4_1CILi2EEENSA_ILi1EEESC_EEENS1_35KernelTmaWarpSpecializedCooperativeEEENS5_IJNSA_ILi512EEENSA_ILi224EEENSA_ILi32EEEEEENS_10bfloat16_tENS5_IJlSC_lEEESK_SL_NS4_8TiledMMAINS4_8MMA_AtomIJNS4_4SM904GMMA27MMA_64x32x16_F32BF16BF16_SSILNSP_5MajorE0ELSR_0ELNSP_7ScaleInE1ELSS_1EEEEEENS4_6LayoutISD_NS5_IJSC_NSA_ILi0EEESW_EEEEENS5_IJNS4_10UnderscoreESZ_SZ_EEEEENS4_13SM90_TMA_LOADENS4_14ComposedLayoutINS4_7SwizzleILi2ELi4ELi3EEENS4_18smem_ptr_flag_bitsILi16EEENSV_INS5_IJNSA_ILi8EEESI_EEENS5_IJSI_SC_EEEEEEEvNS4_8identityENS4_23SM90_TMA_LOAD_MULTICASTES1C_vS1D_EENS_8epilogue10collective6detail29Sm90TmaWarpSpecializedAdapterINS1H_15DefaultEpilogueISK_SL_SL_NS1G_6thread17LinearCombinationISK_Li1EffLNS1L_9ScaleType4KindE0ELNS_15FloatRoundStyleE2ESK_EENS1_15EpilogueDefaultEEEEEvvEEEEvNT_6ParamsE)
        /*0014*/ 	.word	0x00000880


	//----- nvinfo : EIATTR_MIN_STACK_SIZE
	.align		4
.L_17:
        /*0018*/ 	.byte	0x04, 0x12
        /*001a*/ 	.short	(.L_19 - .L_18)
	.align		4
.L_18:
        /*001c*/ 	.word	index@(_ZN7cutlass13device_kernelINS_4gemm6kernel13GemmUniversalIN4cute5tupleIJiiiiEEENS1_10collective13CollectiveMmaINS1_34MainloopSm90TmaGmmaWarpSpecializedILi4ENS5_IJNS4_1CILi2EEENSA_ILi1EEESC_EEENS1_35KernelTmaWarpSpecializedCooperativeEEENS5_IJNSA_ILi512EEENSA_ILi224EEENSA_ILi32EEEEEENS_10bfloat16_tENS5_IJlSC_lEEESK_SL_NS4_8TiledMMAINS4_8MMA_AtomIJNS4_4SM904GMMA27MMA_64x32x16_F32BF16BF16_SSILNSP_5MajorE0ELSR_0ELNSP_7ScaleInE1ELSS_1EEEEEENS4_6LayoutISD_NS5_IJSC_NSA_ILi0EEESW_EEEEENS5_IJNS4_10UnderscoreESZ_SZ_EEEEENS4_13SM90_TMA_LOADENS4_14ComposedLayoutINS4_7SwizzleILi2ELi4ELi3EEENS4_18smem_ptr_flag_bitsILi16EEENSV_INS5_IJNSA_ILi8EEESI_EEENS5_IJSI_SC_EEEEEEEvNS4_8identityENS4_23SM90_TMA_LOAD_MULTICASTES1C_vS1D_EENS_8epilogue10collective6detail29Sm90TmaWarpSpecializedAdapterINS1H_15DefaultEpilogueISK_SL_SL_NS1G_6thread17LinearCombinationISK_Li1EffLNS1L_9ScaleType4KindE0ELNS_15FloatRoundStyleE2ESK_EENS1_15EpilogueDefaultEEEEEvvEEEEvNT_6ParamsE)
        /*0020*/ 	.word	0x00000880
.L_19:


//--------------------- .nv.compat                --------------------------
	.section	.nv.compat,"",@"SHT_CUDA_COMPAT_INFO"
	.align	4
        /*0000*/ 	.byte	0x02, 0x09, 0x01, 0x00, 0x02, 0x02, 0x04, 0x00, 0x02, 0x05, 0x05, 0x00, 0x03, 0x07, 0x01, 0x01
        /*0010*/ 	.byte	0x02, 0x03, 0x01, 0x00, 0x02, 0x06, 0x01, 0x00, 0x04, 0x0b, 0x08, 0x00, 0x00, 0x00, 0x00, 0x00
        /*0020*/ 	.byte	0x00, 0x00, 0x00, 0x00


//--------------------- .nv.info._ZN7cutlass13device_kernelINS_4gemm6kernel13GemmUniversalIN4cute5tupleIJiiiiEEENS1_10collective13CollectiveMmaINS1_34MainloopSm90TmaGmmaWarpSpecializedILi4ENS5_IJNS4_1CILi2EEENSA_ILi1EEESC_EEENS1_35KernelTmaWarpSpecializedCooperativeEEENS5_IJNSA_ILi512EEENSA_ILi224EEENSA_ILi32EEEEEENS_10bfloat16_tENS5_IJlSC_lEEESK_SL_NS4_8TiledMMAINS4_8MMA_AtomIJNS4_4SM904GMMA27MMA_64x32x16_F32BF16BF16_SSILNSP_5MajorE0ELSR_0ELNSP_7ScaleInE1ELSS_1EEEEEENS4_6LayoutISD_NS5_IJSC_NSA_ILi0EEESW_EEEEENS5_IJNS4_10UnderscoreESZ_SZ_EEEEENS4_13SM90_TMA_LOADENS4_14ComposedLayoutINS4_7SwizzleILi2ELi4ELi3EEENS4_18smem_ptr_flag_bitsILi16EEENSV_INS5_IJNSA_ILi8EEESI_EEENS5_IJSI_SC_EEEEEEEvNS4_8identityENS4_23SM90_TMA_LOAD_MULTICASTES1C_vS1D_EENS_8epilogue10collective6detail29Sm90TmaWarpSpecializedAdapterINS1H_15DefaultEpilogueISK_SL_SL_NS1G_6thread17LinearCombinationISK_Li1EffLNS1L_9ScaleType4KindE0ELNS_15FloatRoundStyleE2ESK_EENS1_15EpilogueDefaultEEEEEvvEEEEvNT_6ParamsE --------------------------
	.section	.nv.info._ZN7cutlass13device_kernelINS_4gemm6kernel13GemmUniversalIN4cute5tupleIJiiiiEEENS1_10collective13CollectiveMmaINS1_34MainloopSm90TmaGmmaWarpSpecializedILi4ENS5_IJNS4_1CILi2EEENSA_ILi1EEESC_EEENS1_35KernelTmaWarpSpecializedCooperativeEEENS5_IJNSA_ILi512EEENSA_ILi224EEENSA_ILi32EEEEEENS_10bfloat16_tENS5_IJlSC_lEEESK_SL_NS4_8TiledMMAINS4_8MMA_AtomIJNS4_4SM904GMMA27MMA_64x32x16_F32BF16BF16_SSILNSP_5MajorE0ELSR_0ELNSP_7ScaleInE1ELSS_1EEEEEENS4_6LayoutISD_NS5_IJSC_NSA_ILi0EEESW_EEEEENS5_IJNS4_10UnderscoreESZ_SZ_EEEEENS4_13SM90_TMA_LOADENS4_14ComposedLayoutINS4_7SwizzleILi2ELi4ELi3EEENS4_18smem_ptr_flag_bitsILi16EEENSV_INS5_IJNSA_ILi8EEESI_EEENS5_IJSI_SC_EEEEEEEvNS4_8identityENS4_23SM90_TMA_LOAD_MULTICASTES1C_vS1D_EENS_8epilogue10collective6detail29Sm90TmaWarpSpecializedAdapterINS1H_15DefaultEpilogueISK_SL_SL_NS1G_6thread17LinearCombinationISK_Li1EffLNS1L_9ScaleType4KindE0ELNS_15FloatRoundStyleE2ESK_EENS1_15EpilogueDefaultEEEEEvvEEEEvNT_6ParamsE,"",@"SHT_CUDA_INFO"
	.sectionflags	@""
	.align	4


	//----- nvinfo : EIATTR_CUDA_API_VERSION
	.align		4
        /*0000*/ 	.byte	0x04, 0x37
        /*0002*/ 	.short	(.L_21 - .L_20)
.L_20:
        /*0004*/ 	.word	0x00000082


	//----- nvinfo : EIATTR_KPARAM_INFO
	.align		4
.L_21:
        /*0008*/ 	.byte	0x04, 0x17
        /*000a*/ 	.short	(.L_23 - .L_22)
.L_22:
        /*000c*/ 	.word	0x00000000
        /*0010*/ 	.short	0x0000
        /*0012*/ 	.short	0x0070
        /*0014*/ 	.byte	0x00, 0xf0, 0x01, 0x10


	//----- nvinfo : EIATTR_SPARSE_MMA_MASK
	.align		4
.L_23:
        /*0018*/ 	.byte	0x03, 0x50
        /*001a*/ 	.short	0x0000


	//----- nvinfo : EIATTR_MAXREG_COUNT
	.align		4
        /*001c*/ 	.byte	0x03, 0x1b
        /*001e*/ 	.short	0x00a8


	//----- nvinfo : EIATTR_NUM_BARRIERS
	.align		4
        /*0020*/ 	.byte	0x02, 0x4c
        /*0022*/ 	.byte	0x01
	.zero		1


	//----- nvinfo : EIATTR_EXTERNS
	.align		4
        /*0024*/ 	.byte	0x04, 0x0f
        /*0026*/ 	.short	(.L_25 - .L_24)


	//   ....[0]....
	.align		4
.L_24:
        /*0028*/ 	.word	index@(__assertfail)


	//----- nvinfo : EIATTR_ANNOTATIONS
	.align		4
.L_25:
        /*002c*/ 	.byte	0x04, 0x55
        /*002e*/ 	.short	(.L_27 - .L_26)


	//   ....[0]....
.L_26:
        /*0030*/ 	.word	0x00000001
        /*0034*/ 	.byte	0x40, 0x07, 0x00, 0x00, 0x01, 0x00, 0x00, 0x00, 0x20, 0x08, 0x00, 0x00, 0x01, 0x00, 0x00, 0x00
        /* <DEDUP_REMOVED lines=2898> */
        /*b564*/ 	.byte	0x30, 0xd2, 0x03, 0x00, 0x01, 0x00, 0x00, 0x00, 0x50, 0xd2, 0x03, 0x00


	//----- nvinfo : EIATTR_MERCURY_ISA_VERSION
	.align		4
.L_27:
        /*b570*/ 	.byte	0x03, 0x5f
        /*b572*/ 	.short	0x0101


	//----- nvinfo : EIATTR_INT_WARP_WIDE_INSTR_OFFSETS
	.align		4
        /*b574*/ 	.byte	0x04, 0x31
        /*b576*/ 	.short	(.L_29 - .L_28)


	//   ....[0]....
.L_28:
        /*b578*/ 	.word	0x00000570


	//   ....[1]....
        /*b57c*/ 	.word	0x00000580


	//   ....[2]....
        /*b580*/ 	.word	0x000006e0


	//----- nvinfo : EIATTR_COOP_GROUP_MASK_REGIDS
	.align		4
.L_29:
        /*b584*/ 	.byte	0x04, 0x29
        /*b586*/ 	.short	(.L_31 - .L_30)


	//   ....[0]....
.L_30:
        /*b588*/ 	.word	0xffffffff


	//   ....[1]....
        /*b58c*/ 	.word	0xffffffff


	//   ....[2]....
        /*b590*/ 	.word	0xffffffff


	//   ....[3]....
        /*b594*/ 	.word	0xffffffff


	//   ....[4]....
        /*b598*/ 	.word	0xffffffff


	//   ....[5]....
        /*b59c*/ 	.word	0xffffffff


	//----- nvinfo : EIATTR_COOP_GROUP_INSTR_OFFSETS
	.align		4
.L_31:
        /*b5a0*/ 	.byte	0x04, 0x28
        /*b5a2*/ 	.short	(.L_33 - .L_32)


	//   ....[0]....
.L_32:
        /*b5a4*/ 	.word	0x00000070


	//   ....[1]....
        /*b5a8*/ 	.word	0x00000080


	//   ....[2]....
        /*b5ac*/ 	.word	0x000001a0


	//   ....[3]....
        /*b5b0*/ 	.word	0x000003d0


	//   ....[4]....
        /*b5b4*/ 	.word	0x00000860


	//   ....[5]....
        /*b5b8*/ 	.word	0x00001430


	//----- nvinfo : EIATTR_REG_RECONFIG
	.align		4
.L_33:
        /*b5bc*/ 	.byte	0x01, 0x54
	.zero		2


	//----- nvinfo : EIATTR_SYSCALL_OFFSETS
	.align		4
        /*b5c0*/ 	.byte	0x04, 0x46
        /*b5c2*/ 	.short	(.L_35 - .L_34)


	//   ....[0]....
.L_34:
        /*b5c4*/ 	.word	0x000015e0


	//----- nvinfo : EIATTR_MBARRIER_INSTR_OFFSETS
	.align		4
.L_35:
        /*b5c8*/ 	.byte	0x04, 0x39
        /*b5ca*/ 	.short	(.L_37 - .L_36)


	//   ....[0]....
.L_36:
        /*b5cc*/ 	.word	0x00000320
        /*b5d0*/ 	.word	0x000000ff
        /*b5d4*/ 	.word	0x00000000
        /*b5d8*/ 	.short	0x0100
        /*b5da*/ 	.byte	0x08
	.zero		1


	//   ....[1]....
        /*b5dc*/ 	.word	0x00000330
        /*b5e0*/ 	.word	0x000000ff
        /*b5e4*/ 	.word	0x00000020
        /*b5e8*/ 	.short	0x0100
        /*b5ea*/ 	.byte	0x08
	.zero		1


	//   ....[2]....
        /*b5ec*/ 	.word	0x00000340
        /*b5f0*/ 	.word	0x000000ff
        /*b5f4*/ 	.word	0x00000008
        /*b5f8*/ 	.short	0x0100
        /*b5fa*/ 	.byte	0x08
	.zero		1


	//   ....[3]....
        /*b5fc*/ 	.word	0x00000350
        /*b600*/ 	.word	0x000000ff
        /*b604*/ 	.word	0x00000028
        /*b608*/ 	.short	0x0100
        /*b60a*/ 	.byte	0x08
	.zero		1


	//   ....[4]....
        /*b60c*/ 	.word	0x00000360
        /*b610*/ 	.word	0x000000ff
        /*b614*/ 	.word	0x00000010
        /*b618*/ 	.short	0x0100
        /*b61a*/ 	.byte	0x08
	.zero		1


	//   ....[5]....
        /*b61c*/ 	.word	0x00000370
        /*b620*/ 	.word	0x000000ff
        /*b624*/ 	.word	0x00000030
        /*b628*/ 	.short	0x0100
        /*b62a*/ 	.byte	0x08
	.zero		1


	//   ....[6]....
        /*b62c*/ 	.word	0x00000380
        /*b630*/ 	.word	0x000000ff
        /*b634*/ 	.word	0x00000018
        /*b638*/ 	.short	0x0100
        /*b63a*/ 	.byte	0x08
	.zero		1


	//   ....[7]....
        /*b63c*/ 	.word	0x00000390
        /*b640*/ 	.word	0x000000ff
        /*b644*/ 	.word	0x00000038
        /*b648*/ 	.short	0x0100
        /*b64a*/ 	.byte	0x08
	.zero		1


	//   ....[8]....
        /*b64c*/ 	.word	0x00000760
        /*b650*/ 	.word	0x000000ff
        /*b654*/ 	.word	0x00000050
        /*b658*/ 	.short	0x0100
        /*b65a*/ 	.byte	0x06
	.zero		1


	//   ....[9]....
        /*b65c*/ 	.word	0x000007b0
        /*b660*/ 	.word	0x000000ff
        /*b664*/ 	.word	0x00000058
        /*b668*/ 	.short	0x0100
        /*b66a*/ 	.byte	0x06
	.zero		1


	//   ....[10]....
        /*b66c*/ 	.word	0x00001680
        /*b670*/ 	.word	0x00000003
        /*b674*/ 	.word	0x00000000
        /*b678*/ 	.short	0x010a
        /*b67a*/ 	.byte	0x3f
	.zero		1


	//   ....[11]....
        /*b67c*/ 	.word	0x000016c0
        /*b680*/ 	.word	0x00000003
        /*b684*/ 	.word	0x00000000
        /*b688*/ 	.short	0x010a
        /*b68a*/ 	.byte	0x3f
	.zero		1


	//   ....[12]....
        /*b68c*/ 	.word	0x000075e0
        /*b690*/ 	.word	0x000000ff
        /*b694*/ 	.word	0x00000000
        /*b698*/ 	.short	0x010a
        /*b69a*/ 	.byte	0x04
	.zero		1


	//   ....[13]....
        /*b69c*/ 	.word	0x00007620
        /*b6a0*/ 	.word	0x000000ff
        /*b6a4*/ 	.word	0x00000000
        /*b6a8*/ 	.short	0x010a
        /*b6aa*/ 	.byte	0x04
	.zero		1


	//   ....[14]....
        /*b6ac*/ 	.word	0x0000cff0
        /*b6b0*/ 	.word	0x00000004
        /*b6b4*/ 	.word	0x00000000
        /*b6b8*/ 	.short	0x0101
        /*b6ba*/ 	.byte	0x3f
	.zero		1


	//   ....[15]....
        /*b6bc*/ 	.word	0x0000d1e0
        /*b6c0*/ 	.word	0x00000000
        /*b6c4*/ 	.word	0x00000000
        /*b6c8*/ 	.short	0x0101
        /*b6ca*/ 	.byte	0x3f
	.zero		1


	//   ....[16]....
        /*b6cc*/ 	.word	0x0003cda0
        /*b6d0*/ 	.word	0x0000000f
        /*b6d4*/ 	.word	0x00000020
        /*b6d8*/ 	.short	0x010a
        /*b6da*/ 	.byte	0x3f
	.zero		1


	//   ....[17]....
        /*b6dc*/ 	.word	0x0003d1c0
        /*b6e0*/ 	.word	0x00000002
        /*b6e4*/ 	.word	0x00000058
        /*b6e8*/ 	.short	0x0101
        /*b6ea*/ 	.byte	0x3f
	.zero		1


	//   ....[18]....
        /*b6ec*/ 	.word	0x0003d960
        /*b6f0*/ 	.word	0x00000005
        /*b6f4*/ 	.word	0x00000000
        /*b6f8*/ 	.short	0x010a
        /*b6fa*/ 	.byte	0x3f
	.zero		1


	//   ....[19]....
        /*b6fc*/ 	.word	0x0003d9f0
        /*b700*/ 	.word	0x00000007
        /*b704*/ 	.word	0x00000000
        /*b708*/ 	.short	0x010a
        /*b70a*/ 	.byte	0x3f
	.zero		1


	//   ....[20]....
        /*b70c*/ 	.word	0x0003da80
        /*b710*/ 	.word	0x00000007
        /*b714*/ 	.word	0x00000000
        /*b718*/ 	.short	0x010a
        /*b71a*/ 	.byte	0x3f
	.zero		1


	//   ....[21]....
        /*b71c*/ 	.word	0x0003db10
        /*b720*/ 	.word	0x00000003
        /*b724*/ 	.word	0x00000000
        /*b728*/ 	.short	0x010a
        /*b72a*/ 	.byte	0x3f
	.zero		1


	//   ....[22]....
        /*b72c*/ 	.word	0x0003db70
        /*b730*/ 	.word	0x00000003
        /*b734*/ 	.word	0x00000000
        /*b738*/ 	.short	0x010a
        /*b73a*/ 	.byte	0x3f
	.zero		1


	//   ....[23]....
        /*b73c*/ 	.word	0x0003dbd0
        /*b740*/ 	.word	0x00000006
        /*b744*/ 	.word	0x00000000
        /*b748*/ 	.short	0x010a
        /*b74a*/ 	.byte	0x3f
	.zero		1


	//   ....[24]....
        /*b74c*/ 	.word	0x0003dca0
        /*b750*/ 	.word	0x0000000f
        /*b754*/ 	.word	0x00000020
        /*b758*/ 	.short	0x010a
        /*b75a*/ 	.byte	0x3f
	.zero		1


	//   ....[25]....
        /*b75c*/ 	.word	0x0003dd70
        /*b760*/ 	.word	0x00000005
        /*b764*/ 	.word	0x00000000
        /*b768*/ 	.short	0x010a
        /*b76a*/ 	.byte	0x3f
	.zero		1


	//   ....[26]....
        /*b76c*/ 	.word	0x0003ddc0
        /*b770*/ 	.word	0x00000007
        /*b774*/ 	.word	0x00000000
        /*b778*/ 	.short	0x010a
        /*b77a*/ 	.byte	0x3f
	.zero		1


	//   ....[27]....
        /*b77c*/ 	.word	0x0003de10
        /*b780*/ 	.word	0x00000007
        /*b784*/ 	.word	0x00000000
        /*b788*/ 	.short	0x010a
        /*b78a*/ 	.byte	0x3f
	.zero		1


	//----- nvinfo : EIATTR_NUM_MBARRIERS
	.align		4
.L_37:
        /*b78c*/ 	.byte	0x03, 0x38
        /*b78e*/ 	.short	0x000a


	//----- nvinfo : EIATTR_EXIT_INSTR_OFFSETS
	.align		4
        /*b790*/ 	.byte	0x04, 0x1c
        /*b792*/ 	.short	(.L_39 - .L_38)


	//   ....[0]....
.L_38:
        /*b794*/ 	.word	0x00000ac0


	//   ....[1]....
        /*b798*/ 	.word	0x00001350


	//   ....[2]....
        /*b79c*/ 	.word	0x0003c430


	//   ....[3]....
        /*b7a0*/ 	.word	0x0003ca50


	//   ....[4]....
        /*b7a4*/ 	.word	0x0003db60


	//----- nvinfo : EIATTR_MAX_THREADS
	.align		4
.L_39:
        /*b7a8*/ 	.byte	0x04, 0x05
        /*b7aa*/ 	.short	(.L_41 - .L_40)
.L_40:
        /*b7ac*/ 	.word	0x00000180
        /*b7b0*/ 	.word	0x00000001
        /*b7b4*/ 	.word	0x00000001


	//----- nvinfo : EIATTR_CRS_STACK_SIZE
	.align		4
.L_41:
        /*b7b8*/ 	.byte	0x04, 0x1e
        /*b7ba*/ 	.short	(.L_43 - .L_42)
.L_42:
        /*b7bc*/ 	.word	0x00000000


	//----- nvinfo : EIATTR_CBANK_PARAM_SIZE
	.align		4
.L_43:
        /*b7c0*/ 	.byte	0x03, 0x19
        /*b7c2*/ 	.short	0x0470


	//----- nvinfo : EIATTR_PARAM_CBANK
	.align		4
        /*b7c4*/ 	.byte	0x04, 0x0a
        /*b7c6*/ 	.short	(.L_45 - .L_44)
	.align		4
.L_44:
        /*b7c8*/ 	.word	index@(.nv.constant0._ZN7cutlass13device_kernelINS_4gemm6kernel13GemmUniversalIN4cute5tupleIJiiiiEEENS1_10collective13CollectiveMmaINS1_34MainloopSm90TmaGmmaWarpSpecializedILi4ENS5_IJNS4_1CILi2EEENSA_ILi1EEESC_EEENS1_35KernelTmaWarpSpecializedCooperativeEEENS5_IJNSA_ILi512EEENSA_ILi224EEENSA_ILi32EEEEEENS_10bfloat16_tENS5_IJlSC_lEEESK_SL_NS4_8TiledMMAINS4_8MMA_AtomIJNS4_4SM904GMMA27MMA_64x32x16_F32BF16BF16_SSILNSP_5MajorE0ELSR_0ELNSP_7ScaleInE1ELSS_1EEEEEENS4_6LayoutISD_NS5_IJSC_NSA_ILi0EEESW_EEEEENS5_IJNS4_10UnderscoreESZ_SZ_EEEEENS4_13SM90_TMA_LOADENS4_14ComposedLayoutINS4_7SwizzleILi2ELi4ELi3EEENS4_18smem_ptr_flag_bitsILi16EEENSV_INS5_IJNSA_ILi8EEESI_EEENS5_IJSI_SC_EEEEEEEvNS4_8identityENS4_23SM90_TMA_LOAD_MULTICASTES1C_vS1D_EENS_8epilogue10collective6detail29Sm90TmaWarpSpecializedAdapterINS1H_15DefaultEpilogueISK_SL_SL_NS1G_6thread17LinearCombinationISK_Li1EffLNS1L_9ScaleType4KindE0ELNS_15FloatRoundStyleE2ESK_EENS1_15EpilogueDefaultEEEEEvvEEEEvNT_6ParamsE)
        /*b7cc*/ 	.short	0x0210
        /*b7ce*/ 	.short	0x0470


	//----- nvinfo : EIATTR_SW_WAR
	.align		4
.L_45:
        /*b7d0*/ 	.byte	0x04, 0x36
        /*b7d2*/ 	.short	(.L_47 - .L_46)
.L_46:
        /*b7d4*/ 	.word	0x00000008
.L_47:


//--------------------- .nv.callgraph             --------------------------
	.section	.nv.callgraph,"",@"SHT_CUDA_CALLGRAPH"
	.align	4
	.sectionentsize	8
	.align		4
        /*0000*/ 	.word	0x00000000
	.align		4
        /*0004*/ 	.word	0xffffffff
	.align		4
        /*0008*/ 	.word	index@(_ZN7cutlass13device_kernelINS_4gemm6kernel13GemmUniversalIN4cute5tupleIJiiiiEEENS1_10collective13CollectiveMmaINS1_34MainloopSm90TmaGmmaWarpSpecializedILi4ENS5_IJNS4_1CILi2EEENSA_ILi1EEESC_EEENS1_35KernelTmaWarpSpecializedCooperativeEEENS5_IJNSA_ILi512EEENSA_ILi224EEENSA_ILi32EEEEEENS_10bfloat16_tENS5_IJlSC_lEEESK_SL_NS4_8TiledMMAINS4_8MMA_AtomIJNS4_4SM904GMMA27MMA_64x32x16_F32BF16BF16_SSILNSP_5MajorE0ELSR_0ELNSP_7ScaleInE1ELSS_1EEEEEENS4_6LayoutISD_NS5_IJSC_NSA_ILi0EEESW_EEEEENS5_IJNS4_10UnderscoreESZ_SZ_EEEEENS4_13SM90_TMA_LOADENS4_14ComposedLayoutINS4_7SwizzleILi2ELi4ELi3EEENS4_18smem_ptr_flag_bitsILi16EEENSV_INS5_IJNSA_ILi8EEESI_EEENS5_IJSI_SC_EEEEEEEvNS4_8identityENS4_23SM90_TMA_LOAD_MULTICASTES1C_vS1D_EENS_8epilogue10collective6detail29Sm90TmaWarpSpecializedAdapterINS1H_15DefaultEpilogueISK_SL_SL_NS1G_6thread17LinearCombinationISK_Li1EffLNS1L_9ScaleType4KindE0ELNS_15FloatRoundStyleE2ESK_EENS1_15EpilogueDefaultEEEEEvvEEEEvNT_6ParamsE)
	.align		4
        /*000c*/ 	.word	index@(__assertfail)
	.align		4
        /*0010*/ 	.word	0x00000000
	.align		4
        /*0014*/ 	.word	0xfffffffe
	.align		4
        /*0018*/ 	.word	0x00000000
	.align		4
        /*001c*/ 	.word	0xfffffffd
	.align		4
        /*0020*/ 	.word	0x00000000
	.align		4
        /*0024*/ 	.word	0xfffffffc


//--------------------- .nv.constant4             --------------------------
	.section	.nv.constant4,"a",@progbits
	.align	8
	.align		8
.nv.constant4:
        /*0000*/ 	.dword	__assertfail
	.align		8
        /*0008*/ 	.dword	__unnamed_1
	.align		8
        /*0010*/ 	.dword	_ZN40_INTERNAL_893ea66b_4_k_cu_81fed536_127664cuda3std3__45__cpo5beginE
	.align		8
        /*0018*/ 	.dword	_ZN40_INTERNAL_893ea66b_4_k_cu_81fed536_127664cuda3std3__45__cpo3endE
	.align		8
        /*0020*/ 	.dword	_ZN40_INTERNAL_893ea66b_4_k_cu_81fed536_127664cuda3std3__45__cpo6cbeginE
	.align		8
        /*0028*/ 	.dword	_ZN40_INTERNAL_893ea66b_4_k_cu_81fed536_127664cuda3std3__45__cpo4cendE
	.align		8
        /*0030*/ 	.dword	_ZN40_INTERNAL_893ea66b_4_k_cu_81fed536_127664cuda3std3__442_GLOBAL__N__893ea66b_4_k_cu_81fed536_127666ignoreE
	.align		8
        /*0038*/ 	.dword	_ZN40_INTERNAL_893ea66b_4_k_cu_81fed536_127664cuda3std3__419piecewise_constructE
	.align		8
        /*0040*/ 	.dword	_ZN40_INTERNAL_893ea66b_4_k_cu_81fed536_127664cuda3std3__48in_placeE
	.align		8
        /*0048*/ 	.dword	_ZN40_INTERNAL_893ea66b_4_k_cu_81fed536_127664cuda3std6ranges3__45__cpo4swapE
	.align		8
        /*0050*/ 	.dword	_ZN40_INTERNAL_893ea66b_4_k_cu_81fed536_127664cuda3std6ranges3__45__cpo9iter_moveE
	.align		8
        /*0058*/ 	.dword	_ZN40_INTERNAL_893ea66b_4_k_cu_81fed536_127664cute7productE
	.align		8
        /*0060*/ 	.dword	_ZN40_INTERNAL_893ea66b_4_k_cu_81fed536_127664cute1_E
	.align		8
        /*0068*/ 	.dword	$str$22
	.align		8
        /*0070*/ 	.dword	$str$23


//--------------------- .text._ZN7cutlass13device_kernelINS_4gemm6kernel13GemmUniversalIN4cute5tupleIJiiiiEEENS1_10collective13CollectiveMmaINS1_34MainloopSm90TmaGmmaWarpSpecializedILi4ENS5_IJNS4_1CILi2EEENSA_ILi1EEESC_EEENS1_35KernelTmaWarpSpecializedCooperativeEEENS5_IJNSA_ILi512EEENSA_ILi224EEENSA_ILi32EEEEEENS_10bfloat16_tENS5_IJlSC_lEEESK_SL_NS4_8TiledMMAINS4_8MMA_AtomIJNS4_4SM904GMMA27MMA_64x32x16_F32BF16BF16_SSILNSP_5MajorE0ELSR_0ELNSP_7ScaleInE1ELSS_1EEEEEENS4_6LayoutISD_NS5_IJSC_NSA_ILi0EEESW_EEEEENS5_IJNS4_10UnderscoreESZ_SZ_EEEEENS4_13SM90_TMA_LOADENS4_14ComposedLayoutINS4_7SwizzleILi2ELi4ELi3EEENS4_18smem_ptr_flag_bitsILi16EEENSV_INS5_IJNSA_ILi8EEESI_EEENS5_IJSI_SC_EEEEEEEvNS4_8identityENS4_23SM90_TMA_LOAD_MULTICASTES1C_vS1D_EENS_8epilogue10collective6detail29Sm90TmaWarpSpecializedAdapterINS1H_15DefaultEpilogueISK_SL_SL_NS1G_6thread17LinearCombinationISK_Li1EffLNS1L_9ScaleType4KindE0ELNS_15FloatRoundStyleE2ESK_EENS1_15EpilogueDefaultEEEEEvvEEEEvNT_6ParamsE --------------------------
	.section	.text._ZN7cutlass13device_kernelINS_4gemm6kernel13GemmUniversalIN4cute5tupleIJiiiiEEENS1_10collective13CollectiveMmaINS1_34MainloopSm90TmaGmmaWarpSpecializedILi4ENS5_IJNS4_1CILi2EEENSA_ILi1EEESC_EEENS1_35KernelTmaWarpSpecializedCooperativeEEENS5_IJNSA_ILi512EEENSA_ILi224EEENSA_ILi32EEEEEENS_10bfloat16_tENS5_IJlSC_lEEESK_SL_NS4_8TiledMMAINS4_8MMA_AtomIJNS4_4SM904GMMA27MMA_64x32x16_F32BF16BF16_SSILNSP_5MajorE0ELSR_0ELNSP_7ScaleInE1ELSS_1EEEEEENS4_6LayoutISD_NS5_IJSC_NSA_ILi0EEESW_EEEEENS5_IJNS4_10UnderscoreESZ_SZ_EEEEENS4_13SM90_TMA_LOADENS4_14ComposedLayoutINS4_7SwizzleILi2ELi4ELi3EEENS4_18smem_ptr_flag_bitsILi16EEENSV_INS5_IJNSA_ILi8EEESI_EEENS5_IJSI_SC_EEEEEEEvNS4_8identityENS4_23SM90_TMA_LOAD_MULTICASTES1C_vS1D_EENS_8epilogue10collective6detail29Sm90TmaWarpSpecializedAdapterINS1H_15DefaultEpilogueISK_SL_SL_NS1G_6thread17LinearCombinationISK_Li1EffLNS1L_9ScaleType4KindE0ELNS_15FloatRoundStyleE2ESK_EENS1_15EpilogueDefaultEEEEEvvEEEEvNT_6ParamsE,"ax",@progbits
	.align	128
.text._ZN7cutlass13device_kernelINS_4gemm6kernel13GemmUniversalIN4cute5tupleIJiiiiEEENS1_10collective13CollectiveMmaINS1_34MainloopSm90TmaGmmaWarpSpecializedILi4ENS5_IJNS4_1CILi2EEENSA_ILi1EEESC_EEENS1_35KernelTmaWarpSpecializedCooperativeEEENS5_IJNSA_ILi512EEENSA_ILi224EEENSA_ILi32EEEEEENS_10bfloat16_tENS5_IJlSC_lEEESK_SL_NS4_8TiledMMAINS4_8MMA_AtomIJNS4_4SM904GMMA27MMA_64x32x16_F32BF16BF16_SSILNSP_5MajorE0ELSR_0ELNSP_7ScaleInE1ELSS_1EEEEEENS4_6LayoutISD_NS5_IJSC_NSA_ILi0EEESW_EEEEENS5_IJNS4_10UnderscoreESZ_SZ_EEEEENS4_13SM90_TMA_LOADENS4_14ComposedLayoutINS4_7SwizzleILi2ELi4ELi3EEENS4_18smem_ptr_flag_bitsILi16EEENSV_INS5_IJNSA_ILi8EEESI_EEENS5_IJSI_SC_EEEEEEEvNS4_8identityENS4_23SM90_TMA_LOAD_MULTICASTES1C_vS1D_EENS_8epilogue10collective6detail29Sm90TmaWarpSpecializedAdapterINS1H_15DefaultEpilogueISK_SL_SL_NS1G_6thread17LinearCombinationISK_Li1EffLNS1L_9ScaleType4KindE0ELNS_15FloatRoundStyleE2ESK_EENS1_15EpilogueDefaultEEEEEvvEEEEvNT_6ParamsE:
        .type           _ZN7cutlass13device_kernelINS_4gemm6kernel13GemmUniversalIN4cute5tupleIJiiiiEEENS1_10collective13CollectiveMmaINS1_34MainloopSm90TmaGmmaWarpSpecializedILi4ENS5_IJNS4_1CILi2EEENSA_ILi1EEESC_EEENS1_35KernelTmaWarpSpecializedCooperativeEEENS5_IJNSA_ILi512EEENSA_ILi224EEENSA_ILi32EEEEEENS_10bfloat16_tENS5_IJlSC_lEEESK_SL_NS4_8TiledMMAINS4_8MMA_AtomIJNS4_4SM904GMMA27MMA_64x32x16_F32BF16BF16_SSILNSP_5MajorE0ELSR_0ELNSP_7ScaleInE1ELSS_1EEEEEENS4_6LayoutISD_NS5_IJSC_NSA_ILi0EEESW_EEEEENS5_IJNS4_10UnderscoreESZ_SZ_EEEEENS4_13SM90_TMA_LOADENS4_14ComposedLayoutINS4_7SwizzleILi2ELi4ELi3EEENS4_18smem_ptr_flag_bitsILi16EEENSV_INS5_IJNSA_ILi8EEESI_EEENS5_IJSI_SC_EEEEEEEvNS4_8identityENS4_23SM90_TMA_LOAD_MULTICASTES1C_vS1D_EENS_8epilogue10collective6detail29Sm90TmaWarpSpecializedAdapterINS1H_15DefaultEpilogueISK_SL_SL_NS1G_6thread17LinearCombinationISK_Li1EffLNS1L_9ScaleType4KindE0ELNS_15FloatRoundStyleE2ESK_EENS1_15EpilogueDefaultEEEEEvvEEEEvNT_6ParamsE,@function
        .size           _ZN7cutlass13device_kernelINS_4gemm6kernel13GemmUniversalIN4cute5tupleIJiiiiEEENS1_10collective13CollectiveMmaINS1_34MainloopSm90TmaGmmaWarpSpecializedILi4ENS5_IJNS4_1CILi2EEENSA_ILi1EEESC_EEENS1_35KernelTmaWarpSpecializedCooperativeEEENS5_IJNSA_ILi512EEENSA_ILi224EEENSA_ILi32EEEEEENS_10bfloat16_tENS5_IJlSC_lEEESK_SL_NS4_8TiledMMAINS4_8MMA_AtomIJNS4_4SM904GMMA27MMA_64x32x16_F32BF16BF16_SSILNSP_5MajorE0ELSR_0ELNSP_7ScaleInE1ELSS_1EEEEEENS4_6LayoutISD_NS5_IJSC_NSA_ILi0EEESW_EEEEENS5_IJNS4_10UnderscoreESZ_SZ_EEEEENS4_13SM90_TMA_LOADENS4_14ComposedLayoutINS4_7SwizzleILi2ELi4ELi3EEENS4_18smem_ptr_flag_bitsILi16EEENSV_INS5_IJNSA_ILi8EEESI_EEENS5_IJSI_SC_EEEEEEEvNS4_8identityENS4_23SM90_TMA_LOAD_MULTICASTES1C_vS1D_EENS_8epilogue10collective6detail29Sm90TmaWarpSpecializedAdapterINS1H_15DefaultEpilogueISK_SL_SL_NS1G_6thread17LinearCombinationISK_Li1EffLNS1L_9ScaleType4KindE0ELNS_15FloatRoundStyleE2ESK_EENS1_15EpilogueDefaultEEEEEvvEEEEvNT_6ParamsE,(.L_x_959 - _ZN7cutlass13device_kernelINS_4gemm6kernel13GemmUniversalIN4cute5tupleIJiiiiEEENS1_10collective13CollectiveMmaINS1_34MainloopSm90TmaGmmaWarpSpecializedILi4ENS5_IJNS4_1CILi2EEENSA_ILi1EEESC_EEENS1_35KernelTmaWarpSpecializedCooperativeEEENS5_IJNSA_ILi512EEENSA_ILi224EEENSA_ILi32EEEEEENS_10bfloat16_tENS5_IJlSC_lEEESK_SL_NS4_8TiledMMAINS4_8MMA_AtomIJNS4_4SM904GMMA27MMA_64x32x16_F32BF16BF16_SSILNSP_5MajorE0ELSR_0ELNSP_7ScaleInE1ELSS_1EEEEEENS4_6LayoutISD_NS5_IJSC_NSA_ILi0EEESW_EEEEENS5_IJNS4_10UnderscoreESZ_SZ_EEEEENS4_13SM90_TMA_LOADENS4_14ComposedLayoutINS4_7SwizzleILi2ELi4ELi3EEENS4_18smem_ptr_flag_bitsILi16EEENSV_INS5_IJNSA_ILi8EEESI_EEENS5_IJSI_SC_EEEEEEEvNS4_8identityENS4_23SM90_TMA_LOAD_MULTICASTES1C_vS1D_EENS_8epilogue10collective6detail29Sm90TmaWarpSpecializedAdapterINS1H_15DefaultEpilogueISK_SL_SL_NS1G_6thread17LinearCombinationISK_Li1EffLNS1L_9ScaleType4KindE0ELNS_15FloatRoundStyleE2ESK_EENS1_15EpilogueDefaultEEEEEvvEEEEvNT_6ParamsE)
        .other          _ZN7cutlass13device_kernelINS_4gemm6kernel13GemmUniversalIN4cute5tupleIJiiiiEEENS1_10collective13CollectiveMmaINS1_34MainloopSm90TmaGmmaWarpSpecializedILi4ENS5_IJNS4_1CILi2EEENSA_ILi1EEESC_EEENS1_35KernelTmaWarpSpecializedCooperativeEEENS5_IJNSA_ILi512EEENSA_ILi224EEENSA_ILi32EEEEEENS_10bfloat16_tENS5_IJlSC_lEEESK_SL_NS4_8TiledMMAINS4_8MMA_AtomIJNS4_4SM904GMMA27MMA_64x32x16_F32BF16BF16_SSILNSP_5MajorE0ELSR_0ELNSP_7ScaleInE1ELSS_1EEEEEENS4_6LayoutISD_NS5_IJSC_NSA_ILi0EEESW_EEEEENS5_IJNS4_10UnderscoreESZ_SZ_EEEEENS4_13SM90_TMA_LOADENS4_14ComposedLayoutINS4_7SwizzleILi2ELi4ELi3EEENS4_18smem_ptr_flag_bitsILi16EEENSV_INS5_IJNSA_ILi8EEESI_EEENS5_IJSI_SC_EEEEEEEvNS4_8identityENS4_23SM90_TMA_LOAD_MULTICASTES1C_vS1D_EENS_8epilogue10collective6detail29Sm90TmaWarpSpecializedAdapterINS1H_15DefaultEpilogueISK_SL_SL_NS1G_6thread17LinearCombinationISK_Li1EffLNS1L_9ScaleType4KindE0ELNS_15FloatRoundStyleE2ESK_EENS1_15EpilogueDefaultEEEEEvvEEEEvNT_6ParamsE,@"STO_CUDA_ENTRY STV_DEFAULT"
_ZN7cutlass13device_kernelINS_4gemm6kernel13GemmUniversalIN4cute5tupleIJiiiiEEENS1_10collective13CollectiveMmaINS1_34MainloopSm90TmaGmmaWarpSpecializedILi4ENS5_IJNS4_1CILi2EEENSA_ILi1EEESC_EEENS1_35KernelTmaWarpSpecializedCooperativeEEENS5_IJNSA_ILi512EEENSA_ILi224EEENSA_ILi32EEEEEENS_10bfloat16_tENS5_IJlSC_lEEESK_SL_NS4_8TiledMMAINS4_8MMA_AtomIJNS4_4SM904GMMA27MMA_64x32x16_F32BF16BF16_SSILNSP_5MajorE0ELSR_0ELNSP_7ScaleInE1ELSS_1EEEEEENS4_6LayoutISD_NS5_IJSC_NSA_ILi0EEESW_EEEEENS5_IJNS4_10UnderscoreESZ_SZ_EEEEENS4_13SM90_TMA_LOADENS4_14ComposedLayoutINS4_7SwizzleILi2ELi4ELi3EEENS4_18smem_ptr_flag_bitsILi16EEENSV_INS5_IJNSA_ILi8EEESI_EEENS5_IJSI_SC_EEEEEEEvNS4_8identityENS4_23SM90_TMA_LOAD_MULTICASTES1C_vS1D_EENS_8epilogue10collective6detail29Sm90TmaWarpSpecializedAdapterINS1H_15DefaultEpilogueISK_SL_SL_NS1G_6thread17LinearCombinationISK_Li1EffLNS1L_9ScaleType4KindE0ELNS_15FloatRoundStyleE2ESK_EENS1_15EpilogueDefaultEEEEEvvEEEEvNT_6ParamsE:
[----:B------:R-:W0:Y:S02]  /*0000*/  LDC R1, c[0x0][0x28] ;  /* 0x00000a00ff017b82 */ /* 0x000e240000000800 */
[----:B0-----:R-:W-:Y:S01]  /*0010*/  VIADD R1, R1, 0xfffff780 ;  /* 0xfffff78001017836 */ /* 0x001fe20000000000 */
[----:B------:R-:W0:Y:S01]  /*0020*/  S2R R4, SR_TID.X ;  /* 0x0000000000047919 */ /* 0x000e220000002100 */
[----:B------:R-:W-:Y:S01]  /*0030*/  ELECT P0, URZ, PT ;  /* 0x00000000003f782f */ /* 0x000fe20003800000 */
[----:B------:R-:W-:Y:S01]  /*0040*/  BSSY B0, `(.L_x_0) ;  /* 0x0000015000007945 */ /* 0x000fe20003800000 */
[--C-:B0-----:R-:W-:Y:S02]  /*0050*/  SHF.R.U32.HI R0, RZ, 0x5, R4.reuse ;  /* 0x00000005ff007819 */ /* 0x101fe40000011604 */
[----:B------:R-:W-:-:S03]  /*0060*/  SHF.R.U32.HI R2, RZ, 0x7, R4 ;  /* 0x00000007ff027819 */ /* 0x000fc60000011604 */
[----:B------:R-:W0:Y:S04]  /*0070*/  SHFL.IDX PT, R3, R0, RZ, 0x1f ;  /* 0x00001fff00037589 */ /* 0x000e2800000e0000 */
[----:B------:R-:W1:Y:S01]  /*0080*/  SHFL.IDX PT, R2, R2, RZ, 0x1f ;  /* 0x00001fff02027589 */ /* 0x000e6200000e0000 */
[----:B0-----:R-:W-:Y:S02]  /*0090*/  R2UR UR9, R3 ;  /* 0x00000000030972ca */ /* 0x001fe400000e0000 */
[----:B-1----:R-:W-:-:S11]  /*00a0*/  R2UR UR5, R2 ;  /* 0x00000000020572ca */ /* 0x002fd600000e0000 */
[----:B------:R-:W-:Y:S02]  /*00b0*/  USHF.R.S32.HI UR4, URZ, 0x1f, UR9 ;  /* 0x0000001f3f047899 */ /* 0x000fe40008011409 */
[----:B------:R-:W-:Y:S02]  /*00c0*/  ISETP.NE.OR P0, PT, RZ, UR9, !P0 ;  /* 0x00000009ff007c0c */ /* 0x000fe4000c705670 */
[----:B------:R-:W-:-:S04]  /*00d0*/  ULEA.HI UR4, UR4, UR9, URZ, 0x2 ;  /* 0x0000000904047291 */ /* 0x000fc8000f8f103f */
[----:B------:R-:W-:-:S04]  /*00e0*/  ULOP3.LUT UR4, UR4, 0xfffffffc, URZ, 0xc0, !UPT ;  /* 0xfffffffc04047892 */ /* 0x000fc8000f8ec03f */
[----:B------:R-:W-:-:S03]  /*00f0*/  UIADD3 UR9, UR9, -UR4, URZ ;  /* 0x8000000409097290 */ /* 0x000fc6000fffe03f */
[----:B------:R-:W-:Y:S09]  /*0100*/  @P0 BRA `(.L_x_1) ;  /* 0x0000000000200947 */ /* 0x000ff20003800000 */
[----:B------:R-:W-:Y:S02]  /*0110*/  ULDC.64 UR6, c[0x0][0x198] ;  /* 0x0000660000067ab9 */ /* 0x000fe40000000a00 */
[----:B------:R-:W-:Y:S02]  /*0120*/  UIADD3 UR10, UP0, UR6, 0xf0, URZ ;  /* 0x000000f0060a7890 */ /* 0x000fe4000ff1e03f */
[----:B------:R-:W-:Y:S02]  /*0130*/  UIADD3 UR6, UP1, UR6, 0x1f0, URZ ;  /* 0x000001f006067890 */ /* 0x000fe4000ff3e03f */
[----:B------:R-:W-:Y:S02]  /*0140*/  UIADD3.X UR11, URZ, UR7, URZ, UP0, !UPT ;  /* 0x000000073f0b7290 */ /* 0x000fe400087fe43f */
[----:B------:R-:W-:-:S07]  /*0150*/  UIADD3.X UR7, URZ, UR7, URZ, UP1, !UPT ;  /* 0x000000073f077290 */ /* 0x000fce0008ffe43f */
[----:B------:R0:W-:Y:S02]  /*0160*/  UTMACCTL.PF [UR10] ;  /* 0x000000000a0079b9 */ /* 0x0001e40008040000 */
[----:B------:R0:W-:Y:S02]  /*0170*/  UTMACCTL.PF [UR6] ;  /* 0x00000000060079b9 */ /* 0x0001e40008040000 */
[----:B0-----:R-:W-:Y:S01]  /*0180*/  NOP ;  /* 0x0000000000007918 */ /* 0x001fe20000000000 */
.L_x_1:
[----:B------:R-:W-:Y:S05]  /*0190*/  BSYNC B0 ;  /* 0x0000000000007941 */ /* 0x000fea0003800000 */
.L_x_0:
[----:B------:R-:W0:Y:S01]  /*01a0*/  SHFL.IDX PT, R2, R0, RZ, 0x1f ;  /* 0x00001fff00027589 */ /* 0x000e2200000e0000 */
[----:B------:R-:W-:Y:S01]  /*01b0*/  UISETP.NE.AND UP0, UPT, UR9, 0x3, UPT ;  /* 0x000000030900788c */ /* 0x000fe2000bf05270 */
[----:B------:R-:W-:Y:S01]  /*01c0*/  ISETP.NE.AND P1, PT, RZ, UR5, PT ;  /* 0x00000005ff007c0c */ /* 0x000fe2000bf25270 */
[----:B------:R-:W-:Y:S02]  /*01d0*/  UIADD3 UR16, UR5, -0x1, URZ ;  /* 0xffffffff05107890 */ /* 0x000fe4000fffe03f */
[----:B------:R-:W-:Y:S02]  /*01e0*/  UISETP.EQ.OR UP0, UPT, UR9, URZ, !UP0 ;  /* 0x0000003f0900728c */ /* 0x000fe4000c702670 */
[----:B------:R-:W-:Y:S02]  /*01f0*/  UISETP.GE.U32.AND UP1, UPT, UR16, 0x2, UPT ;  /* 0x000000021000788c */ /* 0x000fe4000bf26070 */
[----:B------:R-:W-:-:S04]  /*0200*/  UISETP.EQ.AND UP0, UPT, UR5, URZ, UP0 ;  /* 0x0000003f0500728c */ /* 0x000fc80008702270 */
[----:B------:R-:W-:-:S04]  /*0210*/  USEL UR38, URZ, 0x1, !UP0 ;  /* 0x000000013f267887 */ /* 0x000fc8000c000000 */
[----:B------:R-:W-:Y:S01]  /*0220*/  USEL UR38, UR38, 0x2, UP1 ;  /* 0x0000000226267887 */ /* 0x000fe20008800000 */
[----:B0-----:R-:W-:-:S13]  /*0230*/  ISETP.NE.AND P0, PT, R2, RZ, PT ;  /* 0x000000ff0200720c */ /* 0x001fda0003f05270 */
[----:B------:R-:W-:Y:S05]  /*0240*/  @P0 BRA `(.L_x_2) ;  /* 0x0000000000580947 */ /* 0x000fea0003800000 */
[----:B------:R-:W0:Y:S01]  /*0250*/  S2UR UR8, SR_CgaCtaId ;  /* 0x00000000000879c3 */ /* 0x000e220000008800 */
[----:B------:R-:W-:Y:S01]  /*0260*/  UMOV UR4, 0x400 ;  /* 0x0000040000047882 */ /* 0x000fe20000000000 */
[----:B------:R-:W-:Y:S01]  /*0270*/  UMOV UR5, 0x1 ;  /* 0x0000000100057882 */ /* 0x000fe20000000000 */
[----:B------:R-:W-:Y:S01]  /*0280*/  UMOV UR6, 0x4 ;  /* 0x0000000400067882 */ /* 0x000fe20000000000 */
[----:B------:R-:W-:Y:S01]  /*0290*/  ELECT P0, URZ, PT ;  /* 0x00000000003f782f */ /* 0x000fe20003800000 */
[----:B------:R-:W-:-:S04]  /*02a0*/  UIADD3 UR6, -UR6, 0x100000, URZ ;  /* 0x0010000006067890 */ /* 0x000fc8000fffe13f */
[----:B------:R-:W-:Y:S02]  /*02b0*/  USHF.L.U32 UR7, UR6, 0xb, URZ ;  /* 0x0000000b06077899 */ /* 0x000fe4000800063f */
[----:B------:R-:W-:Y:S02]  /*02c0*/  USHF.L.U32 UR6, UR6, 0x1, URZ ;  /* 0x0000000106067899 */ /* 0x000fe4000800063f */
[----:B0-----:R-:W-:Y:S02]  /*02d0*/  ULEA UR8, UR8, UR4, 0x18 ;  /* 0x0000000408087291 */ /* 0x001fe4000f8ec03f */
[----:B------:R-:W-:-:S04]  /*02e0*/  UIADD3 UR4, -UR5, 0x100000, URZ ;  /* 0x0010000005047890 */ /* 0x000fc8000fffe13f */
[----:B------:R-:W-:Y:S02]  /*02f0*/  USHF.L.U32 UR5, UR4, 0xb, URZ ;  /* 0x0000000b04057899 */ /* 0x000fe4000800063f */
[----:B------:R-:W-:Y:S01]  /*0300*/  USHF.L.U32 UR4, UR4, 0x1, URZ ;  /* 0x0000000104047899 */ /* 0x000fe2000800063f */
[----:B------:R-:W0:Y:S11]  /*0310*/  FENCE.VIEW.ASYNC.S ;  /* 0x00000000000073c6 */ /* 0x000e360000000000 */
[----:B0-----:R0:W1:Y:S01]  /*0320*/  SYNCS.EXCH.64 URZ, [UR8], UR4 ;  /* 0x00000004083f75b2 */ /* 0x0010620008000100 */
[----:B------:R0:W2:Y:S01]  /*0330*/  SYNCS.EXCH.64 URZ, [UR8+0x20], UR6 ;  /* 0x00002006083f75b2 */ /* 0x0000a20008000100 */
[----:B------:R0:W3:Y:S01]  /*0340*/  SYNCS.EXCH.64 URZ, [UR8+0x8], UR4 ;  /* 0x00000804083f75b2 */ /* 0x0000e20008000100 */
[----:B------:R0:W4:Y:S01]  /*0350*/  SYNCS.EXCH.64 URZ, [UR8+0x28], UR6 ;  /* 0x00002806083f75b2 */ /* 0x0001220008000100 */
[----:B------:R0:W0:Y:S01]  /*0360*/  SYNCS.EXCH.64 URZ, [UR8+0x10], UR4 ;  /* 0x00001004083f75b2 */ /* 0x0000220008000100 */
[----:B------:R0:W0:Y:S01]  /*0370*/  SYNCS.EXCH.64 URZ, [UR8+0x30], UR6 ;  /* 0x00003006083f75b2 */ /* 0x0000220008000100 */
[----:B------:R0:W0:Y:S01]  /*0380*/  SYNCS.EXCH.64 URZ, [UR8+0x18], UR4 ;  /* 0x00001804083f75b2 */ /* 0x0000220008000100 */
[----:B------:R0:W0:Y:S01]  /*0390*/  SYNCS.EXCH.64 URZ, [UR8+0x38], UR6 ;  /* 0x00003806083f75b2 */ /* 0x0000220008000100 */
[----:B------:R-:W-:Y:S01]  /*03a0*/  NOP ;  /* 0x0000000000007918 */ /* 0x000fe20000000000 */
.L_x_2:
[----:B------:R-:W5:Y:S01]  /*03b0*/  S2UR UR13, SR_CTAID.X ;  /* 0x00000000000d79c3 */ /* 0x000f620000002500 */
[----:B------:R-:W-:Y:S01]  /*03c0*/  SHF.R.S32.HI R3, RZ, 0x1f, R4 ;  /* 0x0000001fff037819 */ /* 0x000fe20000011404 */
[----:B------:R5:W1:Y:S01]  /*03d0*/  SHFL.IDX PT, R6, R0, RZ, 0x1f ;  /* 0x00001fff00067589 */ /* 0x000a6200000e0000 */
[----:B0-----:R-:W-:Y:S01]  /*03e0*/  ULDC UR4, c[0x0][0x150] ;  /* 0x0000540000047ab9 */ /* 0x001fe20000000800 */
[----:B------:R-:W-:Y:S02]  /*03f0*/  ELECT P0, URZ, PT ;  /* 0x00000000003f782f */ /* 0x000fe40003800000 */
[----:B------:R-:W-:Y:S01]  /*0400*/  LEA.HI R3, R3, R4, RZ, 0x7 ;  /* 0x0000000403037211 */ /* 0x000fe200078f38ff */
[----:B------:R-:W-:Y:S01]  /*0410*/  ULDC UR5, c[0x0][0x154] ;  /* 0x0000550000057ab9 */ /* 0x000fe20000000800 */
[----:B------:R-:W-:Y:S01]  /*0420*/  SHF.R.S32.HI R7, RZ, 0x1f, R2 ;  /* 0x0000001fff077819 */ /* 0x000fe20000011402 */
[----:B------:R-:W0:Y:S01]  /*0430*/  S2UR UR10, SR_CTAID.Y ;  /* 0x00000000000a79c3 */ /* 0x000e220000002600 */
[----:B------:R-:W-:Y:S01]  /*0440*/  LOP3.LUT R3, R3, 0xffffff80, RZ, 0xc0, !PT ;  /* 0xffffff8003037812 */ /* 0x000fe200078ec0ff */
[----:B------:R-:W-:Y:S01]  /*0450*/  ULDC UR8, c[0x0][0x144] ;  /* 0x0000510000087ab9 */ /* 0x000fe20000000800 */
[----:B------:R-:W-:Y:S01]  /*0460*/  LEA.HI R7, R7, R2, RZ, 0x2 ;  /* 0x0000000207077211 */ /* 0x000fe200078f10ff */
[----:B------:R-:W-:Y:S01]  /*0470*/  NOP ;  /* 0x0000000000007918 */ /* 0x000fe20000000000 */
[----:B------:R-:W-:Y:S01]  /*0480*/  NOP ;  /* 0x0000000000007918 */ /* 0x000fe20000000000 */
[----:B------:R-:W-:Y:S01]  /*0490*/  IMAD.IADD R3, R4, 0x1, -R3 ;  /* 0x0000000104037824 */ /* 0x000fe200078e0a03 */
[----:B------:R-:W-:Y:S01]  /*04a0*/  LOP3.LUT R7, R7, 0x3ffffffc, RZ, 0xc0, !PT ;  /* 0x3ffffffc07077812 */ /* 0x000fe200078ec0ff */
[----:B------:R-:W-:-:S03]  /*04b0*/  ULDC UR11, c[0x0][0x148] ;  /* 0x00005200000b7ab9 */ /* 0x000fc60000000800 */
[----:B------:R-:W-:Y:S01]  /*04c0*/  SHF.R.S32.HI R4, RZ, 0x1f, R3 ;  /* 0x0000001fff047819 */ /* 0x000fe20000011403 */
[----:B------:R-:W-:-:S03]  /*04d0*/  IMAD.IADD R2, R2, 0x1, -R7 ;  /* 0x0000000102027824 */ /* 0x000fc600078e0a07 */
[----:B------:R-:W-:Y:S02]  /*04e0*/  LEA.HI R4, R4, R3, RZ, 0x3 ;  /* 0x0000000304047211 */ /* 0x000fe400078f18ff */
[----:B-----5:R-:W-:Y:S02]  /*04f0*/  I2FP.F32.U32 R5, UR13 ;  /* 0x0000000d00057c45 */ /* 0x020fe40008201000 */
[--C-:B------:R-:W-:Y:S02]  /*0500*/  SHF.R.S32.HI R0, RZ, 0x3, R4.reuse ;  /* 0x00000003ff007819 */ /* 0x100fe40000011404 */
[----:B-1----:R-:W-:Y:S01]  /*0510*/  ISETP.NE.OR P0, PT, R6, RZ, !P0 ;  /* 0x000000ff0600720c */ /* 0x002fe20004705670 */
[----:B------:R-:W-:Y:S01]  /*0520*/  FMUL R8, R5, UR4 ;  /* 0x0000000405087c20 */ /* 0x000fe20008400000 */
[----:B------:R-:W-:-:S04]  /*0530*/  SHF.R.S32.HI R5, RZ, 0x1f, R4 ;  /* 0x0000001fff057819 */ /* 0x000fc80000011404 */
[----:B------:R-:W-:Y:S01]  /*0540*/  LEA.HI R5, R5, R0, RZ, 0x2 ;  /* 0x0000000005057211 */ /* 0x000fe200078f10ff */
[----:B------:R-:W1:Y:S03]  /*0550*/  F2I.U32.TRUNC.NTZ R8, R8 ;  /* 0x0000000800087305 */ /* 0x000e66000020f000 */
[----:B------:R-:W-:-:S03]  /*0560*/  LOP3.LUT R5, R5, 0xfffffffc, RZ, 0xc0, !PT ;  /* 0xfffffffc05057812 */ /* 0x000fc600078ec0ff */
[----:B------:R-:W-:Y:S01]  /*0570*/  VOTEU.ALL UP0, P0 ;  /* 0x00000000003f7886 */ /* 0x000fe20000000000 */
[----:B------:R-:W-:Y:S01]  /*0580*/  VOTEU.ALL UP1, P0 ;  /* 0x00000000003f7886 */ /* 0x000fe20000020000 */
[----:B------:R-:W-:Y:S01]  /*0590*/  IMAD.IADD R5, R0, 0x1, -R5 ;  /* 0x0000000100057824 */ /* 0x000fe200078e0a05 */
[----:B0-----:R-:W-:Y:S02]  /*05a0*/  I2FP.F32.U32 R0, UR10 ;  /* 0x0000000a00007c45 */ /* 0x001fe40008201000 */
[----:B------:R-:W0:Y:S01]  /*05b0*/  @!UP0 S2UR UR7, SR_CgaCtaId ;  /* 0x00000000000789c3 */ /* 0x000e220000008800 */
[----:B------:R-:W-:Y:S01]  /*05c0*/  IMAD R2, R2, 0x4, R5 ;  /* 0x0000000402027824 */ /* 0x000fe200078e0205 */
[----:B------:R-:W-:Y:S01]  /*05d0*/  @!UP0 UMOV UR6, 0x400 ;  /* 0x0000040000068882 */ /* 0x000fe20000000000 */
[----:B------:R-:W-:Y:S01]  /*05e0*/  FMUL R4, R0, UR5 ;  /* 0x0000000500047c20 */ /* 0x000fe20008400000 */
[----:B-1----:R-:W-:Y:S02]  /*05f0*/  R2UR UR4, R8 ;  /* 0x00000000080472ca */ /* 0x002fe400000e0000 */
[----:B------:R-:W-:-:S03]  /*0600*/  LEA.HI R0, R2, R2, RZ, 0x1 ;  /* 0x0000000202007211 */ /* 0x000fc600078f08ff */
[----:B------:R-:W1:Y:S01]  /*0610*/  F2I.U32.TRUNC.NTZ R4, R4 ;  /* 0x0000000400047305 */ /* 0x000e62000020f000 */
[----:B------:R-:W-:-:S05]  /*0620*/  LOP3.LUT R5, R0, 0xfffffffe, RZ, 0xc0, !PT ;  /* 0xfffffffe00057812 */ /* 0x000fca00078ec0ff */
[----:B------:R-:W-:Y:S02]  /*0630*/  IMAD.IADD R5, R2, 0x1, -R5 ;  /* 0x0000000102057824 */ /* 0x000fe400078e0a05 */
[----:B------:R-:W-:-:S04]  /*0640*/  UIADD3 UR4, -UR4, URZ, URZ ;  /* 0x0000003f04047290 */ /* 0x000fc8000fffe13f */
[----:B------:R-:W-:Y:S01]  /*0650*/  UIMAD UR8, UR8, UR4, UR13 ;  /* 0x00000004080872a4 */ /* 0x000fe2000f8e020d */
[----:B-1----:R-:W-:Y:S02]  /*0660*/  R2UR UR12, R4 ;  /* 0x00000000040c72ca */ /* 0x002fe400000e0000 */
[----:B------:R-:W-:Y:S01]  /*0670*/  UMOV UR4, 0x20 ;  /* 0x0000002000047882 */ /* 0x000fe20000000000 */
[----:B0-----:R-:W-:Y:S02]  /*0680*/  @!UP0 ULEA UR6, UR7, UR6, 0x18 ;  /* 0x0000000607068291 */ /* 0x001fe4000f8ec03f */
[----:B------:R-:W-:Y:S01]  /*0690*/  ISETP.NE.AND P3, PT, R5, UR8, PT ;  /* 0x0000000805007c0c */ /* 0x000fe2000bf65270 */
[----:B------:R-:W-:-:S04]  /*06a0*/  @!UP0 UIADD3 UR4, -UR4, 0x100000, URZ ;  /* 0x0010000004048890 */ /* 0x000fc8000fffe13f */
[----:B------:R-:W-:Y:S02]  /*06b0*/  @!UP0 USHF.L.U32 UR5, UR4, 0xb, URZ ;  /* 0x0000000b04058899 */ /* 0x000fe4000800063f */
[----:B------:R-:W-:Y:S01]  /*06c0*/  @!UP0 USHF.L.U32 UR4, UR4, 0x1, URZ ;  /* 0x0000000104048899 */ /* 0x000fe2000800063f */
[C---:B------:R-:W-:Y:S01]  /*06d0*/  IMAD.SHL.U32 R5, R2.reuse, 0x4, RZ ;  /* 0x0000000402057824 */ /* 0x040fe200078e00ff */
[----:B------:R-:W-:Y:S01]  /*06e0*/  VOTEU.ALL UP0, P0 ;  /* 0x00000000003f7886 */ /* 0x000fe20000000000 */
[----:B------:R-:W0:Y:S01]  /*06f0*/  LDC R4, c[0x0][0x140] ;  /* 0x00005000ff047b82 */ /* 0x000e220000000800 */
[----:B------:R-:W-:Y:S02]  /*0700*/  LOP3.LUT P0, RZ, R3, 0x7, RZ, 0xc0, !PT ;  /* 0x0000000703ff7812 */ /* 0x000fe4000780c0ff */
[----:B------:R-:W-:Y:S01]  /*0710*/  LOP3.LUT R9, R2, 0xc, R5, 0x78, !PT ;  /* 0x0000000c02097812 */ /* 0x000fe200078e7805 */
[----:B------:R-:W-:-:S03]  /*0720*/  UIADD3 UR12, -UR12, URZ, URZ ;  /* 0x0000003f0c0c7290 */ /* 0x000fc6000fffe13f */
[C---:B------:R-:W-:Y:S01]  /*0730*/  ISETP.LT.U32.AND P0, PT, R9.reuse, 0x2, !P0 ;  /* 0x000000020900780c */ /* 0x040fe20004701070 */
[----:B------:R1:W-:Y:S04]  /*0740*/  STL [R1+0x3dc], R9 ;  /* 0x0003dc0901007387 */ /* 0x0003e80000100800 */
[----:B------:R-:W5:Y:S02]  /*0750*/  FENCE.VIEW.ASYNC.S ;  /* 0x00000000000073c6 */ /* 0x000f640000000000 */
[----:B-----5:R-:W0:Y:S01]  /*0760*/  @!UP0 SYNCS.EXCH.64 URZ, [UR6+0x50], UR4 ;  /* 0x00005004063f85b2 */ /* 0x020e220008000100 */
[----:B------:R-:W-:Y:S02]  /*0770*/  @P3 LEA.HI R0, R9, R9, RZ, 0x1 ;  /* 0x0000000909003211 */ /* 0x000fe400078f08ff */
[----:B------:R-:W-:-:S02]  /*0780*/  SEL R3, RZ, 0x1, !P0 ;  /* 0x00000001ff037807 */ /* 0x000fc40004000000 */
[----:B------:R-:W-:Y:S02]  /*0790*/  @P3 SHF.R.S32.HI R0, RZ, 0x1, R0 ;  /* 0x00000001ff003819 */ /* 0x000fe40000011400 */
[----:B0-----:R-:W-:Y:S01]  /*07a0*/  ISETP.EQ.U32.AND P2, PT, R4, 0x1, PT ;  /* 0x000000010400780c */ /* 0x001fe20003f42070 */
[----:B------:R0:W1:Y:S01]  /*07b0*/  @!UP1 SYNCS.EXCH.64 URZ, [UR6+0x58], UR4 ;  /* 0x00005804063f95b2 */ /* 0x0000620008000100 */
[----:B------:R-:W-:Y:S01]  /*07c0*/  NOP ;  /* 0x0000000000007918 */ /* 0x000fe20000000000 */
[----:B0-----:R-:W-:-:S06]  /*07d0*/  UIMAD UR4, UR11, UR12, UR10 ;  /* 0x0000000c0b0472a4 */ /* 0x001fcc000f8e020a */
[----:B------:R-:W-:Y:S01]  /*07e0*/  @P3 ISETP.NE.AND P4, PT, R0, UR4, PT ;  /* 0x0000000400003c0c */ /* 0x000fe2000bf85270 */
[----:B------:R-:W-:-:S03]  /*07f0*/  IMAD.MOV.U32 R0, RZ, RZ, 0x1 ;  /* 0x00000001ff007424 */ /* 0x000fc600078e00ff */
[----:B------:R-:W-:-:S04]  /*0800*/  @P3 SEL R0, RZ, 0x1, P4 ;  /* 0x00000001ff003807 */ /* 0x000fc80002000000 */
[----:B------:R-:W-:-:S05]  /*0810*/  LOP3.LUT R0, R0, R3, RZ, 0xc0, !PT ;  /* 0x0000000300007212 */ /* 0x000fca00078ec0ff */
[----:B------:R0:W-:Y:S01]  /*0820*/  STL [R1+0x3d8], R0 ;  /* 0x0003d80001007387 */ /* 0x0001e20000100800 */
[----:B------:R-:W-:Y:S05]  /*0830*/  @!P2 BRA `(.L_x_3) ;  /* 0x000000000008a947 */ /* 0x000fea0003800000 */
[----:B-1234-:R-:W-:Y:S01]  /*0840*/  UCGABAR_ARV ;  /* 0x00000000000079c7 */ /* 0x01efe20008000000 */
[----:B------:R-:W-:Y:S05]  /*0850*/  BRA `(.L_x_4) ;  /* 0x0000000000047947 */ /* 0x000fea0003800000 */
.L_x_3:
[----:B-1234-:R-:W-:Y:S01]  /*0860*/  NOP ;  /* 0x0000000000007918 */ /* 0x01efe20000000000 */
.L_x_4:
[----:B------:R-:W-:Y:S01]  /*0870*/  ULDC UR4, c[0x0][0x65c] ;  /* 0x0001970000047ab9 */ /* 0x000fe20000000800 */
[----:B------:R-:W-:Y:S01]  /*0880*/  UMOV UR5, URZ ;  /* 0x0000003f00057c82 */ /* 0x000fe20008000000 */
[----:B------:R-:W-:-:S03]  /*0890*/  UISETP.NE.AND UP0, UPT, UR4, 0x1, UPT ;  /* 0x000000010400788c */ /* 0x000fc6000bf05270 */
[----:B------:R-:W-:Y:S01]  /*08a0*/  UMOV UR4, UR13 ;  /* 0x0000000d00047c82 */ /* 0x000fe20008000000 */
[----:B------:R-:W-:Y:S02]  /*08b0*/  UP2UR UR39, UPR, URZ, 0x1 ;  /* 0x000000013f277883 */ /* 0x000fe40008000000 */
[----:B------:R-:W-:Y:S02]  /*08c0*/  PLOP3.LUT P0, PT, PT, PT, UP0, 0x80, 0x0 ;  /* 0x000000000000781c */ /* 0x000fe40003f0f008 */
[----:B------:R-:W-:Y:S02]  /*08d0*/  PLOP3.LUT P3, PT, PT, PT, UP0, 0x80, 0x0 ;  /* 0x000000000000781c */ /* 0x000fe40003f6f008 */
[----:B------:R-:W-:Y:S01]  /*08e0*/  PLOP3.LUT P5, PT, PT, PT, UP0, 0x80, 0x0 ;  /* 0x000000000000781c */ /* 0x000fe20003faf008 */
[----:B------:R-:W-:Y:S01]  /*08f0*/  @UP0 ULDC UR14, c[0x0][0x10] ;  /* 0x00000400000e0ab9 */ /* 0x000fe20000000800 */
[----:B------:R-:W-:Y:S01]  /*0900*/  @UP0 UMOV UR6, UR10 ;  /* 0x0000000a00060c82 */ /* 0x000fe20008000000 */
[----:B------:R-:W-:Y:S01]  /*0910*/  @UP0 UMOV UR7, URZ ;  /* 0x0000003f00070c82 */ /* 0x000fe20008000000 */
[----:B------:R-:W-:Y:S01]  /*0920*/  PLOP3.LUT P4, PT, PT, PT, UP0, 0x80, 0x0 ;  /* 0x000000000000781c */ /* 0x000fe20003f8f008 */
[----:B------:R-:W-:-:S03]  /*0930*/  @UP0 UIMAD.WIDE.U32 UR14, UR13, UR14, UR6 ;  /* 0x0000000e0d0e02a5 */ /* 0x000fc6000f8e0006 */
[----:B------:R-:W-:Y:S01]  /*0940*/  @!UP0 ULDC UR7, c[0x0][0xc] ;  /* 0x0000030000078ab9 */ /* 0x000fe20000000800 */
[----:B------:R-:W-:Y:S01]  /*0950*/  @UP0 UMOV UR6, URZ ;  /* 0x0000003f00060c82 */ /* 0x000fe20008000000 */
[----:B------:R-:W-:Y:S01]  /*0960*/  @!UP0 UIMAD.WIDE.U32 UR4, UR10, UR7, UR4 ;  /* 0x000000070a0482a5 */ /* 0x000fe2000f8e0004 */
[----:B------:R-:W-:Y:S01]  /*0970*/  IMAD.U32 R2, RZ, RZ, UR14 ;  /* 0x0000000eff027e24 */ /* 0x000fe2000f8e00ff */
[----:B------:R-:W-:Y:S02]  /*0980*/  @UP0 UIADD3 UR6, UR15, UR6, URZ ;  /* 0x000000060f060290 */ /* 0x000fe4000fffe03f */
[----:B------:R-:W-:Y:S02]  /*0990*/  IMAD.U32 R3, RZ, RZ, UR15 ;  /* 0x0000000fff037e24 */ /* 0x000fe4000f8e00ff */
[----:B------:R-:W-:Y:S02]  /*09a0*/  @P0 IMAD.MOV.U32 R7, RZ, RZ, R2 ;  /* 0x000000ffff070224 */ /* 0x000fe400078e0002 */
[----:B------:R-:W-:-:S02]  /*09b0*/  IMAD.U32 R5, RZ, RZ, UR5 ;  /* 0x00000005ff057e24 */ /* 0x000fc4000f8e00ff */
[----:B------:R-:W-:Y:S02]  /*09c0*/  IMAD.U32 R2, RZ, RZ, UR4 ;  /* 0x00000004ff027e24 */ /* 0x000fe4000f8e00ff */
[----:B------:R-:W-:Y:S02]  /*09d0*/  @P3 IMAD.U32 R6, RZ, RZ, UR6 ;  /* 0x00000006ff063e24 */ /* 0x000fe4000f8e00ff */
[----:B------:R-:W-:Y:S02]  /*09e0*/  @!P5 IMAD.MOV.U32 R6, RZ, RZ, R5 ;  /* 0x000000ffff06d224 */ /* 0x000fe400078e0005 */
[----:B------:R-:W-:Y:S02]  /*09f0*/  @!P4 IMAD.MOV.U32 R7, RZ, RZ, R2 ;  /* 0x000000ffff07c224 */ /* 0x000fe400078e0002 */
[----:B------:R-:W-:Y:S01]  /*0a00*/  IMAD.U32 R3, RZ, RZ, UR5 ;  /* 0x00000005ff037e24 */ /* 0x000fe2000f8e00ff */
[----:B------:R1:W-:Y:S01]  /*0a10*/  STL [R1+0x3f0], R6 ;  /* 0x0003f00601007387 */ /* 0x0003e20000100800 */
[----:B------:R-:W-:-:S03]  /*0a20*/  IMAD.U32 R4, RZ, RZ, UR4 ;  /* 0x00000004ff047e24 */ /* 0x000fc6000f8e00ff */
[----:B------:R1:W-:Y:S01]  /*0a30*/  STL [R1+0x3f4], R7 ;  /* 0x0003f40701007387 */ /* 0x0003e20000100800 */
[----:B------:R-:W-:Y:S05]  /*0a40*/  @!P2 BRA `(.L_x_5) ;  /* 0x00000000000ca947 */ /* 0x000fea0003800000 */
[----:B------:R-:W-:Y:S01]  /*0a50*/  UCGABAR_WAIT ;  /* 0x0000000000007dc7 */ /* 0x000fe20008000000 */
[----:B------:R-:W-:Y:S01]  /*0a60*/  CCTL.IVALL ;  /* 0x00000000ff00798f */ /* 0x000fe20002000000 */
[----:B------:R-:W-:Y:S05]  /*0a70*/  BRA `(.L_x_6) ;  /* 0x0000000000047947 */ /* 0x000fea0003800000 */
.L_x_5:
[----:B------:R-:W-:Y:S06]  /*0a80*/  BAR.SYNC.DEFER_BLOCKING 0x0 ;  /* 0x0000000000007b1d */ /* 0x000fec0000010000 */
.L_x_6:
[----:B------:R-:W-:Y:S05]  /*0a90*/  @!P1 BRA `(.L_x_7) ;  /* 0x000003b800689947 */ /* 0x000fea0003800000 */
[----:B------:R-:W-:-:S06]  /*0aa0*/  UISETP.GT.U32.AND UP0, UPT, UR16, 0x1, UPT ;  /* 0x000000011000788c */ /* 0x000fcc000bf04070 */
[----:B------:R-:W-:-:S13]  /*0ab0*/  PLOP3.LUT P0, PT, PT, PT, UP0, 0x80, 0x0 ;  /* 0x000000000000781c */ /* 0x000fda0003f0f008 */
[----:B------:R-:W-:Y:S05]  /*0ac0*/  @P0 EXIT ;  /* 0x000000000000094d */ /* 0x000fea0003800000 */
[----:B------:R-:W-:Y:S01]  /*0ad0*/  ULDC.64 UR4, c[0x0][0x650] ;  /* 0x0001940000047ab9 */ /* 0x000fe20000000a00 */
[----:B------:R-:W-:Y:S01]  /*0ae0*/  UMOV UR48, 0xffffffff ;  /* 0xffffffff00307882 */ /* 0x000fe20000000000 */
[----:B------:R-:W-:Y:S01]  /*0af0*/  ISETP.GE.U32.AND P0, PT, R7, UR4, PT ;  /* 0x0000000407007c0c */ /* 0x000fe2000bf06070 */
[----:B------:R-:W-:Y:S01]  /*0b00*/  UMOV UR43, 0xffffffff ;  /* 0xffffffff002b7882 */ /* 0x000fe20000000000 */
[----:B------:R-:W-:Y:S01]  /*0b10*/  UMOV UR42, 0xffffffff ;  /* 0xffffffff002a7882 */ /* 0x000fe20000000000 */
[----:B0-----:R-:W-:Y:S02]  /*0b20*/  PRMT R0, RZ, 0x7610, R0 ;  /* 0x00007610ff007816 */ /* 0x001fe40000000000 */
[----:B------:R-:W-:-:S13]  /*0b30*/  ISETP.GE.U32.AND.EX P0, PT, R6, UR5, PT, P0 ;  /* 0x0000000506007c0c */ /* 0x000fda000bf06100 */
[----:B------:R-:W-:Y:S05]  /*0b40*/  @P0 BRA `(.L_x_8) ;  /* 0x0000000400480947 */ /* 0x000fea0003800000 */
[----:B------:R-:W-:Y:S01]  /*0b50*/  ULDC.64 UR16, c[0x0][0x628] ;  /* 0x00018a0000107ab9 */ /* 0x000fe20000000a00 */
[C---:B------:R-:W-:Y:S01]  /*0b60*/  R2UR UR19, R7.reuse ;  /* 0x00000000071372ca */ /* 0x040fe200000e0000 */
[----:B------:R-:W-:Y:S01]  /*0b70*/  ULDC UR18, c[0x0][0x630] ;  /* 0x00018c0000127ab9 */ /* 0x000fe20000000800 */
[----:B------:R-:W-:Y:S02]  /*0b80*/  ISETP.NE.U32.AND P0, PT, RZ, UR16, PT ;  /* 0x00000010ff007c0c */ /* 0x000fe4000bf05070 */
[----:B------:R-:W-:Y:S02]  /*0b90*/  R2UR UR4, R7 ;  /* 0x00000000070472ca */ /* 0x000fe400000e0000 */
[----:B------:R-:W-:Y:S02]  /*0ba0*/  ISETP.NE.AND.EX P0, PT, RZ, UR17, PT, P0 ;  /* 0x00000011ff007c0c */ /* 0x000fe4000bf05300 */
[----:B------:R-:W-:-:S11]  /*0bb0*/  R2UR UR5, R6 ;  /* 0x00000000060572ca */ /* 0x000fd600000e0000 */
[----:B------:R-:W-:Y:S05]  /*0bc0*/  @!P0 BRA `(.L_x_9) ;  /* 0x0000000000308947 */ /* 0x000fea0003800000 */
[----:B------:R-:W-:Y:S01]  /*0bd0*/  R2UR UR4, R7 ;  /* 0x00000000070472ca */ /* 0x000fe200000e0000 */
[----:B------:R-:W-:Y:S01]  /*0be0*/  ULDC UR9, c[0x0][0x634] ;  /* 0x00018d0000097ab9 */ /* 0x000fe20000000800 */
[----:B------:R-:W-:-:S11]  /*0bf0*/  R2UR UR13, R6 ;  /* 0x00000000060d72ca */ /* 0x000fd600000e0000 */
[----:B------:R-:W-:-:S04]  /*0c00*/  UIADD3 UR9, UP0, UR4, UR9, URZ ;  /* 0x0000000904097290 */ /* 0x000fc8000ff1e03f */
[----:B------:R-:W-:-:S04]  /*0c10*/  UIADD3.X UR13, URZ, UR13, URZ, UP0, !UPT ;  /* 0x0000000d3f0d7290 */ /* 0x000fc800087fe43f */
[----:B------:R-:W-:-:S04]  /*0c20*/  UIMAD.WIDE.U32 UR4, UR13, UR16, URZ ;  /* 0x000000100d0472a5 */ /* 0x000fc8000f8e003f */
[----:B------:R-:W-:Y:S02]  /*0c30*/  UIMAD.WIDE.U32 UR6, UP0, UR9, UR17, UR4 ;  /* 0x00000011090672a5 */ /* 0x000fe4000f800004 */
[----:B------:R-:W-:Y:S02]  /*0c40*/  UIMAD.WIDE.U32 UR4, UR9, UR16, URZ ;  /* 0x00000010090472a5 */ /* 0x000fe4000f8e003f */
[----:B------:R-:W-:Y:S02]  /*0c50*/  UIADD3.X UR15, URZ, URZ, URZ, UP0, !UPT ;  /* 0x0000003f3f0f7290 */ /* 0x000fe400087fe43f */
[----:B------:R-:W-:Y:S01]  /*0c60*/  UIADD3 URZ, UP0, UR5, UR6, URZ ;  /* 0x00000006053f7290 */ /* 0x000fe2000ff1e03f */
[----:B------:R-:W-:-:S03]  /*0c70*/  UMOV UR14, UR7 ;  /* 0x00000007000e7c82 */ /* 0x000fc60008000000 */
[----:B------:R-:W-:-:S12]  /*0c80*/  UIMAD.WIDE.U32.X UR4, UR13, UR17, UR14, UP0 ;  /* 0x000000110d0472a5 */ /* 0x000fd800080e040e */
.L_x_9:
[----:B------:R-:W-:Y:S01]  /*0c90*/  USHF.R.U64 UR42, UR4, UR18, UR5 ;  /* 0x00000012042a7299 */ /* 0x000fe20008001205 */
[----:B------:R-:W-:Y:S01]  /*0ca0*/  R2UR UR7, R6 ;  /* 0x00000000060772ca */ /* 0x000fe200000e0000 */
[----:B------:R-:W-:Y:S02]  /*0cb0*/  USHF.R.U32.HI UR4, URZ, UR18, UR5 ;  /* 0x000000123f047299 */ /* 0x000fe40008011605 */
[----:B------:R-:W-:Y:S01]  /*0cc0*/  UIADD3 UR5, UP0, URZ, -UR42, URZ ;  /* 0x8000002a3f057290 */ /* 0x000fe2000ff1e03f */
[----:B------:R-:W-:Y:S01]  /*0cd0*/  ULDC.64 UR14, c[0x0][0x620] ;  /* 0x00018800000e7ab9 */ /* 0x000fe20000000a00 */
[----:B------:R-:W-:Y:S02]  /*0ce0*/  UMOV UR6, UR19 ;  /* 0x0000001300067c82 */ /* 0x000fe40008000000 */
[----:B------:R-:W-:Y:S01]  /*0cf0*/  UIADD3.X UR4, URZ, ~UR4, URZ, UP0, !UPT ;  /* 0x800000043f047290 */ /* 0x000fe200087fe43f */
[----:B------:R-:W-:Y:S01]  /*0d00*/  ULDC UR9, c[0x0][0x618] ;  /* 0x0001860000097ab9 */ /* 0x000fe20000000800 */
[----:B------:R-:W-:-:S02]  /*0d10*/  UIMAD UR12, UR11, UR12, UR10 ;  /* 0x0000000c0b0c72a4 */ /* 0x000fc4000f8e020a */
[----:B------:R-:W-:Y:S02]  /*0d20*/  UIMAD UR4, UR4, UR14, URZ ;  /* 0x0000000e040472a4 */ /* 0x000fe4000f8e023f */
[----:B------:R-:W-:Y:S02]  /*0d30*/  UIMAD.WIDE.U32 UR6, UR5, UR14, UR6 ;  /* 0x0000000e050672a5 */ /* 0x000fe4000f8e0006 */
[----:B------:R-:W-:Y:S01]  /*0d40*/  UIMAD UR4, UR5, UR15, UR4 ;  /* 0x0000000f050472a4 */ /* 0x000fe2000f8e0204 */
[----:B------:R-:W-:Y:S01]  /*0d50*/  ULDC UR10, c[0x0][0x608] ;  /* 0x00018200000a7ab9 */ /* 0x000fe20000000800 */
[----:B------:R-:W-:Y:S02]  /*0d60*/  ULDC UR18, c[0x0][0x658] ;  /* 0x0001960000127ab9 */ /* 0x000fe40000000800 */
[----:B------:R-:W-:Y:S01]  /*0d70*/  UIADD3 UR7, UR7, UR4, URZ ;  /* 0x0000000407077290 */ /* 0x000fe2000fffe03f */
[----:B------:R-:W-:Y:S02]  /*0d80*/  UMOV UR11, 0xffffffff ;  /* 0xffffffff000b7882 */ /* 0x000fe40000000000 */
[----:B------:R-:W-:Y:S01]  /*0d90*/  ULDC.64 UR4, c[0x0][0x640] ;  /* 0x0001900000047ab9 */ /* 0x000fe20000000a00 */
[----:B------:R-:W-:Y:S01]  /*0da0*/  USHF.R.U64 UR16, UR6, UR9, UR7 ;  /* 0x0000000906107299 */ /* 0x000fe20008001207 */
[----:B------:R-:W-:Y:S01]  /*0db0*/  ISETP.NE.U32.AND P0, PT, RZ, UR4, PT ;  /* 0x00000004ff007c0c */ /* 0x000fe2000bf05070 */
[----:B------:R-:W-:-:S02]  /*0dc0*/  USHF.R.U32.HI UR7, URZ, UR9, UR7 ;  /* 0x000000093f077299 */ /* 0x000fc40008011607 */
[----:B------:R-:W-:Y:S01]  /*0dd0*/  USHF.L.U32 UR6, UR11, UR18, URZ ;  /* 0x000000120b067299 */ /* 0x000fe2000800063f */
[----:B------:R-:W-:Y:S01]  /*0de0*/  ISETP.NE.AND.EX P0, PT, RZ, UR5, PT, P0 ;  /* 0x00000005ff007c0c */ /* 0x000fe2000bf05300 */
[----:B------:R-:W-:Y:S02]  /*0df0*/  USHF.R.U64 UR22, UR16, UR10, UR7 ;  /* 0x0000000a10167299 */ /* 0x000fe40008001207 */
[----:B------:R-:W-:Y:S02]  /*0e00*/  USHF.R.U32.HI UR7, URZ, UR10, UR7 ;  /* 0x0000000a3f077299 */ /* 0x000fe40008011607 */
[----:B------:R-:W-:Y:S02]  /*0e10*/  UISETP.NE.AND UP1, UPT, UR39, URZ, UPT ;  /* 0x0000003f2700728c */ /* 0x000fe4000bf25270 */
[----:B------:R-:W-:Y:S01]  /*0e20*/  USHF.R.U64 UR23, UR22, UR18, UR7 ;  /* 0x0000001216177299 */ /* 0x000fe20008001207 */
[----:B------:R-:W-:Y:S01]  /*0e30*/  ULDC UR17, c[0x0][0x600] ;  /* 0x0001800000117ab9 */ /* 0x000fe20000000800 */
[----:B------:R-:W-:-:S02]  /*0e40*/  ULOP3.LUT UR13, URZ, UR6, URZ, 0x33, !UPT ;  /* 0x000000063f0d7292 */ /* 0x000fc4000f8e333f */
[----:B------:R-:W-:Y:S02]  /*0e50*/  UIADD3 UR15, UR17, -0x1, URZ ;  /* 0xffffffff110f7890 */ /* 0x000fe4000fffe03f */
[----:B------:R-:W-:Y:S02]  /*0e60*/  USEL UR12, UR8, UR12, !UP1 ;  /* 0x0000000c080c7287 */ /* 0x000fe4000c800000 */
[----:B------:R-:W-:Y:S01]  /*0e70*/  USHF.R.U32.HI UR7, URZ, UR18, UR7 ;  /* 0x000000123f077299 */ /* 0x000fe20008011607 */
[----:B------:R-:W-:Y:S01]  /*0e80*/  ULDC UR19, c[0x0][0x648] ;  /* 0x0001920000137ab9 */ /* 0x000fe20000000800 */
[----:B------:R-:W-:Y:S01]  /*0e90*/  ULDC UR20, c[0x0][0x638] ;  /* 0x00018e0000147ab9 */ /* 0x000fe20000000800 */
[----:B------:R-:W-:Y:S01]  /*0ea0*/  UMOV UR21, 0x1 ;  /* 0x0000000100157882 */ /* 0x000fe20000000000 */
[----:B------:R-:W-:Y:S01]  /*0eb0*/  UMOV UR6, UR23 ;  /* 0x0000001700067c82 */ /* 0x000fe20008000000 */
[----:B------:R-:W-:Y:S07]  /*0ec0*/  @!P0 BRA `(.L_x_10) ;  /* 0x0000000000308947 */ /* 0x000fee0003800000 */
[----:B------:R-:W-:Y:S02]  /*0ed0*/  ULDC UR10, c[0x0][0x64c] ;  /* 0x00019300000a7ab9 */ /* 0x000fe40000000800 */
        /* <DEDUP_REMOVED lines=8> */
[----:B------:R-:W-:-:S07]  /*0f60*/  UIMAD.WIDE.U32.X UR4, UR14, UR5, UR10, UP0 ;  /* 0x000000050e0472a5 */ /* 0x000fce00080e040a */
[----:B------:R-:W-:Y:S01]  /*0f70*/  UMOV UR6, UR4 ;  /* 0x0000000400067c82 */ /* 0x000fe20008000000 */
[----:B------:R-:W-:-:S05]  /*0f80*/  UMOV UR7, UR5 ;  /* 0x0000000500077c82 */ /* 0x000fca0008000000 */
.L_x_10:
[----:B------:R-:W-:Y:S01]  /*0f90*/  USHF.R.U64 UR5, UR6, UR19, UR7 ;  /* 0x0000001306057299 */ /* 0x000fe20008001207 */
[----:B------:R-:W-:Y:S01]  /*0fa0*/  IMAD.MOV.U32 R0, RZ, RZ, 0x1 ;  /* 0x00000001ff007424 */ /* 0x000fe200078e00ff */
[----:B------:R-:W-:Y:S02]  /*0fb0*/  USHF.L.U32 UR4, UR21, UR18, URZ ;  /* 0x0000001215047299 */ /* 0x000fe4000800063f */
[----:B------:R-:W-:Y:S02]  /*0fc0*/  ULOP3.LUT UR13, UR22, UR13, URZ, 0xc0, !UPT ;  /* 0x0000000d160d7292 */ /* 0x000fe4000f8ec03f */
[----:B------:R-:W-:Y:S02]  /*0fd0*/  UIADD3 UR6, -UR5, URZ, URZ ;  /* 0x0000003f05067290 */ /* 0x000fe4000fffe13f */
[----:B------:R-:W-:Y:S02]  /*0fe0*/  UIMAD UR13, UR4, UR5, UR13 ;  /* 0x00000005040d72a4 */ /* 0x000fe4000f8e020d */
[----:B------:R-:W-:-:S02]  /*0ff0*/  ULOP3.LUT UR15, UR16, UR15, URZ, 0xc0, !UPT ;  /* 0x0000000f100f7292 */ /* 0x000fc4000f8ec03f */
[----:B------:R-:W-:Y:S01]  /*1000*/  UIMAD UR4, UR6, UR20, UR23 ;  /* 0x00000014060472a4 */ /* 0x000fe2000f8e0217 */
[----:B------:R-:W-:Y:S01]  /*1010*/  ULDC UR5, c[0x0][0x610] ;  /* 0x0001840000057ab9 */ /* 0x000fe20000000800 */
[----:B------:R-:W-:Y:S02]  /*1020*/  UISETP.NE.AND UP0, UPT, UR39, URZ, UPT ;  /* 0x0000003f2700728c */ /* 0x000fe4000bf05270 */
[----:B------:R-:W-:Y:S02]  /*1030*/  UIMAD UR12, UR13, UR5, UR12 ;  /* 0x000000050d0c72a4 */ /* 0x000fe4000f8e020c */
[----:B------:R-:W-:-:S04]  /*1040*/  UIMAD UR4, UR4, UR17, UR15 ;  /* 0x00000011040472a4 */ /* 0x000fc8000f8e020f */
[----:B------:R-:W-:Y:S02]  /*1050*/  USEL UR43, UR4, UR12, !UP0 ;  /* 0x0000000c042b7287 */ /* 0x000fe4000c000000 */
[----:B------:R-:W-:-:S12]  /*1060*/  USEL UR48, UR12, UR4, !UP0 ;  /* 0x000000040c307287 */ /* 0x000fd8000c000000 */
.L_x_8:
[----:B------:R-:W-:-:S08]  /*1070*/  NOP ;  /* 0x0000000000007918 */ /* 0x000fd00000000000 */
[----:B------:R-:W0:Y:S02]  /*1080*/  USETMAXREG.TRY_ALLOC.CTAPOOL UP0, 0xf0 ;  /* 0x000000f0000079c8 */ /* 0x000e240008000600 */
[----:B0-----:R-:W-:-:S13]  /*1090*/  PLOP3.LUT P0, PT, PT, PT, UP0, 0x80, 0x0 ;  /* 0x000000000000781c */ /* 0x001fda0003f0f008 */
[----:B------:R-:W-:Y:S05]  /*10a0*/  @!P0 BRA `(.L_x_8) ;  /* 0xfffffffc00f08947 */ /* 0x000fea000383ffff */
[----:B------:R-:W-:Y:S01]  /*10b0*/  ULDC.64 UR4, c[0x0][0x598] ;  /* 0x0001660000047ab9 */ /* 0x000fe20000000a00 */
[----:B------:R-:W-:Y:S01]  /*10c0*/  ULDC.64 UR52, c[0x0][0x208] ;  /* 0x0000820000347ab9 */ /* 0x000fe20000000a00 */
[----:B------:R-:W-:-:S04]  /*10d0*/  ISETP.NE.U32.AND P0, PT, RZ, UR4, PT ;  /* 0x00000004ff007c0c */ /* 0x000fc8000bf05070 */
[----:B------:R-:W-:-:S13]  /*10e0*/  ISETP.NE.AND.EX P0, PT, RZ, UR5, PT, P0 ;  /* 0x00000005ff007c0c */ /* 0x000fda000bf05300 */
[----:B------:R-:W-:Y:S05]  /*10f0*/  @!P0 BRA `(.L_x_11) ;  /* 0x00000000001c8947 */ /* 0x000fea0003800000 */
[----:B------:R-:W0:Y:S02]  /*1100*/  LDC.64 R2, c[0x0][0x598] ;  /* 0x00016600ff027b82 */ /* 0x000e240000000a00 */
[----:B0-----:R-:W2:Y:S02]  /*1110*/  LDG.E.64 R2, desc[UR52][R2.64] ;  /* 0x0000003402027981 */ /* 0x001ea4000c1e1b00 */
[----:B--2---:R-:W-:-:S04]  /*1120*/  ISETP.NE.U32.AND P0, PT, R2, RZ, PT ;  /* 0x000000ff0200720c */ /* 0x004fc80003f05070 */
[----:B------:R-:W-:-:S13]  /*1130*/  ISETP.NE.AND.EX P0, PT, R3, RZ, PT, P0 ;  /* 0x000000ff0300720c */ /* 0x000fda0003f05300 */
[----:B------:R-:W-:Y:S05]  /*1140*/  @!P0 BRA `(.L_x_11) ;  /* 0x0000000000088947 */ /* 0x000fea0003800000 */
[----:B------:R0:W5:Y:S01]  /*1150*/  LD.E R2, desc[UR52][R2.64] ;  /* 0x0000003402027980 */ /* 0x000162000c101900 */
[----:B------:R-:W-:Y:S05]  /*1160*/  BRA `(.L_x_12) ;  /* 0x0000000000247947 */ /* 0x000fea0003800000 */
.L_x_11:
[----:B------:R-:W-:Y:S02]  /*1170*/  ULDC.64 UR4, c[0x0][0x588] ;  /* 0x0001620000047ab9 */ /* 0x000fe40000000a00 */
[----:B------:R-:W-:-:S04]  /*1180*/  ISETP.NE.U32.AND P0, PT, RZ, UR4, PT ;  /* 0x00000004ff007c0c */ /* 0x000fc8000bf05070 */
[----:B------:R-:W-:-:S13]  /*1190*/  ISETP.NE.AND.EX P0, PT, RZ, UR5, PT, P0 ;  /* 0x00000005ff007c0c */ /* 0x000fda000bf05300 */
[----:B------:R-:W-:Y:S05]  /*11a0*/  @!P0 BRA `(.L_x_13) ;  /* 0x00000000000c8947 */ /* 0x000fea0003800000 */
[----:B------:R-:W0:Y:S02]  /*11b0*/  LDC.64 R2, c[0x0][0x588] ;  /* 0x00016200ff027b82 */ /* 0x000e240000000a00 */
[----:B0-----:R2:W5:Y:S01]  /*11c0*/  LDG.E R2, desc[UR52][R2.64] ;  /* 0x0000003402027981 */ /* 0x001562000c1e1900 */
[----:B------:R-:W-:Y:S05]  /*11d0*/  BRA `(.L_x_12) ;  /* 0x0000000000087947 */ /* 0x000fea0003800000 */
.L_x_13:
[----:B------:R-:W-:Y:S02]  /*11e0*/  ULDC UR4, c[0x0][0x580] ;  /* 0x0001600000047ab9 */ /* 0x000fe40000000800 */
[----:B------:R-:W-:-:S07]  /*11f0*/  IMAD.U32 R2, RZ, RZ, UR4 ;  /* 0x00000004ff027e24 */ /* 0x000fce000f8e00ff */
.L_x_12:
[----:B------:R-:W-:Y:S02]  /*1200*/  ULDC.64 UR4, c[0x0][0x5a0] ;  /* 0x0001680000047ab9 */ /* 0x000fe40000000a00 */
[----:B------:R-:W-:-:S04]  /*1210*/  ISETP.NE.U32.AND P0, PT, RZ, UR4, PT ;  /* 0x00000004ff007c0c */ /* 0x000fc8000bf05070 */
[----:B------:R-:W-:-:S13]  /*1220*/  ISETP.NE.AND.EX P0, PT, RZ, UR5, PT, P0 ;  /* 0x00000005ff007c0c */ /* 0x000fda000bf05300 */
[----:B------:R-:W-:Y:S05]  /*1230*/  @!P0 BRA `(.L_x_14) ;  /* 0x00000000001c8947 */ /* 0x000fea0003800000 */
[----:B------:R-:W3:Y:S02]  /*1240*/  LDC.64 R4, c[0x0][0x5a0] ;  /* 0x00016800ff047b82 */ /* 0x000ee40000000a00 */
[----:B---3--:R-:W3:Y:S02]  /*1250*/  LDG.E.64 R4, desc[UR52][R4.64] ;  /* 0x0000003404047981 */ /* 0x008ee4000c1e1b00 */
[----:B---3--:R-:W-:-:S04]  /*1260*/  ISETP.NE.U32.AND P0, PT, R4, RZ, PT ;  /* 0x000000ff0400720c */ /* 0x008fc80003f05070 */
[----:B------:R-:W-:-:S13]  /*1270*/  ISETP.NE.AND.EX P0, PT, R5, RZ, PT, P0 ;  /* 0x000000ff0500720c */ /* 0x000fda0003f05300 */
[----:B------:R-:W-:Y:S05]  /*1280*/  @!P0 BRA `(.L_x_14) ;  /* 0x0000000000088947 */ /* 0x000fea0003800000 */
[----:B------:R3:W5:Y:S01]  /*1290*/  LD.E R16, desc[UR52][R4.64] ;  /* 0x0000003404107980 */ /* 0x000762000c101900 */
[----:B------:R-:W-:Y:S05]  /*12a0*/  BRA `(.L_x_15) ;  /* 0x0000000000247947 */ /* 0x000fea0003800000 */
.L_x_14:
[----:B------:R-:W-:Y:S02]  /*12b0*/  ULDC.64 UR4, c[0x0][0x590] ;  /* 0x0001640000047ab9 */ /* 0x000fe40000000a00 */
[----:B------:R-:W-:-:S04]  /*12c0*/  ISETP.NE.U32.AND P0, PT, RZ, UR4, PT ;  /* 0x00000004ff007c0c */ /* 0x000fc8000bf05070 */
[----:B------:R-:W-:-:S13]  /*12d0*/  ISETP.NE.AND.EX P0, PT, RZ, UR5, PT, P0 ;  /* 0x00000005ff007c0c */ /* 0x000fda000bf05300 */
[----:B------:R-:W-:Y:S05]  /*12e0*/  @!P0 BRA `(.L_x_16) ;  /* 0x00000000000c8947 */ /* 0x000fea0003800000 */
[----:B------:R-:W3:Y:S02]  /*12f0*/  LDC.64 R16, c[0x0][0x590] ;  /* 0x00016400ff107b82 */ /* 0x000ee40000000a00 */
[----:B---3--:R4:W5:Y:S01]  /*1300*/  LDG.E R16, desc[UR52][R16.64] ;  /* 0x0000003410107981 */ /* 0x008962000c1e1900 */
[----:B------:R-:W-:Y:S05]  /*1310*/  BRA `(.L_x_15) ;  /* 0x0000000000087947 */ /* 0x000fea0003800000 */
.L_x_16:
[----:B------:R-:W-:Y:S02]  /*1320*/  ULDC UR4, c[0x0][0x584] ;  /* 0x0001610000047ab9 */ /* 0x000fe40000000800 */
[----:B------:R-:W-:-:S07]  /*1330*/  IMAD.U32 R16, RZ, RZ, UR4 ;  /* 0x00000004ff107e24 */ /* 0x000fce000f8e00ff */
.L_x_15:
[----:B------:R-:W-:-:S13]  /*1340*/  LOP3.LUT P0, RZ, R0, 0xff, RZ, 0xc0, !PT ;  /* 0x000000ff00ff7812 */ /* 0x000fda000780c0ff */
[----:B------:R-:W-:Y:S05]  /*1350*/  @!P0 EXIT ;  /* 0x000000000000894d */ /* 0x000fea0003800000 */
[----:B------:R-:W-:Y:S01]  /*1360*/  ULDC UR4, c[0x0][0x28c] ;  /* 0x0000a30000047ab9 */ /* 0x000fe20000000800 */
[----:B------:R-:W-:Y:S01]  /*1370*/  UMOV UR36, URZ ;  /* 0x0000003f00247c82 */ /* 0x000fe20008000000 */
[----:B------:R-:W-:Y:S01]  /*1380*/  UIADD3 UR4, UR4, 0x1f, URZ ;  /* 0x0000001f04047890 */ /* 0x000fe2000fffe03f */
[----:B------:R-:W-:-:S03]  /*1390*/  UMOV UR37, URZ ;  /* 0x0000003f00257c82 */ /* 0x000fc60008000000 */
[----:B------:R-:W-:-:S04]  /*13a0*/  USHF.R.S32.HI UR5, URZ, 0x1f, UR4 ;  /* 0x0000001f3f057899 */ /* 0x000fc80008011404 */
[----:B------:R-:W-:-:S04]  /*13b0*/  ULEA.HI UR5, UR5, UR4, URZ, 0x5 ;  /* 0x0000000405057291 */ /* 0x000fc8000f8f283f */
[----:B------:R-:W-:-:S12]  /*13c0*/  USHF.R.S32.HI UR41, URZ, 0x5, UR5 ;  /* 0x000000053f297899 */ /* 0x000fd80008011405 */
.L_x_924:
[----:B------:R-:W0:Y:S01]  /*13d0*/  S2R R0, SR_TID.X ;  /* 0x0000000000007919 */ /* 0x000e220000002100 */
[----:B-1----:R-:W1:Y:S01]  /*13e0*/  S2UR UR6, SR_CgaCtaId ;  /* 0x00000000000679c3 */ /* 0x002e620000008800 */
[----:B------:R-:W-:Y:S02]  /*13f0*/  UMOV UR40, 0x400 ;  /* 0x0000040000287882 */ /* 0x000fe40000000000 */
[----:B-1----:R-:W-:Y:S01]  /*1400*/  ULEA UR40, UR6, UR40, 0x18 ;  /* 0x0000002806287291 */ /* 0x002fe2000f8ec03f */
[----:B0-----:R-:W-:-:S04]  /*1410*/  LOP3.LUT R0, R0, 0x80, RZ, 0xc0, !PT ;  /* 0x0000008000007812 */ /* 0x001fc800078ec0ff */
[----:B------:R-:W-:-:S06]  /*1420*/  SHF.R.U32.HI R0, RZ, 0x7, R0 ;  /* 0x00000007ff007819 */ /* 0x000fcc0000011600 */
[----:B------:R-:W0:Y:S02]  /*1430*/  SHFL.IDX PT, R0, R0, RZ, 0x1f ;  /* 0x00001fff00007589 */ /* 0x000e2400000e0000 */
[----:B0-----:R-:W-:-:S13]  /*1440*/  R2UR UR4, R0 ;  /* 0x00000000000472ca */ /* 0x001fda00000e0000 */
[----:B------:R-:W-:-:S04]  /*1450*/  ULEA.HI UR5, UR4, UR4, URZ, 0x1 ;  /* 0x0000000404057291 */ /* 0x000fc8000f8f083f */
[----:B------:R-:W-:-:S04]  /*1460*/  ULOP3.LUT UR5, UR5, 0xffffe, URZ, 0xc0, !UPT ;  /* 0x000ffffe05057892 */ /* 0x000fc8000f8ec03f */
[----:B------:R-:W-:-:S03]  /*1470*/  UIADD3 UR5, UR4, -UR5, URZ ;  /* 0x8000000504057290 */ /* 0x000fc6000fffe03f */
[----:B------:R-:W-:Y:S01]  /*1480*/  ULDC UR4, c[0x0][0x28c] ;  /* 0x0000a30000047ab9 */ /* 0x000fe20000000800 */
[----:B------:R-:W-:Y:S01]  /*1490*/  ULEA UR5, UR5, UR40, 0xc ;  /* 0x0000002805057291 */ /* 0x000fe2000f8e603f */
[----:B------:R-:W-:-:S03]  /*14a0*/  ISETP.LT.AND P0, PT, RZ, UR4, PT ;  /* 0x00000004ff007c0c */ /* 0x000fc6000bf01270 */
[----:B------:R-:W-:-:S04]  /*14b0*/  UIADD3 UR5, UR5, 0x100, URZ ;  /* 0x0000010005057890 */ /* 0x000fc8000fffe03f */
[----:B------:R-:W-:-:S04]  /*14c0*/  USHF.R.U32.HI UR5, URZ, 0x4, UR5 ;  /* 0x000000043f057899 */ /* 0x000fc80008011605 */
[----:B------:R-:W-:Y:S02]  /*14d0*/  ULOP3.LUT UR49, UR5, 0x3fff, URZ, 0xc0, !UPT ;  /* 0x00003fff05317892 */ /* 0x000fe4000f8ec03f */
[----:B---345:R-:W-:Y:S10]  /*14e0*/  @P0 BRA `(.L_x_17) ;  /* 0x0000000000400947 */ /* 0x038ff40003800000 */
[----:B------:R-:W-:Y:S01]  /*14f0*/  MOV R0, 0x0 ;  /* 0x0000000000007802 */ /* 0x000fe20000000f00 */
[----:B------:R-:W-:Y:S01]  /*1500*/  ULDC.64 UR4, c[0x4][0x68] ;  /* 0x01001a0000047ab9 */ /* 0x000fe20000000a00 */
[----:B------:R-:W-:Y:S01]  /*1510*/  ULDC.64 UR6, c[0x4][0x8] ;  /* 0x0100020000067ab9 */ /* 0x000fe20000000a00 */
[----:B---3--:R-:W-:Y:S01]  /*1520*/  IMAD.U32 R4, RZ, RZ, UR4 ;  /* 0x00000004ff047e24 */ /* 0x008fe2000f8e00ff */
[----:B------:R0:W1:Y:S01]  /*1530*/  LDC.64 R14, c[0x4][R0] ;  /* 0x01000000000e7b82 */ /* 0x0000620000000a00 */
[----:B------:R-:W-:Y:S01]  /*1540*/  IMAD.U32 R5, RZ, RZ, UR5 ;  /* 0x00000005ff057e24 */ /* 0x000fe2000f8e00ff */
[----:B------:R-:W-:Y:S01]  /*1550*/  ULDC.64 UR4, c[0x4][0x70] ;  /* 0x01001c0000047ab9 */ /* 0x000fe20000000a00 */
[----:B------:R-:W-:Y:S02]  /*1560*/  IMAD.U32 R10, RZ, RZ, UR6 ;  /* 0x00000006ff0a7e24 */ /* 0x000fe4000f8e00ff */
[----:B------:R-:W-:Y:S02]  /*1570*/  IMAD.U32 R6, RZ, RZ, UR4 ;  /* 0x00000004ff067e24 */ /* 0x000fe4000f8e00ff */
[----:B------:R-:W-:-:S02]  /*1580*/  IMAD.U32 R7, RZ, RZ, UR5 ;  /* 0x00000005ff077e24 */ /* 0x000fc4000f8e00ff */
[----:B------:R-:W-:Y:S02]  /*1590*/  IMAD.U32 R11, RZ, RZ, UR7 ;  /* 0x00000007ff0b7e24 */ /* 0x000fe4000f8e00ff */
[----:B------:R-:W-:Y:S02]  /*15a0*/  IMAD.MOV.U32 R8, RZ, RZ, 0x1e1 ;  /* 0x000001e1ff087424 */ /* 0x000fe400078e00ff */
[----:B------:R-:W-:Y:S02]  /*15b0*/  IMAD.MOV.U32 R12, RZ, RZ, 0x1 ;  /* 0x00000001ff0c7424 */ /* 0x000fe400078e00ff */
[----:B0-----:R-:W-:-:S07]  /*15c0*/  IMAD.MOV.U32 R13, RZ, RZ, RZ ;  /* 0x000000ffff0d7224 */ /* 0x001fce00078e00ff */
[----:B------:R-:W-:-:S07]  /*15d0*/  LEPC R20, `(.L_x_17) ;  /* 0x000000001014794e */ /* 0x000fce0000000000 */
[----:B-12-45:R-:W-:Y:S05]  /*15e0*/  CALL.ABS.NOINC R14 ;  /* 0x000000000e007343 */ /* 0x036fea0003c00000 */
.L_x_17:
[----:B------:R-:W-:-:S06]  /*15f0*/  ULOP3.LUT UR4, UR38, 0x1, URZ, 0xfc, !UPT ;  /* 0x0000000126047892 */ /* 0x000fcc000f8efc3f */
[----:B------:R-:W-:-:S05]  /*1600*/  IMAD.U32 R0, RZ, RZ, UR4 ;  /* 0x00000004ff007e24 */ /* 0x000fca000f8e00ff */
[----:B------:R-:W-:-:S13]  /*1610*/  ISETP.NE.AND P0, PT, R0, 0x3, PT ;  /* 0x000000030000780c */ /* 0x000fda0003f05270 */
[----:B------:R-:W-:Y:S05]  /*1620*/  @!P0 BRA `(.L_x_18) ;  /* 0x0000000000048947 */ /* 0x000fea0003800000 */
[----:B------:R-:W-:Y:S01]  /*1630*/  BPT.TRAP 0x1 ;  /* 0x000000040000795c */ /* 0x000fe20000300000 */
.L_x_18:
[----:B--2---:R-:W-:Y:S02]  /*1640*/  IMAD.U32 R3, RZ, RZ, UR37 ;  /* 0x00000025ff037e24 */ /* 0x004fe4000f8e00ff */
[----:B------:R-:W-:-:S03]  /*1650*/  IMAD.U32 R0, RZ, RZ, UR36 ;  /* 0x00000024ff007e24 */ /* 0x000fc6000f8e00ff */
[----:B------:R-:W-:Y:S02]  /*1660*/  LEA R3, R3, UR40, 0x3 ;  /* 0x0000002803037c11 */ /* 0x000fe4000f8e18ff */
[----:B------:R-:W-:-:S04]  /*1670*/  SHF.L.U32 R0, R0, 0x1f, RZ ;  /* 0x0000001f00007819 */ /* 0x000fc800000006ff */
[----:B------:R0:W1:Y:S01]  /*1680*/  SYNCS.PHASECHK.TRANS64.TRYWAIT P1, [R3+URZ], R0 ;  /* 0x00000000030075a7 */ /* 0x000062000802017f */
[----:B------:R-:W-:Y:S05]  /*1690*/  @!P0 BRA `(.L_x_19) ;  /* 0x0000000000048947 */ /* 0x000fea0003800000 */
[----:B------:R-:W-:Y:S01]  /*16a0*/  BPT.TRAP 0x1 ;  /* 0x000000040000795c */ /* 0x000fe20000300000 */
.L_x_19:
[----:B-1----:R-:W-:Y:S05]  /*16b0*/  @P1 BRA `(.L_x_20) ;  /* 0x0000000000081947 */ /* 0x002fea0003800000 */
[----:B------:R-:W1:Y:S02]  /*16c0*/  SYNCS.PHASECHK.TRANS64.TRYWAIT P1, [R3+URZ], R0 ;  /* 0x00000000030075a7 */ /* 0x000e64000802017f */
[----:B-1----:R-:W-:Y:S05]  /*16d0*/  @!P1 BRA `(.L_x_21) ;  /* 0x000003c400249947 */ /* 0x002fea0003800000 */
.L_x_20:
[----:B------:R-:W-:-:S04]  /*16e0*/  UISETP.LT.AND UP0, UPT, UR41, 0x1, UPT ;  /* 0x000000012900788c */ /* 0x000fc8000bf01270 */
[----:B------:R-:W-:-:S06]  /*16f0*/  USEL UR4, UR41, 0x1, UP0 ;  /* 0x0000000129047887 */ /* 0x000fcc0008000000 */
[----:B---3--:R-:W-:Y:S01]  /*1700*/  IMAD.U32 R5, RZ, RZ, UR4 ;  /* 0x00000004ff057e24 */ /* 0x008fe2000f8e00ff */
[----:B------:R-:W-:Y:S05]  /*1710*/  WARPSYNC.ALL ;  /* 0x0000000000007948 */ /* 0x000fea0003800000 */
[----:B------:R-:W-:-:S04]  /*1720*/  IADD3 R5, -R5, UR41, RZ ;  /* 0x0000002905057c10 */ /* 0x000fc8000fffe1ff */
[----:B------:R-:W-:Y:S01]  /*1730*/  ISETP.GE.AND P1, PT, R5, 0x1, PT ;  /* 0x000000010500780c */ /* 0x000fe20003f26270 */
[----:B------:R-:W-:Y:S01]  /*1740*/  UIADD3 UR4, UR40, 0x20100, URZ ;  /* 0x0002010028047890 */ /* 0x000fe2000fffe03f */
[----:B------:R-:W-:Y:S01]  /*1750*/  WARPGROUP.ARRIVE ;  /* 0x00000000000079c5 */ /* 0x000fe20000000000 */
[----:B------:R-:W-:Y:S01]  /*1760*/  ULOP3.LUT UR49, UR49, 0x10000, URZ, 0xfc, !UPT ;  /* 0x0001000031317892 */ /* 0x000fe2000f8efc3f */
[----:B------:R4:W-:Y:S01]  /*1770*/  STL [R1+0x4c4], R17 ;  /* 0x0004c41101007387 */ /* 0x0009e20000100800 */
[----:B------:R-:W-:Y:S02]  /*1780*/  USHF.R.U32.HI UR4, URZ, 0x4, UR4 ;  /* 0x000000043f047899 */ /* 0x000fe40008011604 */
[----:B------:R-:W-:Y:S01]  /*1790*/  ULEA UR51, UR37, UR49, 0xb ;  /* 0x0000003125337291 */ /* 0x000fe2000f8e583f */
[----:B-----5:R2:W-:Y:S01]  /*17a0*/  STL [R1+0x4c0], R16 ;  /* 0x0004c01001007387 */ /* 0x0205e20000100800 */
[----:B------:R-:W-:Y:S01]  /*17b0*/  ULOP3.LUT UR4, UR4, 0x3fff, URZ, 0xc0, !UPT ;  /* 0x00003fff04047892 */ /* 0x000fe2000f8ec03f */
[----:B------:R-:W-:Y:S01]  /*17c0*/  UMOV UR5, 0x80000020 ;  /* 0x8000002000057882 */ /* 0x000fe20000000000 */
[----:B------:R-:W-:-:S02]  /*17d0*/  UMOV UR7, 0x80000020 ;  /* 0x8000002000077882 */ /* 0x000fc40000000000 */
[----:B------:R-:W-:Y:S01]  /*17e0*/  ULOP3.LUT UR50, UR4, 0x10000, URZ, 0xfc, !UPT ;  /* 0x0001000004327892 */ /* 0x000fe2000f8efc3f */
[----:B------:R3:W-:Y:S01]  /*17f0*/  STL [R1+0x4bc], R5 ;  /* 0x0004bc0501007387 */ /* 0x0007e20000100800 */
[----:B------:R-:W-:Y:S01]  /*1800*/  UMOV UR17, UR5 ;  /* 0x0000000500117c82 */ /* 0x000fe20008000000 */
[----:B------:R-:W-:Y:S01]  /*1810*/  UMOV UR4, UR51 ;  /* 0x0000003300047c82 */ /* 0x000fe20008000000 */
[----:B------:R-:W-:Y:S01]  /*1820*/  UIMAD UR54, UR37, 0x380, UR50 ;  /* 0x00000380253678a4 */ /* 0x000fe2000f8e0232 */
[----:B------:R3:W-:Y:S01]  /*1830*/  STL [R1+0x4b8], R2 ;  /* 0x0004b80201007387 */ /* 0x0007e20000100800 */
[----:B------:R-:W-:Y:S01]  /*1840*/  UMOV UR16, UR4 ;  /* 0x0000000400107c82 */ /* 0x000fe20008000000 */
[----:B------:R-:W-:Y:S01]  /*1850*/  UMOV UR19, 0x80000020 ;  /* 0x8000002000137882 */ /* 0x000fe20000000000 */
[----:B------:R-:W-:Y:S02]  /*1860*/  UIADD3 UR18, UR54, 0x80, URZ ;  /* 0x0000008036127890 */ /* 0x000fe4000fffe03f */
[----:B------:R-:W-:-:S02]  /*1870*/  UIADD3 UR14, UR54, 0x100, URZ ;  /* 0x00000100360e7890 */ /* 0x000fc4000fffe03f */
[----:B------:R-:W-:Y:S01]  /*1880*/  UMOV UR6, UR54 ;  /* 0x0000003600067c82 */ /* 0x000fe20008000000 */
[----:B------:R-:W-:Y:S01]  /*1890*/  UMOV UR12, UR4 ;  /* 0x00000004000c7c82 */ /* 0x000fe20008000000 */
[----:B------:R-:W-:Y:S01]  /*18a0*/  HGMMA.64x32x16.F32.BF16 R24, gdesc[UR4], RZ, !UPT, gsb0 ;  /* 0x00600000041879f0 */ /* 0x000fe2000c0018ff */
[----:B------:R-:W-:Y:S01]  /*18b0*/  UMOV UR13, UR5 ;  /* 0x00000005000d7c82 */ /* 0x000fe20008000000 */
[----:B------:R-:W-:Y:S01]  /*18c0*/  UMOV UR15, 0x80000020 ;  /* 0x80000020000f7882 */ /* 0x000fe20000000000 */
[----:B------:R-:W-:Y:S01]  /*18d0*/  UIADD3 UR10, UR54, 0x180, URZ ;  /* 0x00000180360a7890 */ /* 0x000fe2000fffe03f */
[----:B------:R-:W-:Y:S01]  /*18e0*/  UMOV UR8, UR4 ;  /* 0x0000000400087c82 */ /* 0x000fe20008000000 */
        /* <DEDUP_REMOVED lines=18> */
[----:B------:R-:W-:-:S02]  /*1a10*/  WARPGROUP.DEPBAR.LE gsb0, 0x0 ;  /* 0x00008000000079c5 */ /* 0x000fc40000010000 */
[----:B------:R-:W-:Y:S02]  /*1a20*/  IMAD.MOV.U32 R10, RZ, RZ, R32 ;  /* 0x000000ffff0a7224 */ /* 0x000fe400078e0020 */
[----:B------:R-:W-:Y:S02]  /*1a30*/  IMAD.MOV.U32 R9, RZ, RZ, R33 ;  /* 0x000000ffff097224 */ /* 0x000fe400078e0021 */
[----:B------:R-:W-:Y:S02]  /*1a40*/  IMAD.MOV.U32 R8, RZ, RZ, R34 ;  /* 0x000000ffff087224 */ /* 0x000fe400078e0022 */
[----:B------:R-:W-:Y:S02]  /*1a50*/  IMAD.MOV.U32 R7, RZ, RZ, R35 ;  /* 0x000000ffff077224 */ /* 0x000fe400078e0023 */
[----:B------:R-:W-:Y:S02]  /*1a60*/  IMAD.MOV.U32 R6, RZ, RZ, R36 ;  /* 0x000000ffff067224 */ /* 0x000fe400078e0024 */
[----:B------:R-:W-:-:S02]  /*1a70*/  IMAD.MOV.U32 R4, RZ, RZ, R37 ;  /* 0x000000ffff047224 */ /* 0x000fc400078e0025 */
[----:B01----:R-:W-:Y:S02]  /*1a80*/  IMAD.MOV.U32 R3, RZ, RZ, R38 ;  /* 0x000000ffff037224 */ /* 0x003fe400078e0026 */
[----:B------:R-:W-:Y:S02]  /*1a90*/  IMAD.MOV.U32 R0, RZ, RZ, R39 ;  /* 0x000000ffff007224 */ /* 0x000fe400078e0027 */
[----:B------:R-:W-:Y:S01]  /*1aa0*/  WARPGROUP.ARRIVE ;  /* 0x00000000000079c5 */ /* 0x000fe20000000000 */
[----:B------:R-:W-:Y:S02]  /*1ab0*/  IMAD.MOV.U32 R20, RZ, RZ, R24 ;  /* 0x000000ffff147224 */ /* 0x000fe400078e0018 */
[----:B------:R-:W-:Y:S02]  /*1ac0*/  IMAD.MOV.U32 R19, RZ, RZ, R25 ;  /* 0x000000ffff137224 */ /* 0x000fe400078e0019 */
[----:B------:R-:W-:Y:S01]  /*1ad0*/  IMAD.MOV.U32 R18, RZ, RZ, R26 ;  /* 0x000000ffff127224 */ /* 0x000fe200078e001a */
[----:B------:R-:W-:Y:S01]  /*1ae0*/  HGMMA.64x32x16.F32.BF16 R32, gdesc[UR16], RZ, !UPT, gsb0 ;  /* 0x00600000102079f0 */ /* 0x000fe2000c0018ff */
[----:B------:R-:W-:-:S02]  /*1af0*/  IMAD.MOV.U32 R15, RZ, RZ, R27 ;  /* 0x000000ffff0f7224 */ /* 0x000fc400078e001b */
[----:B------:R-:W-:Y:S02]  /*1b00*/  IMAD.MOV.U32 R14, RZ, RZ, R28 ;  /* 0x000000ffff0e7224 */ /* 0x000fe400078e001c */
[----:B------:R-:W-:Y:S02]  /*1b10*/  IMAD.MOV.U32 R13, RZ, RZ, R29 ;  /* 0x000000ffff0d7224 */ /* 0x000fe400078e001d */
[----:B------:R-:W-:Y:S02]  /*1b20*/  IMAD.MOV.U32 R12, RZ, RZ, R30 ;  /* 0x000000ffff0c7224 */ /* 0x000fe400078e001e */
[----:B------:R-:W-:Y:S01]  /*1b30*/  IMAD.MOV.U32 R11, RZ, RZ, R31 ;  /* 0x000000ffff0b7224 */ /* 0x000fe200078e001f */
[----:B------:R-:W-:Y:S02]  /*1b40*/  WARPGROUP.DEPBAR.LE gsb0, 0x0 ;  /* 0x00008000000079c5 */ /* 0x000fe40000010000 */
[----:B------:R-:W-:Y:S01]  /*1b50*/  IMAD.MOV.U32 R30, RZ, RZ, R32 ;  /* 0x000000ffff1e7224 */ /* 0x000fe200078e0020 */
[----:B------:R0:W-:Y:S01]  /*1b60*/  STL.64 [R1+0x2b8], R46 ;  /* 0x0002b82e01007387 */ /* 0x0001e20000100a00 */
[----:B------:R-:W-:-:S02]  /*1b70*/  IMAD.MOV.U32 R29, RZ, RZ, R45 ;  /* 0x000000ffff1d7224 */ /* 0x000fc400078e002d */
[----:B------:R-:W-:Y:S02]  /*1b80*/  IMAD.MOV.U32 R28, RZ, RZ, R44 ;  /* 0x000000ffff1c7224 */ /* 0x000fe400078e002c */
[----:B------:R-:W-:Y:S02]  /*1b90*/  IMAD.MOV.U32 R27, RZ, RZ, R43 ;  /* 0x000000ffff1b7224 */ /* 0x000fe400078e002b */
[----:B------:R-:W-:Y:S02]  /*1ba0*/  IMAD.MOV.U32 R26, RZ, RZ, R42 ;  /* 0x000000ffff1a7224 */ /* 0x000fe400078e002a */
[----:B------:R-:W-:Y:S02]  /*1bb0*/  IMAD.MOV.U32 R25, RZ, RZ, R41 ;  /* 0x000000ffff197224 */ /* 0x000fe400078e0029 */
[----:B------:R-:W-:Y:S02]  /*1bc0*/  IMAD.MOV.U32 R24, RZ, RZ, R40 ;  /* 0x000000ffff187224 */ /* 0x000fe400078e0028 */
[----:B------:R-:W-:-:S02]  /*1bd0*/  IMAD.MOV.U32 R23, RZ, RZ, R39 ;  /* 0x000000ffff177224 */ /* 0x000fc400078e0027 */
[----:B------:R-:W-:Y:S02]  /*1be0*/  IMAD.MOV.U32 R22, RZ, RZ, R38 ;  /* 0x000000ffff167224 */ /* 0x000fe400078e0026 */
[----:B------:R-:W-:Y:S02]  /*1bf0*/  IMAD.MOV.U32 R21, RZ, RZ, R37 ;  /* 0x000000ffff157224 */ /* 0x000fe400078e0025 */
[----:B----4-:R-:W-:Y:S02]  /*1c00*/  IMAD.MOV.U32 R17, RZ, RZ, R36 ;  /* 0x000000ffff117224 */ /* 0x010fe400078e0024 */
[----:B--2---:R-:W-:Y:S02]  /*1c10*/  IMAD.MOV.U32 R16, RZ, RZ, R35 ;  /* 0x000000ffff107224 */ /* 0x004fe400078e0023 */
[----:B---3--:R-:W-:Y:S02]  /*1c20*/  IMAD.MOV.U32 R5, RZ, RZ, R34 ;  /* 0x000000ffff057224 */ /* 0x008fe400078e0022 */
[----:B------:R-:W-:-:S02]  /*1c30*/  IMAD.MOV.U32 R2, RZ, RZ, R33 ;  /* 0x000000ffff027224 */ /* 0x000fc400078e0021 */
[----:B0-----:R-:W-:-:S06]  /*1c40*/  WARPGROUP.ARRIVE ;  /* 0x00000000000079c5 */ /* 0x001fcc0000000000 */
[----:B------:R-:W-:Y:S03]  /*1c50*/  HGMMA.64x32x16.F32.BF16 R32, gdesc[UR12], RZ, !UPT, gsb0 ;  /* 0x006000000c2079f0 */ /* 0x000fe6000c0018ff */
[----:B------:R-:W-:Y:S02]  /*1c60*/  WARPGROUP.DEPBAR.LE gsb0, 0x0 ;  /* 0x00008000000079c5 */ /* 0x000fe40000010000 */
[----:B------:R-:W-:Y:S04]  /*1c70*/  STL.64 [R1+0x180], R32 ;  /* 0x0001802001007387 */ /* 0x000fe80000100a00 */
[----:B------:R-:W-:Y:S04]  /*1c80*/  STL.64 [R1+0x188], R34 ;  /* 0x0001882201007387 */ /* 0x000fe80000100a00 */
[----:B------:R-:W-:Y:S04]  /*1c90*/  STL.64 [R1+0x190], R36 ;  /* 0x0001902401007387 */ /* 0x000fe80000100a00 */
[----:B------:R-:W-:Y:S04]  /*1ca0*/  STL.64 [R1+0x198], R38 ;  /* 0x0001982601007387 */ /* 0x000fe80000100a00 */
[----:B------:R-:W-:Y:S04]  /*1cb0*/  STL.64 [R1+0x1a0], R40 ;  /* 0x0001a02801007387 */ /* 0x000fe80000100a00 */
[----:B------:R-:W-:Y:S04]  /*1cc0*/  STL.64 [R1+0x1a8], R42 ;  /* 0x0001a82a01007387 */ /* 0x000fe80000100a00 */
[----:B------:R-:W-:Y:S04]  /*1cd0*/  STL.64 [R1+0x1b0], R44 ;  /* 0x0001b02c01007387 */ /* 0x000fe80000100a00 */
[----:B------:R0:W-:Y:S02]  /*1ce0*/  STL.64 [R1+0x1b8], R46 ;  /* 0x0001b82e01007387 */ /* 0x0001e40000100a00 */
[----:B0-----:R-:W-:-:S06]  /*1cf0*/  WARPGROUP.ARRIVE ;  /* 0x00000000000079c5 */ /* 0x001fcc0000000000 */
[----:B------:R-:W-:Y:S01]  /*1d00*/  HGMMA.64x32x16.F32.BF16 R32, gdesc[UR8], RZ, !UPT, gsb0 ;  /* 0x00600000082079f0 */ /* 0x000fe2000c0018ff */
[----:B------:R-:W-:Y:S02]  /*1d10*/  UIADD3 UR8, UR51, 0x200, URZ ;  /* 0x0000020033087890 */ /* 0x000fe4000fffe03f */
[----:B------:R-:W-:Y:S02]  /*1d20*/  WARPGROUP.DEPBAR.LE gsb0, 0x0 ;  /* 0x00008000000079c5 */ /* 0x000fe40000010000 */
[----:B------:R-:W-:Y:S01]  /*1d30*/  WARPGROUP.ARRIVE ;  /* 0x00000000000079c5 */ /* 0x000fe20000000000 */
[----:B------:R-:W-:Y:S04]  /*1d40*/  STL.64 [R1+0x80], R32 ;  /* 0x0000802001007387 */ /* 0x000fe80000100a00 */
[----:B------:R-:W-:Y:S01]  /*1d50*/  STL.64 [R1+0x88], R34 ;  /* 0x0000882201007387 */ /* 0x000fe20000100a00 */
[----:B------:R-:W-:Y:S03]  /*1d60*/  HGMMA.64x32x16.F32.BF16 R200, gdesc[UR28], RZ, !UPT, gsb0 ;  /* 0x006000001cc879f0 */ /* 0x000fe6000c0018ff */
[----:B------:R-:W-:Y:S04]  /*1d70*/  STL.64 [R1+0x90], R36 ;  /* 0x0000902401007387 */ /* 0x000fe80000100a00 */
[----:B------:R-:W-:Y:S04]  /*1d80*/  STL.64 [R1+0x98], R38 ;  /* 0x0000982601007387 */ /* 0x000fe80000100a00 */
[----:B------:R-:W-:Y:S04]  /*1d90*/  STL.64 [R1+0xa0], R40 ;  /* 0x0000a02801007387 */ /* 0x000fe80000100a00 */
[----:B------:R-:W-:Y:S04]  /*1da0*/  STL.64 [R1+0xa8], R42 ;  /* 0x0000a82a01007387 */ /* 0x000fe80000100a00 */
[----:B------:R-:W-:Y:S04]  /*1db0*/  STL.64 [R1+0xb0], R44 ;  /* 0x0000b02c01007387 */ /* 0x000fe80000100a00 */
[----:B------:R0:W-:Y:S01]  /*1dc0*/  STL.64 [R1+0xb8], R46 ;  /* 0x0000b82e01007387 */ /* 0x0001e20000100a00 */
[----:B------:R-:W-:-:S02]  /*1dd0*/  WARPGROUP.DEPBAR.LE gsb0, 0x0 ;  /* 0x00008000000079c5 */ /* 0x000fc40000010000 */
[----:B------:R-:W-:Y:S01]  /*1de0*/  WARPGROUP.ARRIVE ;  /* 0x00000000000079c5 */ /* 0x000fe20000000000 */
[----:B------:R-:W-:Y:S04]  /*1df0*/  STL [R1+0x798], R200 ;  /* 0x000798c801007387 */ /* 0x000fe80000100800 */
[----:B------:R-:W-:Y:S01]  /*1e00*/  STL [R1+0x794], R201 ;  /* 0x000794c901007387 */ /* 0x000fe20000100800 */
[----:B------:R-:W-:Y:S03]  /*1e10*/  HGMMA.64x32x16.F32.BF16 R136, gdesc[UR24], RZ, !UPT, gsb0 ;  /* 0x00600000188879f0 */ /* 0x000fe6000c0018ff */
[----:B------:R-:W-:Y:S04]  /*1e20*/  STL [R1+0x790], R202 ;  /* 0x000790ca01007387 */ /* 0x000fe80000100800 */
        /* <DEDUP_REMOVED lines=12> */
[----:B------:R-:W-:Y:S01]  /*1ef0*/  STL [R1+0x75c], R215 ;  /* 0x00075cd701007387 */ /* 0x000fe20000100800 */
[----:B------:R-:W-:-:S02]  /*1f00*/  WARPGROUP.DEPBAR.LE gsb0, 0x0 ;  /* 0x00008000000079c5 */ /* 0x000fc40000010000 */
[----:B------:R-:W-:Y:S01]  /*1f10*/  WARPGROUP.ARRIVE ;  /* 0x00000000000079c5 */ /* 0x000fe20000000000 */
[----:B------:R-:W-:Y:S04]  /*1f20*/  STL [R1+0x758], R136 ;  /* 0x0007588801007387 */ /* 0x000fe80000100800 */
[----:B------:R-:W-:Y:S01]  /*1f30*/  STL [R1+0x754], R137 ;  /* 0x0007548901007387 */ /* 0x000fe20000100800 */
[----:B------:R-:W-:Y:S01]  /*1f40*/  HGMMA.64x32x16.F32.BF16 R72, gdesc[UR20], RZ, !UPT, gsb0 ;  /* 0x00600000144879f0 */ /* 0x000fe2000c0018ff */
[----:B------:R-:W-:Y:S01]  /*1f50*/  UMOV UR20, UR8 ;  /* 0x0000000800147c82 */ /* 0x000fe20008000000 */
[----:B------:R-:W-:Y:S01]  /*1f60*/  UMOV UR21, 0x80000020 ;  /* 0x8000002000157882 */ /* 0x000fe20000000000 */
[----:B------:R-:W-:Y:S01]  /*1f70*/  UMOV UR24, UR20 ;  /* 0x0000001400187c82 */ /* 0x000fe20008000000 */
[----:B------:R-:W-:Y:S01]  /*1f80*/  UMOV UR25, UR21 ;  /* 0x0000001500197c82 */ /* 0x000fe20008000000 */
[----:B------:R-:W-:Y:S01]  /*1f90*/  UMOV UR28, UR20 ;  /* 0x00000014001c7c82 */ /* 0x000fe20008000000 */
[----:B------:R-:W-:Y:S01]  /*1fa0*/  UMOV UR29, UR21 ;  /* 0x00000015001d7c82 */ /* 0x000fe20008000000 */
[----:B------:R-:W-:Y:S01]  /*1fb0*/  STL [R1+0x750], R138 ;  /* 0x0007508a01007387 */ /* 0x000fe20000100800 */
        /* <DEDUP_REMOVED lines=9> */
[----:B------:R-:W-:-:S02]  /*2050*/  UMOV UR5, UR21 ;  /* 0x0000001500057c82 */ /* 0x000fc40008000000 */
        /* <DEDUP_REMOVED lines=16> */
[----:B------:R-:W-:Y:S02]  /*2160*/  UIADD3 UR20, UR51, 0x600, URZ ;  /* 0x0000060033147890 */ /* 0x000fe4000fffe03f */
[----:B------:R-:W-:Y:S01]  /*2170*/  STL [R1+0x6b8], R74 ;  /* 0x0006b84a01007387 */ /* 0x000fe20000100800 */
[----:B------:R-:W-:-:S03]  /*2180*/  UMOV UR21, 0x80000020 ;  /* 0x8000002000157882 */ /* 0x000fc60000000000 */
        /* <DEDUP_REMOVED lines=19> */
[----:B------:R-:W-:Y:S01]  /*22c0*/  UMOV UR25, UR33 ;  /* 0x0000002100197c82 */ /* 0x000fe20008000000 */
        /* <DEDUP_REMOVED lines=36> */
[----:B0-----:R-:W-:Y:S01]  /*2510*/  WARPGROUP.ARRIVE ;  /* 0x00000000000079c5 */ /* 0x001fe20000000000 */
        /* <DEDUP_REMOVED lines=19> */
[----:B------:R-:W-:-:S03]  /*2650*/  WARPGROUP.DEPBAR.LE gsb0, 0x0 ;  /* 0x00008000000079c5 */ /* 0x000fc60000010000 */
        /* <DEDUP_REMOVED lines=10> */
[----:B------:R-:W-:Y:S01]  /*2700*/  UMOV UR12, UR32 ;  /* 0x00000020000c7c82 */ /* 0x000fe20008000000 */
[----:B------:R-:W-:Y:S01]  /*2710*/  UMOV UR13, UR33 ;  /* 0x00000021000d7c82 */ /* 0x000fe20008000000 */
[----:B------:R-:W-:Y:S02]  /*2720*/  WARPGROUP.DEPBAR.LE gsb0, 0x0 ;  /* 0x00008000000079c5 */ /* 0x000fe40000010000 */
[----:B------:R-:W-:Y:S02]  /*2730*/  IMAD.MOV.U32 R72, RZ, RZ, R32 ;  /* 0x000000ffff487224 */ /* 0x000fe400078e0020 */
[----:B------:R-:W-:Y:S02]  /*2740*/  IMAD.MOV.U32 R73, RZ, RZ, R33 ;  /* 0x000000ffff497224 */ /* 0x000fe400078e0021 */
[----:B------:R-:W-:Y:S02]  /*2750*/  IMAD.MOV.U32 R74, RZ, RZ, R34 ;  /* 0x000000ffff4a7224 */ /* 0x000fe400078e0022 */
        /* <DEDUP_REMOVED lines=49> */
[----:B------:R-:W-:-:S06]  /*2a70*/  WARPGROUP.ARRIVE ;  /* 0x00000000000079c5 */ /* 0x000fcc0000000000 */
[----:B------:R-:W-:Y:S01]  /*2a80*/  HGMMA.64x32x16.F32.BF16 R32, gdesc[UR4], RZ, !UPT, gsb0 ;  /* 0x00600000042079f0 */ /* 0x000fe2000c0018ff */
[----:B------:R-:W-:Y:S01]  /*2a90*/  UIADD3 UR4, UR51, 0x2, URZ ;  /* 0x0000000233047890 */ /* 0x000fe2000fffe03f */
[----:B------:R-:W-:Y:S01]  /*2aa0*/  UMOV UR5, 0x80000020 ;  /* 0x8000002000057882 */ /* 0x000fe20000000000 */
[----:B------:R-:W-:Y:S01]  /*2ab0*/  UIADD3 UR46, UR54, 0x182, URZ ;  /* 0x00000182362e7890 */ /* 0x000fe2000fffe03f */
[----:B------:R-:W-:Y:S01]  /*2ac0*/  UMOV UR45, UR5 ;  /* 0x00000005002d7c82 */ /* 0x000fe20008000000 */
[----:B------:R-:W-:-:S03]  /*2ad0*/  UMOV UR47, 0x80000020 ;  /* 0x80000020002f7882 */ /* 0x000fc60000000000 */
[----:B------:R-:W-:Y:S01]  /*2ae0*/  UMOV UR44, UR4 ;  /* 0x00000004002c7c82 */ /* 0x000fe20008000000 */
[----:B------:R-:W-:Y:S02]  /*2af0*/  WARPGROUP.DEPBAR.LE gsb0, 0x0 ;  /* 0x00008000000079c5 */ /* 0x000fe40000010000 */
        /* <DEDUP_REMOVED lines=16> */
[----:B------:R-:W-:-:S06]  /*2c00*/  WARPGROUP.ARRIVE ;  /* 0x00000000000079c5 */ /* 0x000fcc0000000000 */
        /* <DEDUP_REMOVED lines=20> */
[----:B------:R-:W-:-:S06]  /*2d50*/  WARPGROUP.ARRIVE ;  /* 0x00000000000079c5 */ /* 0x000fcc0000000000 */
[----:B------:R-:W-:Y:S01]  /*2d60*/  HGMMA.64x32x16.F32.BF16 R32, gdesc[UR16], RZ, !UPT, gsb0 ;  /* 0x00600000102079f0 */ /* 0x000fe2000c0018ff */
[----:B------:R-:W-:Y:S01]  /*2d70*/  UMOV UR16, UR4 ;  /* 0x0000000400107c82 */ /* 0x000fe20008000000 */
[----:B------:R-:W-:Y:S01]  /*2d80*/  UMOV UR17, UR5 ;  /* 0x0000000500117c82 */ /* 0x000fe20008000000 */
[----:B------:R-:W-:Y:S02]  /*2d90*/  WARPGROUP.DEPBAR.LE gsb0, 0x0 ;  /* 0x00008000000079c5 */ /* 0x000fe40000010000 */
[----:B------:R-:W-:Y:S01]  /*2da0*/  IMAD.MOV.U32 R60, RZ, RZ, R32 ;  /* 0x000000ffff3c7224 */ /* 0x000fe200078e0020 */
[----:B------:R0:W-:Y:S01]  /*2db0*/  STL [R1+0x23c], R47 ;  /* 0x00023c2f01007387 */ /* 0x0001e20000100800 */
        /* <DEDUP_REMOVED lines=40> */
[----:B------:R-:W-:Y:S01]  /*3040*/  WARPGROUP.ARRIVE ;  /* 0x00000000000079c5 */ /* 0x000fe20000000000 */
[----:B------:R-:W-:Y:S02]  /*3050*/  IMAD.MOV.U32 R193, RZ, RZ, R40 ;  /* 0x000000ffffc17224 */ /* 0x000fe400078e0028 */
[----:B------:R-:W-:Y:S02]  /*3060*/  IMAD.MOV.U32 R194, RZ, RZ, R41 ;  /* 0x000000ffffc27224 */ /* 0x000fe400078e0029 */
[----:B------:R-:W-:Y:S01]  /*3070*/  IMAD.MOV.U32 R200, RZ, RZ, R42 ;  /* 0x000000ffffc87224 */ /* 0x000fe200078e002a */
[----:B------:R-:W-:Y:S01]  /*3080*/  HGMMA.64x32x16.F32.BF16 R168, gdesc[UR28], RZ, !UPT, gsb0 ;  /* 0x006000001ca879f0 */ /* 0x000fe2000c0018ff */
[----:B------:R-:W-:Y:S01]  /*3090*/  IMAD.MOV.U32 R201, RZ, RZ, R43 ;  /* 0x000000ffffc97224 */ /* 0x000fe200078e002b */
[----:B------:R-:W-:Y:S01]  /*30a0*/  UMOV UR28, UR20 ;  /* 0x00000014001c7c82 */ /* 0x000fe20008000000 */
[----:B------:R-:W-:Y:S01]  /*30b0*/  IMAD.MOV.U32 R202, RZ, RZ, R44 ;  /* 0x000000ffffca7224 */ /* 0x000fe200078e002c */
[----:B------:R-:W-:Y:S01]  /*30c0*/  UMOV UR29, UR21 ;  /* 0x00000015001d7c82 */ /* 0x000fe20008000000 */
        /* <DEDUP_REMOVED lines=10> */
[----:B------:R-:W-:Y:S01]  /*3170*/  IMAD.MOV.U32 R192, RZ, RZ, R39 ;  /* 0x000000ffffc07224 */ /* 0x000fe200078e0027 */
[----:B------:R-:W-:Y:S02]  /*3180*/  WARPGROUP.DEPBAR.LE gsb0, 0x0 ;  /* 0x00008000000079c5 */ /* 0x000fe40000010000 */
[----:B------:R-:W-:Y:S01]  /*3190*/  WARPGROUP.ARRIVE ;  /* 0x00000000000079c5 */ /* 0x000fe20000000000 */
[----:B------:R0:W-:Y:S04]  /*31a0*/  STL [R1+0x504], R168 ;  /* 0x000504a801007387 */ /* 0x0001e80000100800 */
[----:B------:R1:W-:Y:S01]  /*31b0*/  STL [R1+0x500], R169 ;  /* 0x000500a901007387 */ /* 0x0003e20000100800 */
[----:B------:R-:W-:Y:S01]  /*31c0*/  HGMMA.64x32x16.F32.BF16 R104, gdesc[UR24], RZ, !UPT, gsb0 ;  /* 0x00600000186879f0 */ /* 0x000fe2000c0018ff */
[----:B------:R-:W-:Y:S01]  /*31d0*/  UMOV UR24, UR20 ;  /* 0x0000001400187c82 */ /* 0x000fe20008000000 */
[----:B------:R-:W-:Y:S01]  /*31e0*/  UMOV UR25, UR21 ;  /* 0x0000001500197c82 */ /* 0x000fe20008000000 */
[----:B------:R2:W-:Y:S01]  /*31f0*/  STL [R1+0x4fc], R170 ;  /* 0x0004fcaa01007387 */ /* 0x0005e20000100800 */
[----:B0-----:R-:W-:-:S03]  /*3200*/  IMAD.MOV.U32 R168, RZ, RZ, R30 ;  /* 0x000000ffffa87224 */ /* 0x001fc600078e001e */
[----:B------:R0:W-:Y:S01]  /*3210*/  STL [R1+0x4f8], R171 ;  /* 0x0004f8ab01007387 */ /* 0x0001e20000100800 */
[----:B-1----:R-:W-:-:S03]  /*3220*/  IMAD.MOV.U32 R169, RZ, RZ, R29 ;  /* 0x000000ffffa97224 */ /* 0x002fc600078e001d */
[----:B------:R1:W-:Y:S01]  /*3230*/  STL [R1+0x4f4], R172 ;  /* 0x0004f4ac01007387 */ /* 0x0003e20000100800 */
[----:B--2---:R-:W-:-:S03]  /*3240*/  IMAD.MOV.U32 R170, RZ, RZ, R28 ;  /* 0x000000ffffaa7224 */ /* 0x004fc600078e001c */
        /* <DEDUP_REMOVED lines=18> */
[----:B------:R-:W-:Y:S01]  /*3370*/  STL [R1+0x4cc], R182 ;  /* 0x0004ccb601007387 */ /* 0x000fe20000100800 */
[----:B0-----:R-:W-:-:S03]  /*3380*/  IMAD.MOV.U32 R180, RZ, RZ, R5 ;  /* 0x000000ffffb47224 */ /* 0x001fc600078e0005 */
[----:B------:R-:W-:Y:S01]  /*3390*/  STL [R1+0x4c8], R183 ;  /* 0x0004c8b701007387 */ /* 0x000fe20000100800 */
[----:B-1----:R-:W-:Y:S01]  /*33a0*/  IMAD.MOV.U32 R181, RZ, RZ, R2 ;  /* 0x000000ffffb57224 */ /* 0x002fe200078e0002 */
[----:B------:R-:W-:Y:S02]  /*33b0*/  WARPGROUP.DEPBAR.LE gsb0, 0x0 ;  /* 0x00008000000079c5 */ /* 0x000fe40000010000 */
[----:B------:R-:W-:Y:S01]  /*33c0*/  WARPGROUP.ARRIVE ;  /* 0x00000000000079c5 */ /* 0x000fe20000000000 */
[----:B------:R-:W-:Y:S04]  /*33d0*/  STL.64 [R1+0x540], R118 ;  /* 0x0005407601007387 */ /* 0x000fe80000100a00 */
[----:B------:R-:W-:Y:S01]  /*33e0*/  STL.64 [R1+0x538], R116 ;  /* 0x0005387401007387 */ /* 0x000fe20000100a00 */
[----:B------:R-:W-:Y:S01]  /*33f0*/  HGMMA.64x32x16.F32.BF16 R40, gdesc[UR32], RZ, !UPT, gsb0 ;  /* 0x00600000202879f0 */ /* 0x000fe2000c0018ff */
[----:B------:R-:W-:Y:S01]  /*3400*/  UMOV UR32, UR20 ;  /* 0x0000001400207c82 */ /* 0x000fe20008000000 */
[----:B------:R-:W-:Y:S01]  /*3410*/  UMOV UR33, UR21 ;  /* 0x0000001500217c82 */ /* 0x000fe20008000000 */
[----:B------:R-:W-:Y:S01]  /*3420*/  STL.64 [R1+0x530], R114 ;  /* 0x0005307201007387 */ /* 0x000fe20000100a00 */
[----:B------:R-:W-:Y:S01]  /*3430*/  UMOV UR34, UR18 ;  /* 0x0000001200227c82 */ /* 0x000fe20008000000 */
[----:B------:R-:W-:-:S02]  /*3440*/  UMOV UR35, UR19 ;  /* 0x0000001300237c82 */ /* 0x000fc40008000000 */
[----:B------:R-:W-:Y:S04]  /*3450*/  STL.64 [R1+0x528], R112 ;  /* 0x0005287001007387 */ /* 0x000fe80000100a00 */
[----:B------:R-:W-:Y:S04]  /*3460*/  STL.64 [R1+0x520], R110 ;  /* 0x0005206e01007387 */ /* 0x000fe80000100a00 */
[----:B------:R-:W-:Y:S04]  /*3470*/  STL.64 [R1+0x518], R108 ;  /* 0x0005186c01007387 */ /* 0x000fe80000100a00 */
[----:B------:R-:W-:Y:S04]  /*3480*/  STL.64 [R1+0x510], R106 ;  /* 0x0005106a01007387 */ /* 0x000fe80000100a00 */
[----:B------:R-:W-:Y:S01]  /*3490*/  STL.64 [R1+0x508], R104 ;  /* 0x0005086801007387 */ /* 0x000fe20000100a00 */
[----:B------:R-:W-:-:S02]  /*34a0*/  WARPGROUP.DEPBAR.LE gsb0, 0x0 ;  /* 0x00008000000079c5 */ /* 0x000fc40000010000 */
[----:B------:R-:W-:Y:S01]  /*34b0*/  WARPGROUP.ARRIVE ;  /* 0x00000000000079c5 */ /* 0x000fe20000000000 */
[----:B------:R0:W-:Y:S04]  /*34c0*/  STL.64 [R1+0x580], R54 ;  /* 0x0005803601007387 */ /* 0x0001e80000100a00 */
[----:B------:R1:W-:Y:S01]  /*34d0*/  STL.64 [R1+0x578], R52 ;  /* 0x0005783401007387 */ /* 0x0003e20000100a00 */
[----:B------:R-:W-:Y:S01]  /*34e0*/  HGMMA.64x32x16.F32.BF16 R24, gdesc[UR20], RZ, !UPT, gsb0 ;  /* 0x00600000141879f0 */ /* 0x000fe2000c0018ff */
[----:B------:R-:W-:Y:S01]  /*34f0*/  UMOV UR22, UR26 ;  /* 0x0000001a00167c82 */ /* 0x000fe20008000000 */
[----:B------:R-:W-:Y:S01]  /*3500*/  UMOV UR23, UR27 ;  /* 0x0000001b00177c82 */ /* 0x000fe20008000000 */
[----:B------:R2:W-:Y:S01]  /*3510*/  STL.64 [R1+0x570], R50 ;  /* 0x0005703201007387 */ /* 0x0005e20000100a00 */
[----:B------:R-:W-:Y:S01]  /*3520*/  UMOV UR26, UR6 ;  /* 0x00000006001a7c82 */ /* 0x000fe20008000000 */
[----:B------:R-:W-:Y:S01]  /*3530*/  UMOV UR27, UR7 ;  /* 0x00000007001b7c82 */ /* 0x000fe20008000000 */
[----:B------:R-:W-:Y:S01]  /*3540*/  UMOV UR7, 0x80000020 ;  /* 0x8000002000077882 */ /* 0x000fe20000000000 */
[----:B------:R3:W-:Y:S01]  /*3550*/  STL.64 [R1+0x568], R48 ;  /* 0x0005683001007387 */ /* 0x0007e20000100a00 */
[----:B0-----:R-:W-:-:S02]  /*3560*/  IMAD.MOV.U32 R54, RZ, RZ, R6 ;  /* 0x000000ffff367224 */ /* 0x001fc400078e0006 */
[----:B------:R-:W-:Y:S01]  /*3570*/  IMAD.MOV.U32 R55, RZ, RZ, R4 ;  /* 0x000000ffff377224 */ /* 0x000fe200078e0004 */
[----:B------:R0:W-:Y:S01]  /*3580*/  STL.64 [R1+0x560], R46 ;  /* 0x0005602e01007387 */ /* 0x0001e20000100a00 */
[----:B-1----:R-:W-:Y:S02]  /*3590*/  IMAD.MOV.U32 R52, RZ, RZ, R8 ;  /* 0x000000ffff347224 */ /* 0x002fe400078e0008 */
[----:B------:R-:W-:Y:S01]  /*35a0*/  IMAD.MOV.U32 R53, RZ, RZ, R7 ;  /* 0x000000ffff357224 */ /* 0x000fe200078e0007 */
[----:B------:R1:W-:Y:S01]  /*35b0*/  STL.64 [R1+0x558], R44 ;  /* 0x0005582c01007387 */ /* 0x0003e20000100a00 */
[----:B--2---:R-:W-:Y:S02]  /*35c0*/  IMAD.MOV.U32 R50, RZ, RZ, R10 ;  /* 0x000000ffff327224 */ /* 0x004fe400078e000a */
[----:B------:R-:W-:Y:S01]  /*35d0*/  IMAD.MOV.U32 R51, RZ, RZ, R9 ;  /* 0x000000ffff337224 */ /* 0x000fe200078e0009 */
[----:B------:R2:W-:Y:S01]  /*35e0*/  STL.64 [R1+0x550], R42 ;  /* 0x0005502a01007387 */ /* 0x0005e20000100a00 */
[----:B---3--:R-:W-:-:S02]  /*35f0*/  IMAD.MOV.U32 R48, RZ, RZ, R12 ;  /* 0x000000ffff307224 */ /* 0x008fc400078e000c */
[----:B------:R-:W-:Y:S01]  /*3600*/  IMAD.MOV.U32 R49, RZ, RZ, R11 ;  /* 0x000000ffff317224 */ /* 0x000fe200078e000b */
[----:B------:R3:W-:Y:S01]  /*3610*/  STL.64 [R1+0x548], R40 ;  /* 0x0005482801007387 */ /* 0x0007e20000100a00 */
[----:B0-----:R-:W-:Y:S02]  /*3620*/  IMAD.MOV.U32 R46, RZ, RZ, R14 ;  /* 0x000000ffff2e7224 */ /* 0x001fe400078e000e */
[----:B------:R-:W-:Y:S02]  /*3630*/  IMAD.MOV.U32 R47, RZ, RZ, R13 ;  /* 0x000000ffff2f7224 */ /* 0x000fe400078e000d */
[----:B-1----:R-:W-:Y:S02]  /*3640*/  IMAD.MOV.U32 R44, RZ, RZ, R18 ;  /* 0x000000ffff2c7224 */ /* 0x002fe400078e0012 */
[----:B------:R-:W-:Y:S02]  /*3650*/  IMAD.MOV.U32 R45, RZ, RZ, R15 ;  /* 0x000000ffff2d7224 */ /* 0x000fe400078e000f */
[----:B--2---:R-:W-:-:S02]  /*3660*/  IMAD.MOV.U32 R42, RZ, RZ, R20 ;  /* 0x000000ffff2a7224 */ /* 0x004fc400078e0014 */
[----:B------:R-:W-:Y:S01]  /*3670*/  IMAD.MOV.U32 R43, RZ, RZ, R19 ;  /* 0x000000ffff2b7224 */ /* 0x000fe200078e0013 */
[----:B------:R-:W-:Y:S02]  /*3680*/  WARPGROUP.DEPBAR.LE gsb0, 0x0 ;  /* 0x00008000000079c5 */ /* 0x000fe40000010000 */
[----:B------:R-:W-:Y:S01]  /*3690*/  WARPGROUP.ARRIVE ;  /* 0x00000000000079c5 */ /* 0x000fe20000000000 */
[----:B------:R-:W-:Y:S04]  /*36a0*/  STL.64 [R1+0x5c0], R38 ;  /* 0x0005c02601007387 */ /* 0x000fe80000100a00 */
[----:B------:R-:W-:Y:S01]  /*36b0*/  STL.64 [R1+0x5b8], R36 ;  /* 0x0005b82401007387 */ /* 0x000fe20000100a00 */
[----:B------:R-:W-:Y:S01]  /*36c0*/  HGMMA.64x32x16.F32.BF16 R88, gdesc[UR20], RZ, !UPT, gsb0 ;  /* 0x00600000145879f0 */ /* 0x000fe2000c0018ff */
[----:B------:R-:W-:-:S02]  /*36d0*/  UIADD3 UR22, UR54, 0x2, URZ ;  /* 0x0000000236167890 */ /* 0x000fc4000fffe03f */
[----:B------:R-:W-:Y:S01]  /*36e0*/  STL.64 [R1+0x5b0], R34 ;  /* 0x0005b02201007387 */ /* 0x000fe20000100a00 */
[----:B------:R-:W-:Y:S01]  /*36f0*/  UMOV UR19, 0x80000020 ;  /* 0x8000002000137882 */ /* 0x000fe20000000000 */
[----:B------:R-:W-:Y:S01]  /*3700*/  UMOV UR20, UR4 ;  /* 0x0000000400147c82 */ /* 0x000fe20008000000 */
[----:B------:R-:W-:Y:S01]  /*3710*/  UMOV UR21, UR5 ;  /* 0x0000000500157c82 */ /* 0x000fe20008000000 */
[----:B------:R-:W-:Y:S01]  /*3720*/  STL.64 [R1+0x5a8], R32 ;  /* 0x0005a82001007387 */ /* 0x000fe20000100a00 */
[----:B------:R-:W-:-:S03]  /*3730*/  UMOV UR6, UR22 ;  /* 0x0000001600067c82 */ /* 0x000fc60008000000 */
[----:B------:R-:W-:Y:S04]  /*3740*/  STL.64 [R1+0x5a0], R30 ;  /* 0x0005a01e01007387 */ /* 0x000fe80000100a00 */
[----:B------:R-:W-:Y:S04]  /*3750*/  STL.64 [R1+0x598], R28 ;  /* 0x0005981c01007387 */ /* 0x000fe80000100a00 */
[----:B------:R-:W-:Y:S04]  /*3760*/  STL.64 [R1+0x590], R26 ;  /* 0x0005901a01007387 */ /* 0x000fe80000100a00 */
[----:B------:R0:W-:Y:S01]  /*3770*/  STL.64 [R1+0x588], R24 ;  /* 0x0005881801007387 */ /* 0x0001e20000100a00 */
[----:B------:R-:W-:-:S02]  /*3780*/  WARPGROUP.DEPBAR.LE gsb0, 0x0 ;  /* 0x00008000000079c5 */ /* 0x000fc40000010000 */
[----:B------:R-:W-:Y:S01]  /*3790*/  WARPGROUP.ARRIVE ;  /* 0x00000000000079c5 */ /* 0x000fe20000000000 */
[----:B------:R-:W-:Y:S04]  /*37a0*/  STL.64 [R1+0x600], R102 ;  /* 0x0006006601007387 */ /* 0x000fe80000100a00 */
[----:B------:R-:W-:Y:S01]  /*37b0*/  STL.64 [R1+0x5f8], R100 ;  /* 0x0005f86401007387 */ /* 0x000fe20000100a00 */
[----:B------:R-:W-:Y:S01]  /*37c0*/  HGMMA.64x32x16.F32.BF16 R152, gdesc[UR28], RZ, !UPT, gsb0 ;  /* 0x006000001c9879f0 */ /* 0x000fe2000c0018ff */
[----:B------:R-:W-:Y:S01]  /*37d0*/  UMOV UR23, 0x80000020 ;  /* 0x8000002000177882 */ /* 0x000fe20000000000 */
[----:B---3--:R-:W-:Y:S01]  /*37e0*/  IMAD.MOV.U32 R40, RZ, RZ, R204 ;  /* 0x000000ffff287224 */ /* 0x008fe200078e00cc */
[----:B------:R-:W-:Y:S01]  /*37f0*/  STL.64 [R1+0x5f0], R98 ;  /* 0x0005f06201007387 */ /* 0x000fe20000100a00 */
[----:B------:R-:W-:Y:S01]  /*3800*/  IMAD.MOV.U32 R41, RZ, RZ, R205 ;  /* 0x000000ffff297224 */ /* 0x000fe200078e00cd */
[----:B------:R-:W-:Y:S01]  /*3810*/  UMOV UR28, UR4 ;  /* 0x00000004001c7c82 */ /* 0x000fe20008000000 */
[----:B------:R-:W-:Y:S01]  /*3820*/  UMOV UR29, UR5 ;  /* 0x00000005001d7c82 */ /* 0x000fe20008000000 */
[----:B------:R-:W-:Y:S04]  /*3830*/  STL.64 [R1+0x5e8], R96 ;  /* 0x0005e86001007387 */ /* 0x000fe80000100a00 */
[----:B------:R-:W-:Y:S04]  /*3840*/  STL.64 [R1+0x5e0], R94 ;  /* 0x0005e05e01007387 */ /* 0x000fe80000100a00 */
[----:B------:R-:W-:Y:S04]  /*3850*/  STL.64 [R1+0x5d8], R92 ;  /* 0x0005d85c01007387 */ /* 0x000fe80000100a00 */
[----:B------:R-:W-:Y:S04]  /*3860*/  STL.64 [R1+0x5d0], R90 ;  /* 0x0005d05a01007387 */ /* 0x000fe80000100a00 */
[----:B------:R-:W-:Y:S01]  /*3870*/  STL.64 [R1+0x5c8], R88 ;  /* 0x0005c85801007387 */ /* 0x000fe20000100a00 */
[----:B------:R-:W-:-:S02]  /*3880*/  WARPGROUP.DEPBAR.LE gsb0, 0x0 ;  /* 0x00008000000079c5 */ /* 0x000fc40000010000 */
[----:B------:R-:W-:Y:S01]  /*3890*/  WARPGROUP.ARRIVE ;  /* 0x00000000000079c5 */ /* 0x000fe20000000000 */
[----:B------:R-:W-:Y:S04]  /*38a0*/  STL.64 [R1+0x640], R166 ;  /* 0x000640a601007387 */ /* 0x000fe80000100a00 */
[----:B------:R-:W-:Y:S01]  /*38b0*/  STL.64 [R1+0x638], R164 ;  /* 0x000638a401007387 */ /* 0x000fe20000100a00 */
[----:B------:R-:W-:Y:S01]  /*38c0*/  HGMMA.64x32x16.F32.BF16 R216, gdesc[UR8], RZ, !UPT, gsb0 ;  /* 0x0060000008d879f0 */ /* 0x000fe2000c0018ff */
[----:B------:R-:W-:Y:S02]  /*38d0*/  UIADD3 UR8, UR54, 0x82, URZ ;  /* 0x0000008236087890 */ /* 0x000fe4000fffe03f */
[----:B------:R-:W-:Y:S01]  /*38e0*/  STL.64 [R1+0x630], R162 ;  /* 0x000630a201007387 */ /* 0x000fe20000100a00 */
[----:B------:R-:W-:-:S03]  /*38f0*/  UIADD3 UR9, UR54, 0x102, URZ ;  /* 0x0000010236097890 */ /* 0x000fc6000fffe03f */
[----:B------:R-:W-:Y:S04]  /*3900*/  STL.64 [R1+0x628], R160 ;  /* 0x000628a001007387 */ /* 0x000fe80000100a00 */
[----:B------:R-:W-:Y:S04]  /*3910*/  STL.64 [R1+0x620], R158 ;  /* 0x0006209e01007387 */ /* 0x000fe80000100a00 */
[----:B------:R-:W-:Y:S04]  /*3920*/  STL.64 [R1+0x618], R156 ;  /* 0x0006189c01007387 */ /* 0x000fe80000100a00 */
[----:B------:R-:W-:Y:S04]  /*3930*/  STL.64 [R1+0x610], R154 ;  /* 0x0006109a01007387 */ /* 0x000fe80000100a00 */
[----:B------:R-:W-:Y:S01]  /*3940*/  STL.64 [R1+0x608], R152 ;  /* 0x0006089801007387 */ /* 0x000fe20000100a00 */
[----:B------:R-:W-:-:S02]  /*3950*/  WARPGROUP.DEPBAR.LE gsb0, 0x0 ;  /* 0x00008000000079c5 */ /* 0x000fc40000010000 */
[----:B------:R-:W-:-:S06]  /*3960*/  WARPGROUP.ARRIVE ;  /* 0x00000000000079c5 */ /* 0x000fcc0000000000 */
[----:B------:R-:W-:Y:S03]  /*3970*/  HGMMA.64x32x16.F32.BF16 R104, gdesc[UR12], RZ, !UPT, gsb0 ;  /* 0x006000000c6879f0 */ /* 0x000fe6000c0018ff */
[----:B------:R-:W-:Y:S02]  /*3980*/  WARPGROUP.DEPBAR.LE gsb0, 0x0 ;  /* 0x00008000000079c5 */ /* 0x000fe40000010000 */
[----:B0-----:R-:W-:Y:S01]  /*3990*/  WARPGROUP.ARRIVE ;  /* 0x00000000000079c5 */ /* 0x001fe20000000000 */
[----:B------:R-:W-:Y:S01]  /*39a0*/  STL.64 [R1+0xc0], R104 ;  /* 0x0000c06801007387 */ /* 0x000fe20000100a00 */
[----:B------:R-:W-:Y:S02]  /*39b0*/  IMAD.MOV.U32 R17, RZ, RZ, R109 ;  /* 0x000000ffff117224 */ /* 0x000fe400078e006d */
[----:B------:R-:W-:Y:S01]  /*39c0*/  IMAD.MOV.U32 R16, RZ, RZ, R110 ;  /* 0x000000ffff107224 */ /* 0x000fe200078e006e */
[----:B------:R0:W-:Y:S01]  /*39d0*/  STL.64 [R1+0xc8], R106 ;  /* 0x0000c86a01007387 */ /* 0x0001e20000100a00 */
[----:B------:R-:W-:Y:S01]  /*39e0*/  HGMMA.64x32x16.F32.BF16 R24, gdesc[UR32], RZ, !UPT, gsb0 ;  /* 0x00600000201879f0 */ /* 0x000fe2000c0018ff */
[----:B------:R-:W-:-:S02]  /*39f0*/  IMAD.MOV.U32 R5, RZ, RZ, R111 ;  /* 0x000000ffff057224 */ /* 0x000fc400078e006f */
[----:B------:R-:W-:Y:S01]  /*3a00*/  IMAD.MOV.U32 R2, RZ, RZ, R112 ;  /* 0x000000ffff027224 */ /* 0x000fe200078e0070 */
[----:B------:R1:W-:Y:S01]  /*3a10*/  STL [R1+0xd0], R108 ;  /* 0x0000d06c01007387 */ /* 0x0003e20000100800 */
[----:B------:R-:W-:Y:S02]  /*3a20*/  IMAD.MOV.U32 R235, RZ, RZ, R113 ;  /* 0x000000ffffeb7224 */ /* 0x000fe400078e0071 */
[----:B------:R-:W-:Y:S02]  /*3a30*/  IMAD.MOV.U32 R234, RZ, RZ, R114 ;  /* 0x000000ffffea7224 */ /* 0x000fe400078e0072 */
[----:B------:R-:W-:Y:S02]  /*3a40*/  IMAD.MOV.U32 R233, RZ, RZ, R115 ;  /* 0x000000ffffe97224 */ /* 0x000fe400078e0073 */
[----:B------:R-:W-:Y:S02]  /*3a50*/  IMAD.MOV.U32 R232, RZ, RZ, R116 ;  /* 0x000000ffffe87224 */ /* 0x000fe400078e0074 */
[----:B------:R-:W-:-:S02]  /*3a60*/  IMAD.MOV.U32 R23, RZ, RZ, R117 ;  /* 0x000000ffff177224 */ /* 0x000fc400078e0075 */
[----:B------:R-:W-:Y:S02]  /*3a70*/  IMAD.MOV.U32 R22, RZ, RZ, R118 ;  /* 0x000000ffff167224 */ /* 0x000fe400078e0076 */
[----:B------:R-:W-:Y:S02]  /*3a80*/  IMAD.MOV.U32 R21, RZ, RZ, R119 ;  /* 0x000000ffff157224 */ /* 0x000fe400078e0077 */
[----:B0-----:R-:W-:Y:S02]  /*3a90*/  IMAD.MOV.U32 R107, RZ, RZ, R181 ;  /* 0x000000ffff6b7224 */ /* 0x001fe400078e00b5 */
[----:B-1----:R-:W-:Y:S02]  /*3aa0*/  IMAD.MOV.U32 R108, RZ, RZ, R180 ;  /* 0x000000ffff6c7224 */ /* 0x002fe400078e00b4 */
        /* <DEDUP_REMOVED lines=13> */
[----:B------:R-:W-:Y:S01]  /*3b80*/  IMAD.MOV.U32 R105, RZ, RZ, R0 ;  /* 0x000000ffff697224 */ /* 0x000fe200078e0000 */
        /* <DEDUP_REMOVED lines=18> */
[----:B------:R-:W-:Y:S03]  /*3cb0*/  HGMMA.64x32x16.F32.BF16 R24, gdesc[UR24], RZ, !UPT, gsb0 ;  /* 0x00600000181879f0 */ /* 0x000fe6000c0018ff */
[----:B------:R-:W-:Y:S02]  /*3cc0*/  WARPGROUP.DEPBAR.LE gsb0, 0x0 ;  /* 0x00008000000079c5 */ /* 0x000fe40000010000 */
[----:B------:R-:W-:Y:S02]  /*3cd0*/  IMAD.MOV.U32 R3, RZ, RZ, R38 ;  /* 0x000000ffff037224 */ /* 0x000fe400078e0026 */
[----:B------:R-:W-:Y:S02]  /*3ce0*/  IMAD.MOV.U32 R0, RZ, RZ, R39 ;  /* 0x000000ffff007224 */ /* 0x000fe400078e0027 */
[----:B------:R-:W-:Y:S02]  /*3cf0*/  IMAD.MOV.U32 R38, RZ, RZ, R104 ;  /* 0x000000ffff267224 */ /* 0x000fe400078e0068 */
[----:B------:R-:W-:Y:S01]  /*3d00*/  IMAD.MOV.U32 R39, RZ, RZ, R105 ;  /* 0x000000ffff277224 */ /* 0x000fe200078e0069 */
[----:B------:R-:W2:Y:S01]  /*3d10*/  LDL.LU R104, [R1+0x2b8] ;  /* 0x0002b80001687983 */ /* 0x000ea20000300800 */
[----:B------:R-:W-:-:S02]  /*3d20*/  IMAD.MOV.U32 R20, RZ, RZ, R24 ;  /* 0x000000ffff147224 */ /* 0x000fc400078e0018 */
[----:B------:R-:W-:Y:S01]  /*3d30*/  IMAD.MOV.U32 R19, RZ, RZ, R25 ;  /* 0x000000ffff137224 */ /* 0x000fe200078e0019 */
[----:B------:R-:W3:Y:S01]  /*3d40*/  LDL.LU R105, [R1+0x2bc] ;  /* 0x0002bc0001697983 */ /* 0x000ee20000300800 */
        /* <DEDUP_REMOVED lines=27> */
[----:B------:R-:W-:Y:S01]  /*3f00*/  IMAD.MOV.U32 R43, RZ, RZ, R107 ;  /* 0x000000ffff2b7224 */ /* 0x000fe200078e006b */
[----:B------:R-:W4:Y:S01]  /*3f10*/  LDL.LU R106, [R1+0x180] ;  /* 0x00018000016a7983 */ /* 0x000f220000300800 */
[----:B------:R-:W-:Y:S01]  /*3f20*/  WARPGROUP.ARRIVE ;  /* 0x00000000000079c5 */ /* 0x000fe20000000000 */
[----:B------:R-:W-:-:S02]  /*3f30*/  IMAD.MOV.U32 R44, RZ, RZ, R108 ;  /* 0x000000ffff2c7224 */ /* 0x000fc400078e006c */
[----:B------:R-:W4:Y:S01]  /*3f40*/  LDL.LU R107, [R1+0x184] ;  /* 0x00018400016b7983 */ /* 0x000f220000300800 */
[----:B------:R-:W-:Y:S02]  /*3f50*/  IMAD.MOV.U32 R45, RZ, RZ, R109 ;  /* 0x000000ffff2d7224 */ /* 0x000fe400078e006d */
[----:B------:R-:W-:Y:S01]  /*3f60*/  HGMMA.64x32x16.F32.BF16 R24, gdesc[UR4], R24, gsb0 ;  /* 0x00600000041879f0 */ /* 0x000fe20008001818 */
[----:B------:R-:W4:Y:S01]  /*3f70*/  LDL.LU R108, [R1+0x188] ;  /* 0x00018800016c7983 */ /* 0x000f220000300800 */
[----:B------:R-:W-:Y:S02]  /*3f80*/  IMAD.MOV.U32 R46, RZ, RZ, R110 ;  /* 0x000000ffff2e7224 */ /* 0x000fe400078e006e */
[----:B------:R-:W-:Y:S01]  /*3f90*/  IMAD.MOV.U32 R47, RZ, RZ, R111 ;  /* 0x000000ffff2f7224 */ /* 0x000fe200078e006f */
[----:B------:R-:W4:Y:S01]  /*3fa0*/  LDL.LU R109, [R1+0x18c] ;  /* 0x00018c00016d7983 */ /* 0x000f220000300800 */
[----:B------:R-:W-:Y:S02]  /*3fb0*/  IMAD.MOV.U32 R48, RZ, RZ, R112 ;  /* 0x000000ffff307224 */ /* 0x000fe400078e0070 */
[----:B------:R-:W-:Y:S01]  /*3fc0*/  IMAD.MOV.U32 R49, RZ, RZ, R113 ;  /* 0x000000ffff317224 */ /* 0x000fe200078e0071 */
[----:B------:R-:W4:Y:S01]  /*3fd0*/  LDL.LU R110, [R1+0x190] ;  /* 0x00019000016e7983 */ /* 0x000f220000300800 */
[----:B------:R-:W-:-:S02]  /*3fe0*/  IMAD.MOV.U32 R50, RZ, RZ, R114 ;  /* 0x000000ffff327224 */ /* 0x000fc400078e0072 */
[----:B------:R-:W-:Y:S01]  /*3ff0*/  IMAD.MOV.U32 R51, RZ, RZ, R115 ;  /* 0x000000ffff337224 */ /* 0x000fe200078e0073 */
[----:B------:R-:W4:Y:S01]  /*4000*/  LDL.LU R111, [R1+0x194] ;  /* 0x00019400016f7983 */ /* 0x000f220000300800 */
[----:B------:R-:W-:Y:S02]  /*4010*/  IMAD.MOV.U32 R52, RZ, RZ, R116 ;  /* 0x000000ffff347224 */ /* 0x000fe400078e0074 */
[----:B------:R-:W-:Y:S01]  /*4020*/  IMAD.MOV.U32 R53, RZ, RZ, R117 ;  /* 0x000000ffff357224 */ /* 0x000fe200078e0075 */
[----:B------:R-:W4:Y:S01]  /*4030*/  LDL.LU R112, [R1+0x198] ;  /* 0x0001980001707983 */ /* 0x000f220000300800 */
[----:B------:R-:W-:Y:S02]  /*4040*/  IMAD.MOV.U32 R54, RZ, RZ, R118 ;  /* 0x000000ffff367224 */ /* 0x000fe400078e0076 */
[----:B------:R-:W-:Y:S01]  /*4050*/  IMAD.MOV.U32 R55, RZ, RZ, R119 ;  /* 0x000000ffff377224 */ /* 0x000fe200078e0077 */
[----:B------:R-:W4:Y:S04]  /*4060*/  LDL.LU R113, [R1+0x19c] ;  /* 0x00019c0001717983 */ /* 0x000f280000300800 */
[----:B------:R-:W4:Y:S04]  /*4070*/  LDL.LU R114, [R1+0x1a0] ;  /* 0x0001a00001727983 */ /* 0x000f280000300800 */
[----:B------:R-:W4:Y:S04]  /*4080*/  LDL.LU R115, [R1+0x1a4] ;  /* 0x0001a40001737983 */ /* 0x000f280000300800 */
[----:B------:R-:W4:Y:S04]  /*4090*/  LDL.LU R116, [R1+0x1a8] ;  /* 0x0001a80001747983 */ /* 0x000f280000300800 */
[----:B------:R-:W4:Y:S04]  /*40a0*/  LDL.LU R117, [R1+0x1ac] ;  /* 0x0001ac0001757983 */ /* 0x000f280000300800 */
[----:B------:R-:W4:Y:S04]  /*40b0*/  LDL.LU R118, [R1+0x1b0] ;  /* 0x0001b00001767983 */ /* 0x000f280000300800 */
[----:B------:R-:W4:Y:S01]  /*40c0*/  LDL.LU R119, [R1+0x1b4] ;  /* 0x0001b40001777983 */ /* 0x000f220000300800 */
        /* <DEDUP_REMOVED lines=9> */
[----:B--2---:R-:W-:-:S02]  /*4160*/  IMAD.MOV.U32 R38, RZ, RZ, R104 ;  /* 0x000000ffff267224 */ /* 0x004fc400078e0068 */
[----:B------:R-:W2:Y:S01]  /*4170*/  LDL.LU R104, [R1+0x1b8] ;  /* 0x0001b80001687983 */ /* 0x000ea20000300800 */
[----:B---3--:R-:W-:-:S03]  /*4180*/  IMAD.MOV.U32 R39, RZ, RZ, R105 ;  /* 0x000000ffff277224 */ /* 0x008fc600078e0069 */
[----:B------:R-:W3:Y:S01]  /*4190*/  LDL.LU R105, [R1+0x1bc] ;  /* 0x0001bc0001697983 */ /* 0x000ee20000300800 */
        /* <DEDUP_REMOVED lines=13> */
[----:B------:R-:W-:Y:S01]  /*4270*/  IMAD.MOV.U32 R37, RZ, RZ, R55 ;  /* 0x000000ffff257224 */ /* 0x000fe200078e0037 */
[----:B------:R-:W-:-:S05]  /*4280*/  UMOV UR18, UR8 ;  /* 0x0000000800127c82 */ /* 0x000fca0008000000 */
[----:B------:R-:W-:-:S06]  /*4290*/  WARPGROUP.ARRIVE ;  /* 0x00000000000079c5 */ /* 0x000fcc0000000000 */
[----:B------:R-:W-:Y:S01]  /*42a0*/  HGMMA.64x32x16.F32.BF16 R24, gdesc[UR16], R24, gsb0 ;  /* 0x00600000101879f0 */ /* 0x000fe20008001818 */
[----:B----4-:R-:W-:Y:S02]  /*42b0*/  IMAD.MOV.U32 R42, RZ, RZ, R106 ;  /* 0x000000ffff2a7224 */ /* 0x010fe400078e006a */
[----:B------:R-:W4:Y:S01]  /*42c0*/  LDL.LU R106, [R1+0x80] ;  /* 0x00008000016a7983 */ /* 0x000f220000300800 */
[----:B------:R-:W-:-:S03]  /*42d0*/  IMAD.MOV.U32 R43, RZ, RZ, R107 ;  /* 0x000000ffff2b7224 */ /* 0x000fc600078e006b */
        /* <DEDUP_REMOVED lines=23> */
[----:B------:R-:W-:Y:S01]  /*4450*/  IMAD.MOV.U32 R55, RZ, RZ, R119 ;  /* 0x000000ffff377224 */ /* 0x000fe200078e0077 */
[----:B------:R-:W-:Y:S02]  /*4460*/  WARPGROUP.DEPBAR.LE gsb0, 0x0 ;  /* 0x00008000000079c5 */ /* 0x000fe40000010000 */
[----:B------:R-:W4:Y:S04]  /*4470*/  LDL.LU R119, [R1+0xb4] ;  /* 0x0000b40001777983 */ /* 0x000f280000300800 */
        /* <DEDUP_REMOVED lines=69> */
[----:B------:R-:W-:Y:S01]  /*48d0*/  IMAD.MOV.U32 R119, RZ, RZ, R73 ;  /* 0x000000ffff777224 */ /* 0x000fe200078e0049 */
[----:B------:R-:W-:Y:S02]  /*48e0*/  WARPGROUP.DEPBAR.LE gsb0, 0x0 ;  /* 0x00008000000079c5 */ /* 0x000fe40000010000 */
[----:B------:R-:W4:Y:S04]  /*48f0*/  LDL.LU R73, [R1+0x7cc] ;  /* 0x0007cc0001497983 */ /* 0x000f280000300800 */
[----:B------:R0:W-:Y:S04]  /*4900*/  STL.64 [R1+0x180], R24 ;  /* 0x0001801801007387 */ /* 0x0001e80000100a00 */
[----:B------:R1:W-:Y:S04]  /*4910*/  STL.64 [R1+0x188], R26 ;  /* 0x0001881a01007387 */ /* 0x0003e80000100a00 */
[----:B------:R1:W-:Y:S04]  /*4920*/  STL.64 [R1+0x190], R28 ;  /* 0x0001901c01007387 */ /* 0x0003e80000100a00 */
[----:B------:R1:W-:Y:S04]  /*4930*/  STL.64 [R1+0x198], R30 ;  /* 0x0001981e01007387 */ /* 0x0003e80000100a00 */
[----:B------:R1:W-:Y:S01]  /*4940*/  STL.64 [R1+0x1a0], R32 ;  /* 0x0001a02001007387 */ /* 0x0003e20000100a00 */
[----:B0-----:R-:W-:-:S03]  /*4950*/  IMAD.MOV.U32 R24, RZ, RZ, R42 ;  /* 0x000000ffff187224 */ /* 0x001fc600078e002a */
[----:B------:R0:W-:Y:S01]  /*4960*/  STL.64 [R1+0x1a8], R34 ;  /* 0x0001a82201007387 */ /* 0x0001e20000100a00 */
[----:B------:R-:W-:-:S03]  /*4970*/  IMAD.MOV.U32 R25, RZ, RZ, R43 ;  /* 0x000000ffff197224 */ /* 0x000fc600078e002b */
[----:B------:R0:W-:Y:S01]  /*4980*/  STL.64 [R1+0x1b0], R36 ;  /* 0x0001b02401007387 */ /* 0x0001e20000100a00 */
[----:B-1----:R-:W-:Y:S02]  /*4990*/  IMAD.MOV.U32 R26, RZ, RZ, R44 ;  /* 0x000000ffff1a7224 */ /* 0x002fe400078e002c */
[----:B------:R-:W-:Y:S01]  /*49a0*/  IMAD.MOV.U32 R27, RZ, RZ, R45 ;  /* 0x000000ffff1b7224 */ /* 0x000fe200078e002d */
[----:B------:R2:W-:Y:S01]  /*49b0*/  STL.64 [R1+0x1b8], R38 ;  /* 0x0001b82601007387 */ /* 0x0005e20000100a00 */
[----:B------:R-:W-:Y:S02]  /*49c0*/  IMAD.MOV.U32 R28, RZ, RZ, R46 ;  /* 0x000000ffff1c7224 */ /* 0x000fe400078e002e */
[----:B------:R-:W-:Y:S02]  /*49d0*/  IMAD.MOV.U32 R29, RZ, RZ, R47 ;  /* 0x000000ffff1d7224 */ /* 0x000fe400078e002f */
[----:B------:R-:W-:Y:S02]  /*49e0*/  IMAD.MOV.U32 R30, RZ, RZ, R48 ;  /* 0x000000ffff1e7224 */ /* 0x000fe400078e0030 */
[----:B------:R-:W-:-:S02]  /*49f0*/  IMAD.MOV.U32 R31, RZ, RZ, R49 ;  /* 0x000000ffff1f7224 */ /* 0x000fc400078e0031 */
[----:B------:R-:W-:Y:S02]  /*4a00*/  IMAD.MOV.U32 R32, RZ, RZ, R50 ;  /* 0x000000ffff207224 */ /* 0x000fe400078e0032 */
[----:B------:R-:W-:Y:S02]  /*4a10*/  IMAD.MOV.U32 R33, RZ, RZ, R51 ;  /* 0x000000ffff217224 */ /* 0x000fe400078e0033 */
[----:B0-----:R-:W-:Y:S02]  /*4a20*/  IMAD.MOV.U32 R34, RZ, RZ, R52 ;  /* 0x000000ffff227224 */ /* 0x001fe400078e0034 */
        /* <DEDUP_REMOVED lines=17> */
[----:B--2---:R-:W-:Y:S02]  /*4b40*/  IMAD.MOV.U32 R38, RZ, RZ, R104 ;  /* 0x000000ffff267224 */ /* 0x004fe400078e0068 */
[----:B---3--:R-:W-:-:S06]  /*4b50*/  IMAD.MOV.U32 R39, RZ, RZ, R105 ;  /* 0x000000ffff277224 */ /* 0x008fcc00078e0069 */
[----:B------:R-:W-:-:S06]  /*4b60*/  WARPGROUP.ARRIVE ;  /* 0x00000000000079c5 */ /* 0x000fcc0000000000 */
[----:B------:R-:W-:Y:S01]  /*4b70*/  HGMMA.64x32x16.F32.BF16 R24, gdesc[UR44], R24, gsb0 ;  /* 0x006000002c1879f0 */ /* 0x000fe20008001818 */
        /* <DEDUP_REMOVED lines=15> */
[----:B------:R-:W2:Y:S01]  /*4c70*/  LDL.LU R72, [R1+0x7c8] ;  /* 0x0007c80001487983 */ /* 0x000ea20000300800 */
[----:B------:R-:W-:-:S03]  /*4c80*/  IMAD.MOV.U32 R104, RZ, RZ, R184 ;  /* 0x000000ffff687224 */ /* 0x000fc600078e00b8 */
[----:B------:R-:W3:Y:S04]  /*4c90*/  LDL.LU R184, [R1+0x7c4] ;  /* 0x0007c40001b87983 */ /* 0x000ee80000300800 */
        /* <DEDUP_REMOVED lines=10> */
[----:B------:R-:W4:Y:S01]  /*4d40*/  LDL.LU R200, [R1+0x798] ;  /* 0x0007980001c87983 */ /* 0x000f220000300800 */
[----:B------:R-:W-:-:S03]  /*4d50*/  WARPGROUP.DEPBAR.LE gsb0, 0x0 ;  /* 0x00008000000079c5 */ /* 0x000fc60000010000 */
[----:B------:R-:W4:Y:S04]  /*4d60*/  LDL.LU R201, [R1+0x794] ;  /* 0x0007940001c97983 */ /* 0x000f280000300800 */
[----:B------:R-:W4:Y:S04]  /*4d70*/  LDL.LU R202, [R1+0x790] ;  /* 0x0007900001ca7983 */ /* 0x000f280000300800 */
[----:B------:R-:W4:Y:S04]  /*4d80*/  LDL.LU R203, [R1+0x78c] ;  /* 0x00078c0001cb7983 */ /* 0x000f280000300800 */
[----:B------:R-:W-:Y:S04]  /*4d90*/  STL.64 [R1+0x80], R24 ;  /* 0x0000801801007387 */ /* 0x000fe80000100a00 */
[----:B------:R0:W-:Y:S04]  /*4da0*/  STL.64 [R1+0x88], R26 ;  /* 0x0000881a01007387 */ /* 0x0001e80000100a00 */
[----:B------:R1:W-:Y:S04]  /*4db0*/  STL.64 [R1+0x90], R28 ;  /* 0x0000901c01007387 */ /* 0x0003e80000100a00 */
[----:B------:R1:W-:Y:S04]  /*4dc0*/  STL.64 [R1+0x98], R30 ;  /* 0x0000981e01007387 */ /* 0x0003e80000100a00 */
[----:B------:R1:W-:Y:S01]  /*4dd0*/  STL.64 [R1+0xa0], R32 ;  /* 0x0000a02001007387 */ /* 0x0003e20000100a00 */
[----:B0-----:R-:W-:-:S03]  /*4de0*/  IMAD.MOV.U32 R27, RZ, RZ, R43 ;  /* 0x000000ffff1b7224 */ /* 0x001fc600078e002b */
[----:B------:R0:W-:Y:S01]  /*4df0*/  STL.64 [R1+0xa8], R34 ;  /* 0x0000a82201007387 */ /* 0x0001e20000100a00 */
[----:B-1----:R-:W-:-:S03]  /*4e00*/  IMAD.MOV.U32 R28, RZ, RZ, R44 ;  /* 0x000000ffff1c7224 */ /* 0x002fc600078e002c */
[----:B------:R1:W-:Y:S01]  /*4e10*/  STL.64 [R1+0xb0], R36 ;  /* 0x0000b02401007387 */ /* 0x0003e20000100a00 */
[----:B------:R-:W-:-:S03]  /*4e20*/  IMAD.MOV.U32 R43, RZ, RZ, R206 ;  /* 0x000000ffff2b7224 */ /* 0x000fc600078e00ce */
[----:B------:R1:W-:Y:S01]  /*4e30*/  STL.64 [R1+0xb8], R38 ;  /* 0x0000b82601007387 */ /* 0x0003e20000100a00 */
[----:B------:R-:W-:-:S03]  /*4e40*/  IMAD.MOV.U32 R29, RZ, RZ, R45 ;  /* 0x000000ffff1d7224 */ /* 0x000fc600078e002d */
[----:B------:R-:W4:Y:S01]  /*4e50*/  LDL.LU R204, [R1+0x788] ;  /* 0x0007880001cc7983 */ /* 0x000f220000300800 */
[----:B------:R-:W-:-:S03]  /*4e60*/  IMAD.MOV.U32 R44, RZ, RZ, R207 ;  /* 0x000000ffff2c7224 */ /* 0x000fc600078e00cf */
[----:B------:R-:W4:Y:S01]  /*4e70*/  LDL.LU R205, [R1+0x784] ;  /* 0x0007840001cd7983 */ /* 0x000f220000300800 */
[----:B------:R-:W-:Y:S02]  /*4e80*/  IMAD.MOV.U32 R30, RZ, RZ, R46 ;  /* 0x000000ffff1e7224 */ /* 0x000fe400078e002e */
        /* <DEDUP_REMOVED lines=11> */
[----:B0-----:R-:W-:Y:S02]  /*4f40*/  IMAD.MOV.U32 R34, RZ, RZ, R50 ;  /* 0x000000ffff227224 */ /* 0x001fe400078e0032 */
[----:B------:R-:W-:Y:S01]  /*4f50*/  IMAD.MOV.U32 R49, RZ, RZ, R212 ;  /* 0x000000ffff317224 */ /* 0x000fe200078e00d4 */
[----:B------:R-:W4:Y:S01]  /*4f60*/  LDL.LU R210, [R1+0x770] ;  /* 0x0007700001d27983 */ /* 0x000f220000300800 */
[----:B------:R-:W-:Y:S02]  /*4f70*/  IMAD.MOV.U32 R35, RZ, RZ, R51 ;  /* 0x000000ffff237224 */ /* 0x000fe400078e0033 */
[----:B------:R-:W-:Y:S01]  /*4f80*/  IMAD.MOV.U32 R50, RZ, RZ, R213 ;  /* 0x000000ffff327224 */ /* 0x000fe200078e00d5 */
[----:B------:R-:W4:Y:S01]  /*4f90*/  LDL.LU R211, [R1+0x76c] ;  /* 0x00076c0001d37983 */ /* 0x000f220000300800 */
[----:B-1----:R-:W-:-:S02]  /*4fa0*/  IMAD.MOV.U32 R36, RZ, RZ, R52 ;  /* 0x000000ffff247224 */ /* 0x002fc400078e0034 */
[----:B------:R-:W-:Y:S01]  /*4fb0*/  IMAD.MOV.U32 R51, RZ, RZ, R214 ;  /* 0x000000ffff337224 */ /* 0x000fe200078e00d6 */
[----:B------:R-:W4:Y:S01]  /*4fc0*/  LDL.LU R212, [R1+0x768] ;  /* 0x0007680001d47983 */ /* 0x000f220000300800 */
[----:B------:R-:W-:-:S03]  /*4fd0*/  IMAD.MOV.U32 R52, RZ, RZ, R215 ;  /* 0x000000ffff347224 */ /* 0x000fc600078e00d7 */
[----:B------:R-:W4:Y:S04]  /*4fe0*/  LDL.LU R213, [R1+0x764] ;  /* 0x0007640001d57983 */ /* 0x000f280000300800 */
[----:B------:R-:W4:Y:S04]  /*4ff0*/  LDL.LU R214, [R1+0x760] ;  /* 0x0007600001d67983 */ /* 0x000f280000300800 */
[----:B------:R-:W4:Y:S01]  /*5000*/  LDL.LU R215, [R1+0x75c] ;  /* 0x00075c0001d77983 */ /* 0x000f220000300800 */
[----:B------:R-:W-:Y:S01]  /*5010*/  UIADD3 UR30, UR54, 0x202, URZ ;  /* 0x00000202361e7890 */ /* 0x000fe2000fffe03f */
[----:B------:R-:W-:Y:S01]  /*5020*/  UMOV UR31, 0x80000020 ;  /* 0x80000020001f7882 */ /* 0x000fe20000000000 */
[----:B------:R-:W-:-:S02]  /*5030*/  IMAD.MOV.U32 R37, RZ, RZ, R53 ;  /* 0x000000ffff257224 */ /* 0x000fc400078e0035 */
[----:B------:R-:W-:Y:S02]  /*5040*/  IMAD.MOV.U32 R38, RZ, RZ, R54 ;  /* 0x000000ffff267224 */ /* 0x000fe400078e0036 */
[----:B------:R-:W-:Y:S02]  /*5050*/  IMAD.MOV.U32 R53, RZ, RZ, R136 ;  /* 0x000000ffff357224 */ /* 0x000fe400078e0088 */
[----:B------:R-:W-:Y:S01]  /*5060*/  IMAD.MOV.U32 R39, RZ, RZ, R55 ;  /* 0x000000ffff277224 */ /* 0x000fe200078e0037 */
[----:B------:R-:W3:Y:S01]  /*5070*/  LDL.LU R136, [R1+0x758] ;  /* 0x0007580001887983 */ /* 0x000ee20000300800 */
[----:B------:R-:W-:Y:S02]  /*5080*/  IMAD.MOV.U32 R54, RZ, RZ, R137 ;  /* 0x000000ffff367224 */ /* 0x000fe400078e0089 */
[----:B------:R-:W-:Y:S01]  /*5090*/  IMAD.MOV.U32 R26, RZ, RZ, R42 ;  /* 0x000000ffff1a7224 */ /* 0x000fe200078e002a */
[----:B------:R-:W3:Y:S01]  /*50a0*/  LDL.LU R137, [R1+0x754] ;  /* 0x0007540001897983 */ /* 0x000ee20000300800 */
[----:B------:R-:W-:-:S02]  /*50b0*/  IMAD.MOV.U32 R55, RZ, RZ, R138 ;  /* 0x000000ffff377224 */ /* 0x000fc400078e008a */
[----:B------:R-:W-:Y:S01]  /*50c0*/  IMAD.MOV.U32 R42, RZ, RZ, R139 ;  /* 0x000000ffff2a7224 */ /* 0x000fe200078e008b */
[----:B------:R-:W3:Y:S04]  /*50d0*/  LDL.LU R138, [R1+0x750] ;  /* 0x00075000018a7983 */ /* 0x000ee80000300800 */
[----:B------:R-:W3:Y:S01]  /*50e0*/  LDL.LU R139, [R1+0x74c] ;  /* 0x00074c00018b7983 */ /* 0x000ee20000300800 */
[----:B----4-:R-:W-:-:S06]  /*50f0*/  WARPGROUP.ARRIVE ;  /* 0x00000000000079c5 */ /* 0x010fcc0000000000 */
[----:B------:R-:W-:Y:S03]  /*5100*/  HGMMA.64x32x16.F32.BF16 R200, gdesc[UR28], R200, gsb0 ;  /* 0x006000001cc879f0 */ /* 0x000fe600080018c8 */
[----:B------:R-:W-:Y:S02]  /*5110*/  WARPGROUP.DEPBAR.LE gsb0, 0x0 ;  /* 0x00008000000079c5 */ /* 0x000fe40000010000 */
[----:B------:R-:W-:Y:S04]  /*5120*/  STL.64 [R1+0x430], R214 ;  /* 0x000430d601007387 */ /* 0x000fe80000100a00 */
[----:B------:R-:W-:Y:S04]  /*5130*/  STL.64 [R1+0x428], R212 ;  /* 0x000428d401007387 */ /* 0x000fe80000100a00 */
[----:B------:R-:W-:Y:S04]  /*5140*/  STL.64 [R1+0x420], R210 ;  /* 0x000420d201007387 */ /* 0x000fe80000100a00 */
[----:B------:R-:W-:Y:S04]  /*5150*/  STL.64 [R1+0x418], R208 ;  /* 0x000418d001007387 */ /* 0x000fe80000100a00 */
[----:B------:R0:W-:Y:S04]  /*5160*/  STL.64 [R1+0x410], R206 ;  /* 0x000410ce01007387 */ /* 0x0001e80000100a00 */
[----:B------:R1:W-:Y:S04]  /*5170*/  STL.64 [R1+0x408], R204 ;  /* 0x000408cc01007387 */ /* 0x0003e80000100a00 */
[----:B------:R4:W-:Y:S04]  /*5180*/  STL.64 [R1+0x400], R202 ;  /* 0x000400ca01007387 */ /* 0x0009e80000100a00 */
[----:B------:R2:W-:Y:S01]  /*5190*/  STL.64 [R1+0x3f8], R200 ;  /* 0x0003f8c801007387 */ /* 0x0005e20000100a00 */
[----:B0-----:R-:W-:-:S02]  /*51a0*/  IMAD.MOV.U32 R206, RZ, RZ, R32 ;  /* 0x000000ffffce7224 */ /* 0x001fc400078e0020 */
[----:B-1----:R-:W-:Y:S02]  /*51b0*/  IMAD.MOV.U32 R204, RZ, RZ, R30 ;  /* 0x000000ffffcc7224 */ /* 0x002fe400078e001e */
[----:B----4-:R-:W-:Y:S02]  /*51c0*/  IMAD.MOV.U32 R202, RZ, RZ, R28 ;  /* 0x000000ffffca7224 */ /* 0x010fe400078e001c */
[----:B--2---:R-:W-:Y:S02]  /*51d0*/  IMAD.MOV.U32 R200, RZ, RZ, R26 ;  /* 0x000000ffffc87224 */ /* 0x004fe400078e001a */
[----:B------:R-:W-:Y:S02]  /*51e0*/  IMAD.MOV.U32 R201, RZ, RZ, R27 ;  /* 0x000000ffffc97224 */ /* 0x000fe400078e001b */
[----:B------:R-:W-:Y:S02]  /*51f0*/  IMAD.MOV.U32 R26, RZ, RZ, R104 ;  /* 0x000000ffff1a7224 */ /* 0x000fe400078e0068 */
[----:B------:R-:W-:-:S02]  /*5200*/  IMAD.MOV.U32 R27, RZ, RZ, R105 ;  /* 0x000000ffff1b7224 */ /* 0x000fc400078e0069 */
[----:B------:R-:W-:Y:S02]  /*5210*/  IMAD.MOV.U32 R104, RZ, RZ, R140 ;  /* 0x000000ffff687224 */ /* 0x000fe400078e008c */
[----:B------:R-:W-:Y:S01]  /*5220*/  IMAD.MOV.U32 R203, RZ, RZ, R29 ;  /* 0x000000ffffcb7224 */ /* 0x000fe200078e001d */
[----:B------:R-:W3:Y:S01]  /*5230*/  LDL.LU R140, [R1+0x748] ;  /* 0x00074800018c7983 */ /* 0x000ee20000300800 */
[----:B------:R-:W-:Y:S02]  /*5240*/  IMAD.MOV.U32 R28, RZ, RZ, R106 ;  /* 0x000000ffff1c7224 */ /* 0x000fe400078e006a */
[----:B------:R-:W-:Y:S02]  /*5250*/  IMAD.MOV.U32 R105, RZ, RZ, R141 ;  /* 0x000000ffff697224 */ /* 0x000fe400078e008d */
[----:B------:R-:W-:Y:S01]  /*5260*/  IMAD.MOV.U32 R29, RZ, RZ, R107 ;  /* 0x000000ffff1d7224 */ /* 0x000fe200078e006b */
[----:B------:R-:W3:Y:S01]  /*5270*/  LDL.LU R141, [R1+0x744] ;  /* 0x00074400018d7983 */ /* 0x000ee20000300800 */
[----:B------:R-:W-:-:S02]  /*5280*/  IMAD.MOV.U32 R106, RZ, RZ, R142 ;  /* 0x000000ffff6a7224 */ /* 0x000fc400078e008e */
[----:B------:R-:W-:Y:S01]  /*5290*/  IMAD.MOV.U32 R205, RZ, RZ, R31 ;  /* 0x000000ffffcd7224 */ /* 0x000fe200078e001f */
[----:B------:R-:W3:Y:S01]  /*52a0*/  LDL.LU R142, [R1+0x740] ;  /* 0x00074000018e7983 */ /* 0x000ee20000300800 */
        /* <DEDUP_REMOVED lines=28> */
[----:B------:R-:W-:Y:S01]  /*5470*/  IMAD.MOV.U32 R115, RZ, RZ, R151 ;  /* 0x000000ffff737224 */ /* 0x000fe200078e0097 */
[----:B------:R-:W3:Y:S04]  /*5480*/  LDL.LU R150, [R1+0x720] ;  /* 0x0007200001967983 */ /* 0x000ee80000300800 */
[----:B------:R-:W3:Y:S01]  /*5490*/  LDL.LU R151, [R1+0x71c] ;  /* 0x00071c0001977983 */ /* 0x000ee20000300800 */
[----:B------:R-:W-:Y:S01]  /*54a0*/  UIADD3 UR10, UR54, 0x282, URZ ;  /* 0x00000282360a7890 */ /* 0x000fe2000fffe03f */
[----:B------:R-:W-:Y:S01]  /*54b0*/  UMOV UR8, UR4 ;  /* 0x0000000400087c82 */ /* 0x000fe20008000000 */
[----:B------:R-:W-:Y:S01]  /*54c0*/  UMOV UR9, UR5 ;  /* 0x0000000500097c82 */ /* 0x000fe20008000000 */
[----:B------:R-:W-:Y:S01]  /*54d0*/  UMOV UR11, 0x80000020 ;  /* 0x80000020000b7882 */ /* 0x000fe20000000000 */
[----:B------:R-:W-:-:S02]  /*54e0*/  IMAD.MOV.U32 R212, RZ, RZ, R38 ;  /* 0x000000ffffd47224 */ /* 0x000fc400078e0026 */
[----:B------:R-:W-:Y:S02]  /*54f0*/  IMAD.MOV.U32 R213, RZ, RZ, R39 ;  /* 0x000000ffffd57224 */ /* 0x000fe400078e0027 */
[----:B------:R-:W-:Y:S02]  /*5500*/  IMAD.MOV.U32 R38, RZ, RZ, R116 ;  /* 0x000000ffff267224 */ /* 0x000fe400078e0074 */
[----:B------:R-:W-:Y:S02]  /*5510*/  IMAD.MOV.U32 R214, RZ, RZ, R40 ;  /* 0x000000ffffd67224 */ /* 0x000fe400078e0028 */
[----:B------:R-:W-:Y:S02]  /*5520*/  IMAD.MOV.U32 R39, RZ, RZ, R117 ;  /* 0x000000ffff277224 */ /* 0x000fe400078e0075 */
[----:B------:R-:W-:Y:S02]  /*5530*/  IMAD.MOV.U32 R116, RZ, RZ, R195 ;  /* 0x000000ffff747224 */ /* 0x000fe400078e00c3 */
[----:B------:R-:W-:Y:S01]  /*5540*/  IMAD.MOV.U32 R215, RZ, RZ, R41 ;  /* 0x000000ffffd77224 */ /* 0x000fe200078e0029 */
[----:B------:R-:W2:Y:S01]  /*5550*/  LDL.LU R195, [R1+0x718] ;  /* 0x0007180001c37983 */ /* 0x000ea20000300800 */
[----:B------:R-:W-:-:S02]  /*5560*/  IMAD.MOV.U32 R40, RZ, RZ, R118 ;  /* 0x000000ffff287224 */ /* 0x000fc400078e0076 */
[----:B------:R-:W-:Y:S02]  /*5570*/  IMAD.MOV.U32 R117, RZ, RZ, R196 ;  /* 0x000000ffff757224 */ /* 0x000fe400078e00c4 */
[----:B------:R-:W-:Y:S01]  /*5580*/  IMAD.MOV.U32 R41, RZ, RZ, R119 ;  /* 0x000000ffff297224 */ /* 0x000fe200078e0077 */
[----:B------:R-:W2:Y:S01]  /*5590*/  LDL.LU R196, [R1+0x714] ;  /* 0x0007140001c47983 */ /* 0x000ea20000300800 */
[----:B------:R-:W-:Y:S02]  /*55a0*/  IMAD.MOV.U32 R118, RZ, RZ, R197 ;  /* 0x000000ffff767224 */ /* 0x000fe400078e00c5 */
[----:B------:R-:W-:Y:S01]  /*55b0*/  IMAD.MOV.U32 R119, RZ, RZ, R120 ;  /* 0x000000ffff777224 */ /* 0x000fe200078e0078 */
[----:B------:R-:W2:Y:S04]  /*55c0*/  LDL.LU R197, [R1+0x710] ;  /* 0x0007100001c57983 */ /* 0x000ea80000300800 */
[----:B------:R-:W4:Y:S01]  /*55d0*/  LDL.LU R120, [R1+0x70c] ;  /* 0x00070c0001787983 */ /* 0x000f220000300800 */
        /* <DEDUP_REMOVED lines=18> */
[----:B---3--:R-:W-:-:S06]  /*5700*/  WARPGROUP.ARRIVE ;  /* 0x00000000000079c5 */ /* 0x008fcc0000000000 */
[----:B------:R-:W-:Y:S03]  /*5710*/  HGMMA.64x32x16.F32.BF16 R136, gdesc[UR8], R136, gsb0 ;  /* 0x00600000088879f0 */ /* 0x000fe60008001888 */
[----:B------:R-:W-:Y:S02]  /*5720*/  WARPGROUP.DEPBAR.LE gsb0, 0x0 ;  /* 0x00008000000079c5 */ /* 0x000fe40000010000 */
[----:B------:R0:W-:Y:S04]  /*5730*/  STL.64 [R1+0x470], R150 ;  /* 0x0004709601007387 */ /* 0x0001e80000100a00 */
[----:B------:R-:W-:Y:S04]  /*5740*/  STL.64 [R1+0x468], R148 ;  /* 0x0004689401007387 */ /* 0x000fe80000100a00 */
[----:B------:R-:W-:Y:S01]  /*5750*/  STL.64 [R1+0x460], R146 ;  /* 0x0004609201007387 */ /* 0x000fe20000100a00 */
[----:B0-----:R-:W-:-:S02]  /*5760*/  IMAD.MOV.U32 R150, RZ, RZ, R40 ;  /* 0x000000ffff967224 */ /* 0x001fc400078e0028 */
[----:B------:R-:W-:Y:S02]  /*5770*/  IMAD.MOV.U32 R151, RZ, RZ, R41 ;  /* 0x000000ffff977224 */ /* 0x000fe400078e0029 */
[----:B------:R-:W-:Y:S02]  /*5780*/  IMAD.MOV.U32 R40, RZ, RZ, R42 ;  /* 0x000000ffff287224 */ /* 0x000fe400078e002a */
[----:B------:R-:W-:Y:S02]  /*5790*/  IMAD.MOV.U32 R41, RZ, RZ, R43 ;  /* 0x000000ffff297224 */ /* 0x000fe400078e002b */
[----:B------:R-:W-:Y:S01]  /*57a0*/  IMAD.MOV.U32 R42, RZ, RZ, R44 ;  /* 0x000000ffff2a7224 */ /* 0x000fe200078e002c */
[----:B------:R-:W-:Y:S01]  /*57b0*/  STL.64 [R1+0x458], R144 ;  /* 0x0004589001007387 */ /* 0x000fe20000100a00 */
[----:B------:R-:W-:Y:S02]  /*57c0*/  IMAD.MOV.U32 R43, RZ, RZ, R45 ;  /* 0x000000ffff2b7224 */ /* 0x000fe400078e002d */
[----:B------:R-:W-:Y:S01]  /*57d0*/  IMAD.MOV.U32 R44, RZ, RZ, R46 ;  /* 0x000000ffff2c7224 */ /* 0x000fe200078e002e */
[----:B------:R-:W-:Y:S01]  /*57e0*/  STL.64 [R1+0x450], R142 ;  /* 0x0004508e01007387 */ /* 0x000fe20000100a00 */
[----:B------:R-:W-:-:S02]  /*57f0*/  IMAD.MOV.U32 R45, RZ, RZ, R47 ;  /* 0x000000ffff2d7224 */ /* 0x000fc400078e002f */
[----:B------:R-:W-:Y:S01]  /*5800*/  IMAD.MOV.U32 R46, RZ, RZ, R48 ;  /* 0x000000ffff2e7224 */ /* 0x000fe200078e0030 */
[----:B------:R-:W-:Y:S01]  /*5810*/  STL.64 [R1+0x448], R140 ;  /* 0x0004488c01007387 */ /* 0x000fe20000100a00 */
[----:B------:R-:W-:Y:S02]  /*5820*/  IMAD.MOV.U32 R47, RZ, RZ, R49 ;  /* 0x000000ffff2f7224 */ /* 0x000fe400078e0031 */
[----:B------:R-:W-:Y:S01]  /*5830*/  IMAD.MOV.U32 R48, RZ, RZ, R50 ;  /* 0x000000ffff307224 */ /* 0x000fe200078e0032 */
[----:B------:R-:W-:Y:S01]  /*5840*/  STL.64 [R1+0x440], R138 ;  /* 0x0004408a01007387 */ /* 0x000fe20000100a00 */
[----:B------:R-:W-:Y:S02]  /*5850*/  IMAD.MOV.U32 R49, RZ, RZ, R51 ;  /* 0x000000ffff317224 */ /* 0x000fe400078e0033 */
[----:B------:R-:W-:Y:S01]  /*5860*/  IMAD.MOV.U32 R50, RZ, RZ, R52 ;  /* 0x000000ffff327224 */ /* 0x000fe200078e0034 */
[----:B------:R0:W-:Y:S01]  /*5870*/  STL.64 [R1+0x438], R136 ;  /* 0x0004388801007387 */ /* 0x0001e20000100a00 */
[----:B------:R-:W-:-:S02]  /*5880*/  IMAD.MOV.U32 R51, RZ, RZ, R53 ;  /* 0x000000ffff337224 */ /* 0x000fc400078e0035 */
[----:B------:R-:W-:Y:S02]  /*5890*/  IMAD.MOV.U32 R52, RZ, RZ, R54 ;  /* 0x000000ffff347224 */ /* 0x000fe400078e0036 */
[----:B------:R-:W-:Y:S02]  /*58a0*/  IMAD.MOV.U32 R53, RZ, RZ, R55 ;  /* 0x000000ffff357224 */ /* 0x000fe400078e0037 */
[----:B------:R-:W-:Y:S02]  /*58b0*/  IMAD.MOV.U32 R54, RZ, RZ, R121 ;  /* 0x000000ffff367224 */ /* 0x000fe400078e0079 */
[----:B------:R-:W4:Y:S01]  /*58c0*/  LDL.LU R121, [R1+0x708] ;  /* 0x0007080001797983 */ /* 0x000f220000300800 */
[----:B------:R-:W-:Y:S02]  /*58d0*/  IMAD.MOV.U32 R55, RZ, RZ, R122 ;  /* 0x000000ffff377224 */ /* 0x000fe400078e007a */
[----:B0-----:R-:W-:Y:S01]  /*58e0*/  IMAD.MOV.U32 R136, RZ, RZ, R26 ;  /* 0x000000ffff887224 */ /* 0x001fe200078e001a */
        /* <DEDUP_REMOVED lines=39> */
[----:B------:R-:W3:Y:S01]  /*5b60*/  LDL.LU R56, [R1+0x6d0] ;  /* 0x0006d00001387983 */ /* 0x000ee20000300800 */
[----:B------:R-:W-:-:S03]  /*5b70*/  IMAD.MOV.U32 R39, RZ, RZ, R59 ;  /* 0x000000ffff277224 */ /* 0x000fc600078e003b */
[----:B------:R-:W3:Y:S04]  /*5b80*/  LDL.LU R57, [R1+0x6cc] ;  /* 0x0006cc0001397983 */ /* 0x000ee80000300800 */
[----:B------:R-:W3:Y:S04]  /*5b90*/  LDL.LU R58, [R1+0x6c8] ;  /* 0x0006c800013a7983 */ /* 0x000ee80000300800 */
[----:B------:R-:W3:Y:S04]  /*5ba0*/  LDL.LU R59, [R1+0x6c4] ;  /* 0x0006c400013b7983 */ /* 0x000ee80000300800 */
[----:B------:R-:W2:Y:S04]  /*5bb0*/  LDL.LU R72, [R1+0x6c0] ;  /* 0x0006c00001487983 */ /* 0x000ea80000300800 */
        /* <DEDUP_REMOVED lines=14> */
[----:B------:R-:W2:Y:S01]  /*5ca0*/  LDL.LU R87, [R1+0x684] ;  /* 0x0006840001577983 */ /* 0x000ea20000300800 */
[----:B------:R-:W-:Y:S01]  /*5cb0*/  UIADD3 UR14, UR54, 0x302, URZ ;  /* 0x00000302360e7890 */ /* 0x000fe2000fffe03f */
[----:B------:R-:W-:Y:S01]  /*5cc0*/  UMOV UR12, UR4 ;  /* 0x00000004000c7c82 */ /* 0x000fe20008000000 */
[----:B------:R-:W-:Y:S01]  /*5cd0*/  UMOV UR13, UR5 ;  /* 0x00000005000d7c82 */ /* 0x000fe20008000000 */
[----:B------:R-:W-:Y:S01]  /*5ce0*/  UMOV UR15, 0x80000020 ;  /* 0x80000020000f7882 */ /* 0x000fe20000000000 */
[----:B------:R-:W4:Y:S04]  /*5cf0*/  LDL.LU R152, [R1+0x40] ;  /* 0x0000400001987983 */ /* 0x000f280000300800 */
        /* <DEDUP_REMOVED lines=14> */
[----:B------:R-:W4:Y:S01]  /*5de0*/  LDL.LU R167, [R1+0x7c] ;  /* 0x00007c0001a77983 */ /* 0x000f220000300800 */
[----:B--2---:R-:W-:-:S06]  /*5df0*/  WARPGROUP.ARRIVE ;  /* 0x00000000000079c5 */ /* 0x004fcc0000000000 */
        /* <DEDUP_REMOVED lines=12> */
[----:B--2---:R-:W-:Y:S02]  /*5ec0*/  IMAD.MOV.U32 R74, RZ, RZ, R62 ;  /* 0x000000ffff4a7224 */ /* 0x004fe400078e003e */
[----:B---3--:R-:W-:Y:S02]  /*5ed0*/  IMAD.MOV.U32 R72, RZ, RZ, R60 ;  /* 0x000000ffff487224 */ /* 0x008fe400078e003c */
[----:B------:R-:W2:Y:S01]  /*5ee0*/  LDL.LU R60, [R1+0x680] ;  /* 0x00068000013c7983 */ /* 0x000ea20000300800 */
[----:B------:R-:W-:Y:S02]  /*5ef0*/  IMAD.MOV.U32 R73, RZ, RZ, R61 ;  /* 0x000000ffff497224 */ /* 0x000fe400078e003d */
[----:B------:R-:W-:Y:S01]  /*5f00*/  IMAD.MOV.U32 R75, RZ, RZ, R63 ;  /* 0x000000ffff4b7224 */ /* 0x000fe200078e003f */
[----:B------:R-:W2:Y:S01]  /*5f10*/  LDL.LU R61, [R1+0x67c] ;  /* 0x00067c00013d7983 */ /* 0x000ea20000300800 */
[----:B------:R-:W-:-:S03]  /*5f20*/  IMAD.MOV.U32 R77, RZ, RZ, R65 ;  /* 0x000000ffff4d7224 */ /* 0x000fc600078e0041 */
        /* <DEDUP_REMOVED lines=10> */
[----:B------:R-:W2:Y:S04]  /*5fd0*/  LDL.LU R67, [R1+0x664] ;  /* 0x0006640001437983 */ /* 0x000ea80000300800 */
[----:B------:R-:W2:Y:S04]  /*5fe0*/  LDL.LU R68, [R1+0x660] ;  /* 0x0006600001447983 */ /* 0x000ea80000300800 */
[----:B------:R-:W2:Y:S04]  /*5ff0*/  LDL.LU R69, [R1+0x65c] ;  /* 0x00065c0001457983 */ /* 0x000ea80000300800 */
[----:B------:R-:W2:Y:S04]  /*6000*/  LDL.LU R70, [R1+0x658] ;  /* 0x0006580001467983 */ /* 0x000ea80000300800 */
[----:B------:R-:W2:Y:S01]  /*6010*/  LDL.LU R71, [R1+0x654] ;  /* 0x0006540001477983 */ /* 0x000ea20000300800 */
[----:B------:R-:W-:-:S03]  /*6020*/  IMAD.MOV.U32 R84, RZ, RZ, R135 ;  /* 0x000000ffff547224 */ /* 0x000fc600078e0087 */
[----:B------:R-:W4:Y:S01]  /*6030*/  LDL.LU R135, [R1+0x650] ;  /* 0x0006500001877983 */ /* 0x000f220000300800 */
[----:B------:R-:W-:Y:S02]  /*6040*/  IMAD.MOV.U32 R85, RZ, RZ, R198 ;  /* 0x000000ffff557224 */ /* 0x000fe400078e00c6 */
[----:B------:R-:W-:Y:S01]  /*6050*/  IMAD.MOV.U32 R86, RZ, RZ, R199 ;  /* 0x000000ffff567224 */ /* 0x000fe200078e00c7 */
[----:B------:R-:W3:Y:S04]  /*6060*/  LDL.LU R198, [R1+0x64c] ;  /* 0x00064c0001c67983 */ /* 0x000ee80000300800 */
[----:B------:R-:W3:Y:S01]  /*6070*/  LDL.LU R199, [R1+0x648] ;  /* 0x0006480001c77983 */ /* 0x000ee20000300800 */
[----:B------:R-:W-:Y:S01]  /*6080*/  UIADD3 UR16, UR51, 0x202, URZ ;  /* 0x0000020233107890 */ /* 0x000fe2000fffe03f */
[----:B------:R-:W-:-:S02]  /*6090*/  UMOV UR13, 0x80000020 ;  /* 0x80000020000d7882 */ /* 0x000fc40000000000 */
[----:B------:R-:W3:Y:S04]  /*60a0*/  LDL.LU R87, [R1+0x23c] ;  /* 0x00023c0001577983 */ /* 0x000ee80000300800 */
[----:B------:R-:W-:Y:S01]  /*60b0*/  UMOV UR12, UR16 ;  /* 0x00000010000c7c82 */ /* 0x000fe20008000000 */
        /* <DEDUP_REMOVED lines=8> */
[----:B--2---:R-:W-:-:S06]  /*6140*/  WARPGROUP.ARRIVE ;  /* 0x00000000000079c5 */ /* 0x004fcc0000000000 */
[----:B------:R-:W-:Y:S03]  /*6150*/  HGMMA.64x32x16.F32.BF16 R56, gdesc[UR12], R56, gsb0 ;  /* 0x006000000c3879f0 */ /* 0x000fe60008001838 */
[----:B------:R-:W-:Y:S02]  /*6160*/  WARPGROUP.DEPBAR.LE gsb0, 0x0 ;  /* 0x00008000000079c5 */ /* 0x000fe40000010000 */
[----:B----4-:R-:W-:-:S06]  /*6170*/  WARPGROUP.ARRIVE ;  /* 0x00000000000079c5 */ /* 0x010fcc0000000000 */
[----:B------:R-:W-:Y:S03]  /*6180*/  HGMMA.64x32x16.F32.BF16 R120, gdesc[UR8], R120, gsb0 ;  /* 0x00600000087879f0 */ /* 0x000fe60008001878 */
[----:B------:R-:W-:Y:S02]  /*6190*/  WARPGROUP.DEPBAR.LE gsb0, 0x0 ;  /* 0x00008000000079c5 */ /* 0x000fe40000010000 */
[----:B---3--:R-:W-:-:S06]  /*61a0*/  WARPGROUP.ARRIVE ;  /* 0x00000000000079c5 */ /* 0x008fcc0000000000 */
[----:B------:R-:W-:Y:S03]  /*61b0*/  HGMMA.64x32x16.F32.BF16 R184, gdesc[UR28], R184, gsb0 ;  /* 0x006000001cb879f0 */ /* 0x000fe600080018b8 */
[----:B------:R-:W-:Y:S02]  /*61c0*/  WARPGROUP.DEPBAR.LE gsb0, 0x0 ;  /* 0x00008000000079c5 */ /* 0x000fe40000010000 */
[----:B------:R-:W-:-:S06]  /*61d0*/  WARPGROUP.ARRIVE ;  /* 0x00000000000079c5 */ /* 0x000fcc0000000000 */
[----:B------:R-:W-:Y:S03]  /*61e0*/  HGMMA.64x32x16.F32.BF16 R152, gdesc[UR44], R152, gsb0 ;  /* 0x006000002c9879f0 */ /* 0x000fe60008001898 */
[----:B------:R-:W-:Y:S02]  /*61f0*/  WARPGROUP.DEPBAR.LE gsb0, 0x0 ;  /* 0x00008000000079c5 */ /* 0x000fe40000010000 */
[----:B------:R-:W-:-:S06]  /*6200*/  WARPGROUP.ARRIVE ;  /* 0x00000000000079c5 */ /* 0x000fcc0000000000 */
[----:B------:R-:W-:Y:S01]  /*6210*/  HGMMA.64x32x16.F32.BF16 R88, gdesc[UR20], R88, gsb0 ;  /* 0x00600000145879f0 */ /* 0x000fe20008001858 */
[----:B------:R-:W-:Y:S01]  /*6220*/  UMOV UR16, UR12 ;  /* 0x0000000c00107c82 */ /* 0x000fe20008000000 */
[----:B------:R-:W-:Y:S01]  /*6230*/  UMOV UR17, UR13 ;  /* 0x0000000d00117c82 */ /* 0x000fe20008000000 */
        /* <DEDUP_REMOVED lines=8> */
[----:B------:R-:W-:Y:S01]  /*62c0*/  UIADD3 UR8, UR51, 0x402, URZ ;  /* 0x0000040233087890 */ /* 0x000fe2000fffe03f */
[----:B------:R-:W-:-:S06]  /*62d0*/  UMOV UR5, 0x80000020 ;  /* 0x8000002000057882 */ /* 0x000fcc0000000000 */
        /* <DEDUP_REMOVED lines=17> */
[----:B------:R-:W-:-:S06]  /*63f0*/  WARPGROUP.ARRIVE ;  /* 0x00000000000079c5 */ /* 0x000fcc0000000000 */
[----:B------:R-:W-:Y:S01]  /*6400*/  HGMMA.64x32x16.F32.BF16 R136, gdesc[UR20], R136, gsb0 ;  /* 0x00600000148879f0 */ /* 0x000fe20008001888 */
[----:B------:R-:W-:Y:S04]  /*6410*/  STL.64 [R1+0x68], R162 ;  /* 0x000068a201007387 */ /* 0x000fe80000100a00 */
[----:B------:R-:W-:Y:S04]  /*6420*/  STL.64 [R1+0x70], R164 ;  /* 0x000070a401007387 */ /* 0x000fe80000100a00 */
[----:B------:R0:W-:Y:S04]  /*6430*/  STL.64 [R1+0x78], R166 ;  /* 0x000078a601007387 */ /* 0x0001e80000100a00 */
[----:B0-----:R-:W2:Y:S04]  /*6440*/  LDL.LU.64 R166, [R1+0x640] ;  /* 0x0006400001a67983 */ /* 0x001ea80000300a00 */
[----:B------:R-:W2:Y:S04]  /*6450*/  LDL.LU.64 R164, [R1+0x638] ;  /* 0x0006380001a47983 */ /* 0x000ea80000300a00 */
[----:B------:R-:W2:Y:S04]  /*6460*/  LDL.LU.64 R162, [R1+0x630] ;  /* 0x0006300001a27983 */ /* 0x000ea80000300a00 */
[----:B------:R-:W2:Y:S04]  /*6470*/  LDL.LU.64 R160, [R1+0x628] ;  /* 0x0006280001a07983 */ /* 0x000ea80000300a00 */
[----:B------:R-:W2:Y:S04]  /*6480*/  LDL.LU.64 R158, [R1+0x620] ;  /* 0x00062000019e7983 */ /* 0x000ea80000300a00 */
[----:B------:R-:W2:Y:S04]  /*6490*/  LDL.LU.64 R156, [R1+0x618] ;  /* 0x00061800019c7983 */ /* 0x000ea80000300a00 */
[----:B------:R-:W2:Y:S04]  /*64a0*/  LDL.LU.64 R154, [R1+0x610] ;  /* 0x00061000019a7983 */ /* 0x000ea80000300a00 */
[----:B------:R-:W2:Y:S04]  /*64b0*/  LDL.LU.64 R152, [R1+0x608] ;  /* 0x0006080001987983 */ /* 0x000ea80000300a00 */
[----:B------:R-:W-:Y:S04]  /*64c0*/  STL.64 [R1+0x140], R88 ;  /* 0x0001405801007387 */ /* 0x000fe80000100a00 */
[----:B------:R-:W-:Y:S04]  /*64d0*/  STL.64 [R1+0x148], R90 ;  /* 0x0001485a01007387 */ /* 0x000fe80000100a00 */
        /* <DEDUP_REMOVED lines=8> */
[----:B0-----:R-:W3:Y:S04]  /*6560*/  LDL.LU.64 R102, [R1+0x600] ;  /* 0x0006000001667983 */ /* 0x001ee80000300a00 */
[----:B------:R-:W3:Y:S04]  /*6570*/  LDL.LU.64 R100, [R1+0x5f8] ;  /* 0x0005f80001647983 */ /* 0x000ee80000300a00 */
[----:B------:R-:W3:Y:S04]  /*6580*/  LDL.LU.64 R98, [R1+0x5f0] ;  /* 0x0005f00001627983 */ /* 0x000ee80000300a00 */
[----:B------:R-:W3:Y:S04]  /*6590*/  LDL.LU.64 R96, [R1+0x5e8] ;  /* 0x0005e80001607983 */ /* 0x000ee80000300a00 */
[----:B------:R-:W3:Y:S04]  /*65a0*/  LDL.LU.64 R94, [R1+0x5e0] ;  /* 0x0005e000015e7983 */ /* 0x000ee80000300a00 */
[----:B------:R-:W3:Y:S04]  /*65b0*/  LDL.LU.64 R92, [R1+0x5d8] ;  /* 0x0005d800015c7983 */ /* 0x000ee80000300a00 */
[----:B------:R-:W3:Y:S04]  /*65c0*/  LDL.LU.64 R90, [R1+0x5d0] ;  /* 0x0005d000015a7983 */ /* 0x000ee80000300a00 */
[----:B------:R-:W3:Y:S01]  /*65d0*/  LDL.LU.64 R88, [R1+0x5c8] ;  /* 0x0005c80001587983 */ /* 0x000ee20000300a00 */
[----:B------:R-:W-:-:S03]  /*65e0*/  UMOV UR44, UR4 ;  /* 0x00000004002c7c82 */ /* 0x000fc60008000000 */
[----:B------:R-:W-:Y:S01]  /*65f0*/  STL.64 [R1+0x240], R24 ;  /* 0x0002401801007387 */ /* 0x000fe20000100a00 */
[----:B------:R-:W-:Y:S02]  /*6600*/  UMOV UR45, UR5 ;  /* 0x00000005002d7c82 */ /* 0x000fe40008000000 */
[----:B------:R-:W-:Y:S01]  /*6610*/  HGMMA.64x32x16.F32.BF16 R200, gdesc[UR44], R200, gsb0 ;  /* 0x006000002cc879f0 */ /* 0x000fe200080018c8 */
[----:B------:R-:W-:Y:S04]  /*6620*/  STL.64 [R1+0x248], R26 ;  /* 0x0002481a01007387 */ /* 0x000fe80000100a00 */
[----:B------:R-:W-:Y:S04]  /*6630*/  STL.64 [R1+0x250], R28 ;  /* 0x0002501c01007387 */ /* 0x000fe80000100a00 */
[----:B------:R-:W-:Y:S04]  /*6640*/  STL.64 [R1+0x258], R30 ;  /* 0x0002581e01007387 */ /* 0x000fe80000100a00 */
[----:B------:R-:W-:Y:S04]  /*6650*/  STL.64 [R1+0x260], R32 ;  /* 0x0002602001007387 */ /* 0x000fe80000100a00 */
[----:B------:R-:W-:Y:S04]  /*6660*/  STL.64 [R1+0x268], R34 ;  /* 0x0002682201007387 */ /* 0x000fe80000100a00 */
[----:B------:R-:W-:Y:S04]  /*6670*/  STL.64 [R1+0x270], R36 ;  /* 0x0002702401007387 */ /* 0x000fe80000100a00 */
[----:B------:R0:W-:Y:S04]  /*6680*/  STL.64 [R1+0x278], R38 ;  /* 0x0002782601007387 */ /* 0x0001e80000100a00 */
[----:B0-----:R-:W4:Y:S04]  /*6690*/  LDL.LU.64 R38, [R1+0x5c0] ;  /* 0x0005c00001267983 */ /* 0x001f280000300a00 */
[----:B------:R-:W4:Y:S04]  /*66a0*/  LDL.LU.64 R36, [R1+0x5b8] ;  /* 0x0005b80001247983 */ /* 0x000f280000300a00 */
[----:B------:R-:W4:Y:S04]  /*66b0*/  LDL.LU.64 R34, [R1+0x5b0] ;  /* 0x0005b00001227983 */ /* 0x000f280000300a00 */
[----:B------:R-:W4:Y:S04]  /*66c0*/  LDL.LU.64 R32, [R1+0x5a8] ;  /* 0x0005a80001207983 */ /* 0x000f280000300a00 */
[----:B------:R-:W4:Y:S04]  /*66d0*/  LDL.LU.64 R30, [R1+0x5a0] ;  /* 0x0005a000011e7983 */ /* 0x000f280000300a00 */
[----:B------:R-:W4:Y:S04]  /*66e0*/  LDL.LU.64 R28, [R1+0x598] ;  /* 0x00059800011c7983 */ /* 0x000f280000300a00 */
[----:B------:R-:W4:Y:S04]  /*66f0*/  LDL.LU.64 R26, [R1+0x590] ;  /* 0x00059000011a7983 */ /* 0x000f280000300a00 */
[----:B------:R-:W4:Y:S04]  /*6700*/  LDL.LU.64 R24, [R1+0x588] ;  /* 0x0005880001187983 */ /* 0x000f280000300a00 */
[----:B------:R-:W-:Y:S04]  /*6710*/  STL.64 [R1+0x340], R40 ;  /* 0x0003402801007387 */ /* 0x000fe80000100a00 */
[----:B------:R-:W-:Y:S04]  /*6720*/  STL.64 [R1+0x348], R42 ;  /* 0x0003482a01007387 */ /* 0x000fe80000100a00 */
[----:B------:R-:W-:Y:S04]  /*6730*/  STL.64 [R1+0x350], R44 ;  /* 0x0003502c01007387 */ /* 0x000fe80000100a00 */
[----:B------:R-:W-:Y:S04]  /*6740*/  STL.64 [R1+0x358], R46 ;  /* 0x0003582e01007387 */ /* 0x000fe80000100a00 */
[----:B------:R-:W-:Y:S04]  /*6750*/  STL.64 [R1+0x360], R48 ;  /* 0x0003603001007387 */ /* 0x000fe80000100a00 */
        /* <DEDUP_REMOVED lines=19> */
[----:B0-----:R-:W3:Y:S04]  /*6890*/  LDL.LU.64 R118, [R1+0x540] ;  /* 0x0005400001767983 */ /* 0x001ee80000300a00 */
[----:B------:R-:W3:Y:S04]  /*68a0*/  LDL.LU.64 R116, [R1+0x538] ;  /* 0x0005380001747983 */ /* 0x000ee80000300a00 */
[----:B------:R-:W3:Y:S04]  /*68b0*/  LDL.LU.64 R114, [R1+0x530] ;  /* 0x0005300001727983 */ /* 0x000ee80000300a00 */
[----:B------:R-:W3:Y:S04]  /*68c0*/  LDL.LU.64 R112, [R1+0x528] ;  /* 0x0005280001707983 */ /* 0x000ee80000300a00 */
[----:B------:R-:W3:Y:S04]  /*68d0*/  LDL.LU.64 R110, [R1+0x520] ;  /* 0x00052000016e7983 */ /* 0x000ee80000300a00 */
[----:B------:R-:W3:Y:S04]  /*68e0*/  LDL.LU.64 R108, [R1+0x518] ;  /* 0x00051800016c7983 */ /* 0x000ee80000300a00 */
[----:B------:R-:W3:Y:S04]  /*68f0*/  LDL.LU.64 R106, [R1+0x510] ;  /* 0x00051000016a7983 */ /* 0x000ee80000300a00 */
[----:B------:R-:W3:Y:S04]  /*6900*/  LDL.LU.64 R104, [R1+0x508] ;  /* 0x0005080001687983 */ /* 0x000ee80000300a00 */
[----:B------:R-:W-:Y:S04]  /*6910*/  STL.64 [R1+0x200], R72 ;  /* 0x0002004801007387 */ /* 0x000fe80000100a00 */
        /* <DEDUP_REMOVED lines=11> */
[----:B0-----:R-:W-:-:S03]  /*69d0*/  IMAD.MOV.U32 R136, RZ, RZ, R168 ;  /* 0x000000ffff887224 */ /* 0x001fc600078e00a8 */
[----:B------:R0:W-:Y:S04]  /*69e0*/  STL.64 [R1+0x120], R144 ;  /* 0x0001209001007387 */ /* 0x0001e80000100a00 */
[----:B------:R0:W-:Y:S01]  /*69f0*/  STL.64 [R1+0x128], R146 ;  /* 0x0001289201007387 */ /* 0x0001e20000100a00 */
[----:B------:R-:W-:-:S03]  /*6a00*/  WARPGROUP.DEPBAR.LE gsb0, 0x0 ;  /* 0x00008000000079c5 */ /* 0x000fc60000010000 */
[----:B------:R0:W-:Y:S04]  /*6a10*/  STL.64 [R1+0x130], R148 ;  /* 0x0001309401007387 */ /* 0x0001e80000100a00 */
[----:B------:R0:W-:Y:S04]  /*6a20*/  STL.64 [R1+0x138], R150 ;  /* 0x0001389601007387 */ /* 0x0001e80000100a00 */
[----:B------:R-:W4:Y:S04]  /*6a30*/  LDL.LU R168, [R1+0x504] ;  /* 0x0005040001a87983 */ /* 0x000f280000300800 */
[----:B------:R2:W-:Y:S04]  /*6a40*/  STL.64 [R1], R200 ;  /* 0x000000c801007387 */ /* 0x0005e80000100a00 */
[----:B------:R2:W-:Y:S04]  /*6a50*/  STL.64 [R1+0x8], R202 ;  /* 0x000008ca01007387 */ /* 0x0005e80000100a00 */
[----:B------:R2:W-:Y:S04]  /*6a60*/  STL.64 [R1+0x10], R204 ;  /* 0x000010cc01007387 */ /* 0x0005e80000100a00 */
[----:B------:R2:W-:Y:S01]  /*6a70*/  STL.64 [R1+0x18], R206 ;  /* 0x000018ce01007387 */ /* 0x0005e20000100a00 */
[----:B------:R-:W-:-:S03]  /*6a80*/  IMAD.MOV.U32 R137, RZ, RZ, R169 ;  /* 0x000000ffff897224 */ /* 0x000fc600078e00a9 */
[----:B------:R2:W-:Y:S01]  /*6a90*/  STL.64 [R1+0x20], R208 ;  /* 0x000020d001007387 */ /* 0x0005e20000100a00 */
[----:B-1----:R-:W-:-:S03]  /*6aa0*/  IMAD.MOV.U32 R138, RZ, RZ, R170 ;  /* 0x000000ffff8a7224 */ /* 0x002fc600078e00aa */
[----:B------:R1:W-:Y:S01]  /*6ab0*/  STL.64 [R1+0x28], R210 ;  /* 0x000028d201007387 */ /* 0x0003e20000100a00 */
[----:B------:R-:W-:-:S03]  /*6ac0*/  IMAD.MOV.U32 R139, RZ, RZ, R171 ;  /* 0x000000ffff8b7224 */ /* 0x000fc600078e00ab */
[----:B------:R1:W-:Y:S01]  /*6ad0*/  STL.64 [R1+0x30], R212 ;  /* 0x000030d401007387 */ /* 0x0003e20000100a00 */
[----:B------:R-:W-:-:S03]  /*6ae0*/  IMAD.MOV.U32 R140, RZ, RZ, R172 ;  /* 0x000000ffff8c7224 */ /* 0x000fc600078e00ac */
[----:B------:R1:W-:Y:S01]  /*6af0*/  STL.64 [R1+0x38], R214 ;  /* 0x000038d601007387 */ /* 0x0003e20000100a00 */
[----:B------:R-:W-:-:S03]  /*6b00*/  IMAD.MOV.U32 R141, RZ, RZ, R173 ;  /* 0x000000ffff8d7224 */ /* 0x000fc600078e00ad */
[----:B------:R-:W4:Y:S01]  /*6b10*/  LDL.LU R169, [R1+0x500] ;  /* 0x0005000001a97983 */ /* 0x000f220000300800 */
[----:B------:R-:W-:-:S03]  /*6b20*/  IMAD.MOV.U32 R142, RZ, RZ, R174 ;  /* 0x000000ffff8e7224 */ /* 0x000fc600078e00ae */
[----:B------:R-:W4:Y:S01]  /*6b30*/  LDL.LU R170, [R1+0x4fc] ;  /* 0x0004fc0001aa7983 */ /* 0x000f220000300800 */
[----:B------:R-:W-:-:S03]  /*6b40*/  IMAD.MOV.U32 R143, RZ, RZ, R175 ;  /* 0x000000ffff8f7224 */ /* 0x000fc600078e00af */
[----:B------:R-:W4:Y:S01]  /*6b50*/  LDL.LU R171, [R1+0x4f8] ;  /* 0x0004f80001ab7983 */ /* 0x000f220000300800 */
[----:B0-----:R-:W-:-:S03]  /*6b60*/  IMAD.MOV.U32 R144, RZ, RZ, R176 ;  /* 0x000000ffff907224 */ /* 0x001fc600078e00b0 */
        /* <DEDUP_REMOVED lines=14> */
[----:B------:R-:W4:Y:S04]  /*6c50*/  LDL.LU R179, [R1+0x4d8] ;  /* 0x0004d80001b37983 */ /* 0x000f280000300800 */
[----:B------:R-:W4:Y:S04]  /*6c60*/  LDL.LU R180, [R1+0x4d4] ;  /* 0x0004d40001b47983 */ /* 0x000f280000300800 */
[----:B------:R-:W4:Y:S04]  /*6c70*/  LDL.LU R181, [R1+0x4d0] ;  /* 0x0004d00001b57983 */ /* 0x000f280000300800 */
[----:B------:R-:W4:Y:S04]  /*6c80*/  LDL.LU R182, [R1+0x4cc] ;  /* 0x0004cc0001b67983 */ /* 0x000f280000300800 */
[----:B------:R-:W4:Y:S01]  /*6c90*/  LDL.LU R183, [R1+0x4c8] ;  /* 0x0004c80001b77983 */ /* 0x000f220000300800 */
[----:B------:R-:W-:Y:S01]  /*6ca0*/  UMOV UR28, UR4 ;  /* 0x00000004001c7c82 */ /* 0x000fe20008000000 */
[----:B------:R-:W-:Y:S01]  /*6cb0*/  UMOV UR29, UR5 ;  /* 0x00000005001d7c82 */ /* 0x000fe20008000000 */
[----:B------:R-:W-:Y:S01]  /*6cc0*/  UMOV UR8, UR4 ;  /* 0x0000000400087c82 */ /* 0x000fe20008000000 */
[----:B------:R-:W-:Y:S01]  /*6cd0*/  UMOV UR9, UR5 ;  /* 0x0000000500097c82 */ /* 0x000fe20008000000 */
[----:B------:R-:W-:Y:S01]  /*6ce0*/  UMOV UR12, UR4 ;  /* 0x00000004000c7c82 */ /* 0x000fe20008000000 */
[----:B------:R-:W-:Y:S01]  /*6cf0*/  UMOV UR13, UR5 ;  /* 0x00000005000d7c82 */ /* 0x000fe20008000000 */
[----:B------:R-:W2:Y:S04]  /*6d00*/  LDL.LU R72, [R1+0xc0] ;  /* 0x0000c00001487983 */ /* 0x000ea80000300800 */
[----:B------:R-:W2:Y:S04]  /*6d10*/  LDL.LU R73, [R1+0xc4] ;  /* 0x0000c40001497983 */ /* 0x000ea80000300800 */
[----:B------:R-:W2:Y:S04]  /*6d20*/  LDL.LU R74, [R1+0xc8] ;  /* 0x0000c800014a7983 */ /* 0x000ea80000300800 */
[----:B------:R-:W2:Y:S04]  /*6d30*/  LDL.LU R75, [R1+0xcc] ;  /* 0x0000cc00014b7983 */ /* 0x000ea80000300800 */
[----:B------:R-:W2:Y:S01]  /*6d40*/  LDL.LU R76, [R1+0xd0] ;  /* 0x0000d000014c7983 */ /* 0x000ea20000300800 */
[----:B------:R-:W-:Y:S01]  /*6d50*/  UIADD3 UR51, UR51, 0x602, URZ ;  /* 0x0000060233337890 */ /* 0x000fe2000fffe03f */
[----:B----4-:R-:W-:-:S06]  /*6d60*/  WARPGROUP.ARRIVE ;  /* 0x00000000000079c5 */ /* 0x010fcc0000000000 */
[----:B------:R-:W-:Y:S03]  /*6d70*/  HGMMA.64x32x16.F32.BF16 R168, gdesc[UR28], R168, gsb0 ;  /* 0x006000001ca879f0 */ /* 0x000fe600080018a8 */
[----:B------:R-:W-:Y:S02]  /*6d80*/  WARPGROUP.DEPBAR.LE gsb0, 0x0 ;  /* 0x00008000000079c5 */ /* 0x000fe40000010000 */
[----:B---3--:R-:W-:-:S06]  /*6d90*/  WARPGROUP.ARRIVE ;  /* 0x00000000000079c5 */ /* 0x008fcc0000000000 */
[----:B------:R-:W-:Y:S03]  /*6da0*/  HGMMA.64x32x16.F32.BF16 R104, gdesc[UR8], R104, gsb0 ;  /* 0x00600000086879f0 */ /* 0x000fe60008001868 */
[----:B------:R-:W-:Y:S02]  /*6db0*/  WARPGROUP.DEPBAR.LE gsb0, 0x0 ;  /* 0x00008000000079c5 */ /* 0x000fe40000010000 */
[----:B--2---:R-:W-:-:S06]  /*6dc0*/  WARPGROUP.ARRIVE ;  /* 0x00000000000079c5 */ /* 0x004fcc0000000000 */
[----:B------:R-:W-:Y:S01]  /*6dd0*/  HGMMA.64x32x16.F32.BF16 R40, gdesc[UR12], R40, gsb0 ;  /* 0x006000000c2879f0 */ /* 0x000fe20008001828 */
[----:B------:R-:W-:Y:S01]  /*6de0*/  UMOV UR12, UR51 ;  /* 0x00000033000c7c82 */ /* 0x000fe20008000000 */
[----:B------:R-:W-:Y:S01]  /*6df0*/  UMOV UR13, 0x80000020 ;  /* 0x80000020000d7882 */ /* 0x000fe20000000000 */
        /* <DEDUP_REMOVED lines=29> */
[----:B------:R-:W-:Y:S01]  /*6fd0*/  UMOV UR20, UR12 ;  /* 0x0000000c00147c82 */ /* 0x000fe20008000000 */
[----:B------:R-:W-:Y:S01]  /*6fe0*/  UMOV UR21, UR13 ;  /* 0x0000000d00157c82 */ /* 0x000fe20008000000 */
[----:B------:R-:W-:Y:S01]  /*6ff0*/  UMOV UR16, UR12 ;  /* 0x0000000c00107c82 */ /* 0x000fe20008000000 */
        /* <DEDUP_REMOVED lines=11> */
[----:B-1----:R-:W-:Y:S02]  /*70b0*/  IMAD.MOV.U32 R210, RZ, RZ, R8 ;  /* 0x000000ffffd27224 */ /* 0x002fe400078e0008 */
[----:B------:R-:W-:Y:S02]  /*70c0*/  IMAD.MOV.U32 R211, RZ, RZ, R7 ;  /* 0x000000ffffd37224 */ /* 0x000fe400078e0007 */
[----:B------:R-:W-:-:S02]  /*70d0*/  IMAD.MOV.U32 R212, RZ, RZ, R6 ;  /* 0x000000ffffd47224 */ /* 0x000fc400078e0006 */
[----:B------:R-:W-:Y:S02]  /*70e0*/  IMAD.MOV.U32 R213, RZ, RZ, R4 ;  /* 0x000000ffffd57224 */ /* 0x000fe400078e0004 */
[----:B------:R-:W-:Y:S02]  /*70f0*/  IMAD.MOV.U32 R214, RZ, RZ, R3 ;  /* 0x000000ffffd67224 */ /* 0x000fe400078e0003 */
[----:B------:R-:W-:Y:S01]  /*7100*/  IMAD.MOV.U32 R215, RZ, RZ, R0 ;  /* 0x000000ffffd77224 */ /* 0x000fe200078e0000 */
[----:B------:R-:W-:Y:S01]  /*7110*/  UMOV UR4, UR12 ;  /* 0x0000000c00047c82 */ /* 0x000fe20008000000 */
[----:B------:R-:W-:Y:S01]  /*7120*/  UMOV UR5, UR13 ;  /* 0x0000000d00057c82 */ /* 0x000fe20008000000 */
[----:B------:R0:W5:Y:S01]  /*7130*/  LDL.LU R17, [R1+0x4c4] ;  /* 0x0004c40001117983 */ /* 0x0001620000300800 */
[----:B------:R-:W-:Y:S02]  /*7140*/  WARPGROUP.DEPBAR.LE gsb0, 0x0 ;  /* 0x00008000000079c5 */ /* 0x000fe40000010000 */
[----:B------:R-:W-:Y:S01]  /*7150*/  WARPGROUP.ARRIVE ;  /* 0x00000000000079c5 */ /* 0x000fe20000000000 */
[----:B------:R0:W5:Y:S04]  /*7160*/  LDL.LU R16, [R1+0x4c0] ;  /* 0x0004c00001107983 */ /* 0x0001680000300800 */
[----:B------:R0:W5:Y:S01]  /*7170*/  LDL.LU R5, [R1+0x4bc] ;  /* 0x0004bc0001057983 */ /* 0x0001620000300800 */
[----:B------:R-:W-:Y:S03]  /*7180*/  HGMMA.64x32x16.F32.BF16 R72, gdesc[UR20], R72, gsb0 ;  /* 0x00600000144879f0 */ /* 0x000fe60008001848 */
[----:B------:R0:W5:Y:S01]  /*7190*/  LDL.LU R2, [R1+0x4b8] ;  /* 0x0004b80001027983 */ /* 0x0001620000300800 */
[----:B------:R-:W-:-:S02]  /*71a0*/  WARPGROUP.DEPBAR.LE gsb0, 0x0 ;  /* 0x00008000000079c5 */ /* 0x000fc40000010000 */
[----:B------:R-:W-:-:S06]  /*71b0*/  WARPGROUP.ARRIVE ;  /* 0x00000000000079c5 */ /* 0x000fcc0000000000 */
[----:B------:R-:W-:Y:S01]  /*71c0*/  HGMMA.64x32x16.F32.BF16 R136, gdesc[UR16], R136, gsb0 ;  /* 0x00600000108879f0 */ /* 0x000fe20008001888 */
        /* <DEDUP_REMOVED lines=11> */
[----:B-1----:R0:W5:Y:S04]  /*7280*/  LDL.LU.64 R86, [R1+0x4b0] ;  /* 0x0004b00001567983 */ /* 0x0021680000300a00 */
[----:B------:R0:W5:Y:S04]  /*7290*/  LDL.LU.64 R84, [R1+0x4a8] ;  /* 0x0004a80001547983 */ /* 0x0001680000300a00 */
[----:B------:R0:W5:Y:S04]  /*72a0*/  LDL.LU.64 R82, [R1+0x4a0] ;  /* 0x0004a00001527983 */ /* 0x0001680000300a00 */
[----:B------:R0:W5:Y:S04]  /*72b0*/  LDL.LU.64 R80, [R1+0x498] ;  /* 0x0004980001507983 */ /* 0x0001680000300a00 */
[----:B------:R0:W5:Y:S04]  /*72c0*/  LDL.LU.64 R78, [R1+0x490] ;  /* 0x00049000014e7983 */ /* 0x0001680000300a00 */
[----:B------:R0:W5:Y:S04]  /*72d0*/  LDL.LU.64 R76, [R1+0x488] ;  /* 0x00048800014c7983 */ /* 0x0001680000300a00 */
[----:B------:R0:W5:Y:S04]  /*72e0*/  LDL.LU.64 R74, [R1+0x480] ;  /* 0x00048000014a7983 */ /* 0x0001680000300a00 */
[----:B------:R0:W5:Y:S04]  /*72f0*/  LDL.LU.64 R72, [R1+0x478] ;  /* 0x0004780001487983 */ /* 0x0001680000300a00 */
        /* <DEDUP_REMOVED lines=8> */
[----:B------:R-:W-:-:S03]  /*7380*/  WARPGROUP.DEPBAR.LE gsb0, 0x0 ;  /* 0x00008000000079c5 */ /* 0x000fc60000010000 */
        /* <DEDUP_REMOVED lines=23> */
[----:B------:R0:W5:Y:S01]  /*7500*/  LDL.LU.64 R200, [R1+0x3f8] ;  /* 0x0003f80001c87983 */ /* 0x0001620000300a00 */
[----:B------:R-:W-:Y:S05]  /*7510*/  @!P1 BRA `(.L_x_22) ;  /* 0x0000005800f09947 */ /* 0x000fea0003800000 */
[----:B------:R-:W-:Y:S01]  /*7520*/  UIADD3 UR33, UR37, 0x1, URZ ;  /* 0x0000000125217890 */ /* 0x000fe2000fffe03f */
[----:B-----5:R-:W-:Y:S01]  /*7530*/  IMAD.MOV.U32 R0, RZ, RZ, R5 ;  /* 0x000000ffff007224 */ /* 0x020fe200078e0005 */
[----:B------:R-:W-:Y:S02]  /*7540*/  UMOV UR32, UR37 ;  /* 0x0000002500207c82 */ /* 0x000fe40008000000 */
[----:B------:R-:W-:-:S04]  /*7550*/  UISETP.NE.AND UP0, UPT, UR33, 0x4, UPT ;  /* 0x000000042100788c */ /* 0x000fc8000bf05270 */
[----:B------:R-:W-:Y:S02]  /*7560*/  USEL UR4, URZ, 0x1, UP0 ;  /* 0x000000013f047887 */ /* 0x000fe40008000000 */
[----:B------:R-:W-:Y:S02]  /*7570*/  USEL UR33, UR33, URZ, UP0 ;  /* 0x0000003f21217287 */ /* 0x000fe40008000000 */
[----:B------:R-:W-:-:S06]  /*7580*/  ULOP3.LUT UR4, UR36, UR4, URZ, 0x3c, !UPT ;  /* 0x0000000424047292 */ /* 0x000fcc000f8e3c3f */
[----:B------:R-:W-:-:S07]  /*7590*/  IMAD.U32 R3, RZ, RZ, UR4 ;  /* 0x00000004ff037e24 */ /* 0x000fce000f8e00ff */
.L_x_29:
[----:B------:R-:W-:Y:S05]  /*75a0*/  @!P0 BRA `(.L_x_23) ;  /* 0x0000000000048947 */ /* 0x000fea0003800000 */
[----:B------:R-:W-:Y:S01]  /*75b0*/  BPT.TRAP 0x1 ;  /* 0x000000040000795c */ /* 0x000fe20000300000 */
.L_x_23:
[----:B------:R-:W-:Y:S01]  /*75c0*/  ULEA UR4, UR33, UR40, 0x3 ;  /* 0x0000002821047291 */ /* 0x000fe2000f8e183f */
[----:B------:R-:W-:-:S08]  /*75d0*/  SHF.L.U32 R4, R3, 0x1f, RZ ;  /* 0x0000001f03047819 */ /* 0x000fd000000006ff */
[----:B------:R1:W2:Y:S01]  /*75e0*/  SYNCS.PHASECHK.TRANS64.TRYWAIT P1, [UR4], R4 ;  /* 0x00000004ff0075a7 */ /* 0x0002a20008020144 */
[----:B------:R-:W-:Y:S05]  /*75f0*/  @!P0 BRA `(.L_x_24) ;  /* 0x0000000000048947 */ /* 0x000fea0003800000 */
[----:B------:R-:W-:Y:S01]  /*7600*/  BPT.TRAP 0x1 ;  /* 0x000000040000795c */ /* 0x000fe20000300000 */
.L_x_24:
[----:B--2---:R-:W-:Y:S05]  /*7610*/  @P1 BRA `(.L_x_25) ;  /* 0x0000000000081947 */ /* 0x004fea0003800000 */
[----:B------:R-:W2:Y:S02]  /*7620*/  SYNCS.PHASECHK.TRANS64.TRYWAIT P1, [UR4], R4 ;  /* 0x00000004ff0075a7 */ /* 0x000ea40008020144 */
[----:B--2---:R-:W-:Y:S05]  /*7630*/  @!P1 BRA `(.L_x_26) ;  /* 0x0000036400609947 */ /* 0x004fea0003800000 */
.L_x_25:
        /* <DEDUP_REMOVED lines=8> */
[----:B---3--:R-:W3:Y:S04]  /*76c0*/  LDL.LU.64 R152, [R1+0x280] ;  /* 0x0002800001987983 */ /* 0x008ee80000300a00 */
        /* <DEDUP_REMOVED lines=12> */
[----:B------:R4:W-:Y:S04]  /*7790*/  STL.64 [R1+0x810], R220 ;  /* 0x000810dc01007387 */ /* 0x0009e80000100a00 */
[----:B----4-:R-:W4:Y:S04]  /*77a0*/  LDL.LU.64 R220, [R1+0x380] ;  /* 0x0003800001dc7983 */ /* 0x010f280000300a00 */
[----:B------:R-:W4:Y:S04]  /*77b0*/  LDL.LU.64 R222, [R1+0x388] ;  /* 0x0003880001de7983 */ /* 0x000f280000300a00 */
[----:B------:R-:W4:Y:S04]  /*77c0*/  LDL.LU.64 R224, [R1+0x390] ;  /* 0x0003900001e07983 */ /* 0x000f280000300a00 */
[----:B------:R-:W4:Y:S04]  /*77d0*/  LDL.LU.64 R226, [R1+0x398] ;  /* 0x0003980001e27983 */ /* 0x000f280000300a00 */
[----:B------:R-:W4:Y:S04]  /*77e0*/  LDL.LU.64 R228, [R1+0x3a0] ;  /* 0x0003a00001e47983 */ /* 0x000f280000300a00 */
[----:B------:R-:W4:Y:S04]  /*77f0*/  LDL.LU.64 R230, [R1+0x3a8] ;  /* 0x0003a80001e67983 */ /* 0x000f280000300a00 */
[----:B------:R-:W4:Y:S04]  /*7800*/  LDL.LU.64 R232, [R1+0x3b0] ;  /* 0x0003b00001e87983 */ /* 0x000f280000300a00 */
[----:B------:R-:W4:Y:S01]  /*7810*/  LDL.LU.64 R234, [R1+0x3b8] ;  /* 0x0003b80001ea7983 */ /* 0x000f220000300a00 */
[----:B------:R-:W-:-:S02]  /*7820*/  ULEA UR34, UR33, UR49, 0xb ;  /* 0x0000003121227291 */ /* 0x000fc4000f8e583f */
[----:B------:R-:W-:Y:S01]  /*7830*/  UIMAD UR35, UR33, 0x380, UR50 ;  /* 0x00000380212378a4 */ /* 0x000fe2000f8e0232 */
[----:B------:R-:W-:Y:S01]  /*7840*/  STL [R1+0x4cc], R17 ;  /* 0x0004cc1101007387 */ /* 0x000fe20000100800 */
[----:B------:R-:W-:Y:S01]  /*7850*/  UMOV UR5, 0x80000020 ;  /* 0x8000002000057882 */ /* 0x000fe20000000000 */
[----:B------:R-:W-:Y:S01]  /*7860*/  UMOV UR7, 0x80000020 ;  /* 0x8000002000077882 */ /* 0x000fe20000000000 */
[----:B------:R-:W-:Y:S01]  /*7870*/  UIADD3 UR10, UR35, 0x80, URZ ;  /* 0x00000080230a7890 */ /* 0x000fe2000fffe03f */
[----:B------:R-:W-:Y:S01]  /*7880*/  STL [R1+0x4c8], R16 ;  /* 0x0004c81001007387 */ /* 0x000fe20000100800 */
[----:B------:R-:W-:Y:S01]  /*7890*/  UMOV UR4, UR34 ;  /* 0x0000002200047c82 */ /* 0x000fe20008000000 */
[----:B------:R-:W-:Y:S01]  /*78a0*/  UMOV UR6, UR35 ;  /* 0x0000002300067c82 */ /* 0x000fe20008000000 */
[----:B------:R-:W-:Y:S01]  /*78b0*/  UMOV UR11, 0x80000020 ;  /* 0x80000020000b7882 */ /* 0x000fe20000000000 */
[----:B------:R-:W-:Y:S01]  /*78c0*/  STL [R1+0x4c4], R5 ;  /* 0x0004c40501007387 */ /* 0x000fe20000100800 */
[----:B------:R-:W-:-:S03]  /*78d0*/  UIADD3 UR14, UR35, 0x100, URZ ;  /* 0x00000100230e7890 */ /* 0x000fc6000fffe03f */
[----:B------:R-:W-:Y:S04]  /*78e0*/  STL [R1+0x4c0], R3 ;  /* 0x0004c00301007387 */ /* 0x000fe80000100800 */
[----:B------:R-:W-:Y:S04]  /*78f0*/  STL [R1+0x4bc], R2 ;  /* 0x0004bc0201007387 */ /* 0x000fe80000100800 */
[----:B------:R-:W-:Y:S01]  /*7900*/  STL [R1+0x4b8], R0 ;  /* 0x0004b80001007387 */ /* 0x000fe20000100800 */
[----:B------:R-:W-:Y:S01]  /*7910*/  UMOV UR8, UR4 ;  /* 0x0000000400087c82 */ /* 0x000fe20008000000 */
[----:B------:R-:W-:Y:S01]  /*7920*/  UMOV UR9, UR5 ;  /* 0x0000000500097c82 */ /* 0x000fe20008000000 */
[----:B----4-:R-:W-:-:S06]  /*7930*/  WARPGROUP.ARRIVE ;  /* 0x00000000000079c5 */ /* 0x010fcc0000000000 */
[----:B------:R-:W-:Y:S03]  /*7940*/  HGMMA.64x32x16.F32.BF16 R220, gdesc[UR4], R220, gsb0 ;  /* 0x0060000004dc79f0 */ /* 0x000fe600080018dc */
[----:B------:R-:W-:Y:S02]  /*7950*/  WARPGROUP.DEPBAR.LE gsb0, 0x0 ;  /* 0x00008000000079c5 */ /* 0x000fe40000010000 */
[----:B------:R4:W-:Y:S01]  /*7960*/  STL.64 [R1+0x380], R220 ;  /* 0x000380dc01007387 */ /* 0x0009e20000100a00 */
[----:B---3--:R-:W-:-:S03]  /*7970*/  WARPGROUP.ARRIVE ;  /* 0x00000000000079c5 */ /* 0x008fc60000000000 */
[----:B------:R3:W-:Y:S03]  /*7980*/  STL.64 [R1+0x388], R222 ;  /* 0x000388de01007387 */ /* 0x0007e60000100a00 */
[----:B------:R-:W-:Y:S01]  /*7990*/  HGMMA.64x32x16.F32.BF16 R152, gdesc[UR8], R152, gsb0 ;  /* 0x00600000089879f0 */ /* 0x000fe20008001898 */
[----:B------:R0:W-:Y:S04]  /*79a0*/  STL.64 [R1+0x390], R224 ;  /* 0x000390e001007387 */ /* 0x0001e80000100a00 */
[----:B------:R1:W-:Y:S04]  /*79b0*/  STL.64 [R1+0x398], R226 ;  /* 0x000398e201007387 */ /* 0x0003e80000100a00 */
[----:B------:R2:W-:Y:S04]  /*79c0*/  STL.64 [R1+0x3a0], R228 ;  /* 0x0003a0e401007387 */ /* 0x0005e80000100a00 */
[----:B------:R2:W-:Y:S04]  /*79d0*/  STL.64 [R1+0x3a8], R230 ;  /* 0x0003a8e601007387 */ /* 0x0005e80000100a00 */
[----:B------:R2:W-:Y:S04]  /*79e0*/  STL.64 [R1+0x3b0], R232 ;  /* 0x0003b0e801007387 */ /* 0x0005e80000100a00 */
[----:B------:R2:W-:Y:S04]  /*79f0*/  STL.64 [R1+0x3b8], R234 ;  /* 0x0003b8ea01007387 */ /* 0x0005e80000100a00 */
[----:B----4-:R-:W4:Y:S04]  /*7a00*/  LDL.LU.64 R220, [R1+0x180] ;  /* 0x0001800001dc7983 */ /* 0x010f280000300a00 */
[----:B---3--:R-:W4:Y:S04]  /*7a10*/  LDL.LU.64 R222, [R1+0x188] ;  /* 0x0001880001de7983 */ /* 0x008f280000300a00 */
[----:B0-----:R-:W4:Y:S04]  /*7a20*/  LDL.LU.64 R224, [R1+0x190] ;  /* 0x0001900001e07983 */ /* 0x001f280000300a00 */
[----:B-1----:R-:W4:Y:S04]  /*7a30*/  LDL.LU.64 R226, [R1+0x198] ;  /* 0x0001980001e27983 */ /* 0x002f280000300a00 */
[----:B--2---:R-:W4:Y:S04]  /*7a40*/  LDL.LU.64 R228, [R1+0x1a0] ;  /* 0x0001a00001e47983 */ /* 0x004f280000300a00 */
[----:B------:R-:W4:Y:S04]  /*7a50*/  LDL.LU.64 R230, [R1+0x1a8] ;  /* 0x0001a80001e67983 */ /* 0x000f280000300a00 */
[----:B------:R-:W4:Y:S04]  /*7a60*/  LDL.LU.64 R232, [R1+0x1b0] ;  /* 0x0001b00001e87983 */ /* 0x000f280000300a00 */
[----:B------:R-:W4:Y:S01]  /*7a70*/  LDL.LU.64 R234, [R1+0x1b8] ;  /* 0x0001b80001ea7983 */ /* 0x000f220000300a00 */
[----:B------:R-:W-:Y:S01]  /*7a80*/  UMOV UR15, 0x80000020 ;  /* 0x80000020000f7882 */ /* 0x000fe20000000000 */
[----:B------:R-:W-:Y:S01]  /*7a90*/  UIADD3 UR18, UR35, 0x180, URZ ;  /* 0x0000018023127890 */ /* 0x000fe2000fffe03f */
[----:B------:R-:W-:-:S02]  /*7aa0*/  WARPGROUP.DEPBAR.LE gsb0, 0x0 ;  /* 0x00008000000079c5 */ /* 0x000fc40000010000 */
[----:B------:R0:W-:Y:S04]  /*7ab0*/  STL.64 [R1+0x280], R152 ;  /* 0x0002809801007387 */ /* 0x0001e80000100a00 */
[----:B------:R1:W-:Y:S04]  /*7ac0*/  STL.64 [R1+0x288], R154 ;  /* 0x0002889a01007387 */ /* 0x0003e80000100a00 */
[----:B------:R2:W-:Y:S04]  /*7ad0*/  STL.64 [R1+0x290], R156 ;  /* 0x0002909c01007387 */ /* 0x0005e80000100a00 */
[----:B------:R3:W-:Y:S04]  /*7ae0*/  STL.64 [R1+0x298], R158 ;  /* 0x0002989e01007387 */ /* 0x0007e80000100a00 */
[----:B------:R3:W-:Y:S04]  /*7af0*/  STL.64 [R1+0x2a0], R160 ;  /* 0x0002a0a001007387 */ /* 0x0007e80000100a00 */
[----:B------:R3:W-:Y:S04]  /*7b00*/  STL.64 [R1+0x2a8], R162 ;  /* 0x0002a8a201007387 */ /* 0x0007e80000100a00 */
[----:B------:R3:W-:Y:S04]  /*7b10*/  STL.64 [R1+0x2b0], R164 ;  /* 0x0002b0a401007387 */ /* 0x0007e80000100a00 */
[----:B------:R3:W-:Y:S04]  /*7b20*/  STL.64 [R1+0x2b8], R166 ;  /* 0x0002b8a601007387 */ /* 0x0007e80000100a00 */
[----:B0-----:R-:W4:Y:S04]  /*7b30*/  LDL.LU.64 R152, [R1+0x80] ;  /* 0x0000800001987983 */ /* 0x001f280000300a00 */
[----:B-1----:R-:W4:Y:S04]  /*7b40*/  LDL.LU.64 R154, [R1+0x88] ;  /* 0x00008800019a7983 */ /* 0x002f280000300a00 */
[----:B--2---:R-:W2:Y:S04]  /*7b50*/  LDL.LU.64 R156, [R1+0x90] ;  /* 0x00009000019c7983 */ /* 0x004ea80000300a00 */
[----:B---3--:R-:W2:Y:S04]  /*7b60*/  LDL.LU.64 R158, [R1+0x98] ;  /* 0x00009800019e7983 */ /* 0x008ea80000300a00 */
[----:B------:R-:W2:Y:S04]  /*7b70*/  LDL.LU.64 R160, [R1+0xa0] ;  /* 0x0000a00001a07983 */ /* 0x000ea80000300a00 */
[----:B------:R-:W2:Y:S04]  /*7b80*/  LDL.LU.64 R162, [R1+0xa8] ;  /* 0x0000a80001a27983 */ /* 0x000ea80000300a00 */
[----:B------:R-:W2:Y:S04]  /*7b90*/  LDL.LU.64 R164, [R1+0xb0] ;  /* 0x0000b00001a47983 */ /* 0x000ea80000300a00 */
[----:B------:R-:W2:Y:S01]  /*7ba0*/  LDL.LU.64 R166, [R1+0xb8] ;  /* 0x0000b80001a67983 */ /* 0x000ea20000300a00 */
[----:B------:R-:W-:Y:S01]  /*7bb0*/  UMOV UR12, UR4 ;  /* 0x00000004000c7c82 */ /* 0x000fe20008000000 */
[----:B------:R-:W-:Y:S01]  /*7bc0*/  UMOV UR13, UR5 ;  /* 0x00000005000d7c82 */ /* 0x000fe20008000000 */
        /* <DEDUP_REMOVED lines=11> */
[----:B----4-:R-:W-:-:S06]  /*7c80*/  WARPGROUP.ARRIVE ;  /* 0x00000000000079c5 */ /* 0x010fcc0000000000 */
[----:B------:R-:W-:Y:S03]  /*7c90*/  HGMMA.64x32x16.F32.BF16 R220, gdesc[UR12], R220, gsb0 ;  /* 0x006000000cdc79f0 */ /* 0x000fe600080018dc */
[----:B------:R-:W-:Y:S02]  /*7ca0*/  WARPGROUP.DEPBAR.LE gsb0, 0x0 ;  /* 0x00008000000079c5 */ /* 0x000fe40000010000 */
[----:B------:R-:W-:Y:S01]  /*7cb0*/  UIADD3 UR30, UR35, 0x300, URZ ;  /* 0x00000300231e7890 */ /* 0x000fe2000fffe03f */
[----:B--2---:R-:W-:Y:S01]  /*7cc0*/  WARPGROUP.ARRIVE ;  /* 0x00000000000079c5 */ /* 0x004fe20000000000 */
[----:B------:R-:W-:Y:S01]  /*7cd0*/  UMOV UR28, UR4 ;  /* 0x00000004001c7c82 */ /* 0x000fe20008000000 */
[----:B------:R-:W-:Y:S01]  /*7ce0*/  UMOV UR29, UR5 ;  /* 0x00000005001d7c82 */ /* 0x000fe20008000000 */
[----:B------:R-:W-:Y:S01]  /*7cf0*/  UMOV UR31, 0x80000020 ;  /* 0x80000020001f7882 */ /* 0x000fe20000000000 */
[----:B------:R-:W-:-:S02]  /*7d00*/  IMAD.MOV.U32 R22, RZ, RZ, R220 ;  /* 0x000000ffff167224 */ /* 0x000fc400078e00dc */
        /* <DEDUP_REMOVED lines=15> */
[----:B------:R-:W-:Y:S01]  /*7e00*/  IMAD.MOV.U32 R4, RZ, RZ, R235 ;  /* 0x000000ffff047224 */ /* 0x000fe200078e00eb */
[----:B------:R-:W-:Y:S02]  /*7e10*/  WARPGROUP.DEPBAR.LE gsb0, 0x0 ;  /* 0x00008000000079c5 */ /* 0x000fe40000010000 */
[----:B------:R-:W-:Y:S01]  /*7e20*/  WARPGROUP.ARRIVE ;  /* 0x00000000000079c5 */ /* 0x000fe20000000000 */
[----:B------:R0:W-:Y:S04]  /*7e30*/  STL.64 [R1+0x80], R152 ;  /* 0x0000809801007387 */ /* 0x0001e80000100a00 */
[----:B------:R1:W-:Y:S01]  /*7e40*/  STL.64 [R1+0x88], R154 ;  /* 0x0000889a01007387 */ /* 0x0003e20000100a00 */
[----:B------:R-:W-:Y:S03]  /*7e50*/  HGMMA.64x32x16.F32.BF16 R200, gdesc[UR20], R200, gsb0 ;  /* 0x0060000014c879f0 */ /* 0x000fe600080018c8 */
        /* <DEDUP_REMOVED lines=10> */
[----:B----4-:R-:W2:Y:S04]  /*7f00*/  LDL.LU.64 R160, [R1+0x60] ;  /* 0x0000600001a07983 */ /* 0x010ea80000300a00 */
[----:B------:R-:W2:Y:S04]  /*7f10*/  LDL.LU.64 R162, [R1+0x68] ;  /* 0x0000680001a27983 */ /* 0x000ea80000300a00 */
[----:B------:R-:W2:Y:S04]  /*7f20*/  LDL.LU.64 R164, [R1+0x70] ;  /* 0x0000700001a47983 */ /* 0x000ea80000300a00 */
[----:B------:R-:W2:Y:S04]  /*7f30*/  LDL.LU.64 R166, [R1+0x78] ;  /* 0x0000780001a67983 */ /* 0x000ea80000300a00 */
[----:B------:R-:W3:Y:S01]  /*7f40*/  LDL.LU.64 R220, [R1+0x140] ;  /* 0x0001400001dc7983 */ /* 0x000ee20000300a00 */
[----:B------:R-:W-:-:S02]  /*7f50*/  WARPGROUP.DEPBAR.LE gsb0, 0x0 ;  /* 0x00008000000079c5 */ /* 0x000fc40000010000 */
[----:B------:R-:W-:Y:S01]  /*7f60*/  WARPGROUP.ARRIVE ;  /* 0x00000000000079c5 */ /* 0x000fe20000000000 */
[----:B------:R-:W3:Y:S04]  /*7f70*/  LDL.LU.64 R222, [R1+0x148] ;  /* 0x0001480001de7983 */ /* 0x000ee80000300a00 */
[----:B------:R-:W3:Y:S01]  /*7f80*/  LDL.LU.64 R224, [R1+0x150] ;  /* 0x0001500001e07983 */ /* 0x000ee20000300a00 */
[----:B------:R-:W-:Y:S03]  /*7f90*/  HGMMA.64x32x16.F32.BF16 R136, gdesc[UR24], R136, gsb0 ;  /* 0x00600000188879f0 */ /* 0x000fe60008001888 */
[----:B------:R-:W3:Y:S04]  /*7fa0*/  LDL.LU.64 R226, [R1+0x158] ;  /* 0x0001580001e27983 */ /* 0x000ee80000300a00 */
[----:B------:R-:W3:Y:S04]  /*7fb0*/  LDL.LU.64 R228, [R1+0x160] ;  /* 0x0001600001e47983 */ /* 0x000ee80000300a00 */
[----:B------:R-:W3:Y:S04]  /*7fc0*/  LDL.LU.64 R230, [R1+0x168] ;  /* 0x0001680001e67983 */ /* 0x000ee80000300a00 */
[----:B------:R-:W3:Y:S04]  /*7fd0*/  LDL.LU.64 R232, [R1+0x170] ;  /* 0x0001700001e87983 */ /* 0x000ee80000300a00 */
[----:B------:R-:W3:Y:S01]  /*7fe0*/  LDL.LU.64 R234, [R1+0x178] ;  /* 0x0001780001ea7983 */ /* 0x000ee20000300a00 */
[----:B------:R-:W-:Y:S01]  /*7ff0*/  UIADD3 UR8, UR34, 0x200, URZ ;  /* 0x0000020022087890 */ /* 0x000fe2000fffe03f */
[----:B------:R-:W-:-:S02]  /*8000*/  WARPGROUP.DEPBAR.LE gsb0, 0x0 ;  /* 0x00008000000079c5 */ /* 0x000fc40000010000 */
[----:B------:R-:W-:Y:S01]  /*8010*/  WARPGROUP.ARRIVE ;  /* 0x00000000000079c5 */ /* 0x000fe20000000000 */
[----:B------:R-:W-:Y:S04]  /*8020*/  STL [R1+0x808], R140 ;  /* 0x0008088c01007387 */ /* 0x000fe80000100800 */
[----:B------:R0:W-:Y:S01]  /*8030*/  STL [R1+0x804], R141 ;  /* 0x0008048d01007387 */ /* 0x0001e20000100800 */
[----:B------:R-:W-:Y:S01]  /*8040*/  HGMMA.64x32x16.F32.BF16 R72, gdesc[UR28], R72, gsb0 ;  /* 0x006000001c4879f0 */ /* 0x000fe20008001848 */
        /* <DEDUP_REMOVED lines=8> */
[----:B------:R-:W-:-:S02]  /*80d0*/  UMOV UR17, UR29 ;  /* 0x0000001d00117c82 */ /* 0x000fc40008000000 */
[----:B------:R1:W-:Y:S04]  /*80e0*/  STL [R1+0x7fc], R143 ;  /* 0x0007fc8f01007387 */ /* 0x0003e80000100800 */
[----:B------:R-:W-:Y:S04]  /*80f0*/  STL [R1+0x7f8], R144 ;  /* 0x0007f89001007387 */ /* 0x000fe80000100800 */
[----:B------:R4:W-:Y:S04]  /*8100*/  STL [R1+0x7f4], R145 ;  /* 0x0007f49101007387 */ /* 0x0009e80000100800 */
[----:B------:R-:W-:Y:S04]  /*8110*/  STL [R1+0x7f0], R146 ;  /* 0x0007f09201007387 */ /* 0x000fe80000100800 */
[----:B------:R3:W-:Y:S04]  /*8120*/  STL [R1+0x7ec], R147 ;  /* 0x0007ec9301007387 */ /* 0x0007e80000100800 */
[----:B------:R-:W-:Y:S04]  /*8130*/  STL [R1+0x7e8], R148 ;  /* 0x0007e89401007387 */ /* 0x000fe80000100800 */
[----:B------:R3:W-:Y:S04]  /*8140*/  STL [R1+0x7e4], R149 ;  /* 0x0007e49501007387 */ /* 0x0007e80000100800 */
[----:B------:R-:W-:Y:S04]  /*8150*/  STL [R1+0x7e0], R150 ;  /* 0x0007e09601007387 */ /* 0x000fe80000100800 */
[----:B------:R3:W-:Y:S01]  /*8160*/  STL [R1+0x7dc], R151 ;  /* 0x0007dc9701007387 */ /* 0x0007e20000100800 */
[----:B------:R-:W-:-:S02]  /*8170*/  WARPGROUP.DEPBAR.LE gsb0, 0x0 ;  /* 0x00008000000079c5 */ /* 0x000fc40000010000 */
[----:B------:R-:W-:Y:S01]  /*8180*/  WARPGROUP.ARRIVE ;  /* 0x00000000000079c5 */ /* 0x000fe20000000000 */
[----:B------:R-:W-:Y:S04]  /*8190*/  STL [R1+0x6c8], R72 ;  /* 0x0006c84801007387 */ /* 0x000fe80000100800 */
[----:B------:R-:W-:Y:S01]  /*81a0*/  STL [R1+0x6c4], R73 ;  /* 0x0006c44901007387 */ /* 0x000fe20000100800 */
[----:B------:R-:W-:Y:S03]  /*81b0*/  HGMMA.64x32x16.F32.BF16 R56, gdesc[UR28], R56, gsb0 ;  /* 0x006000001c3879f0 */ /* 0x000fe60008001838 */
        /* <DEDUP_REMOVED lines=53> */
[----:B--2---:R-:W-:Y:S01]  /*8510*/  WARPGROUP.ARRIVE ;  /* 0x00000000000079c5 */ /* 0x004fe20000000000 */
        /* <DEDUP_REMOVED lines=17> */
[----:B0-----:R-:W2:Y:S01]  /*8630*/  LDL.LU.64 R140, [R1+0x240] ;  /* 0x00024000018c7983 */ /* 0x001ea20000300a00 */
[----:B------:R-:W-:-:S03]  /*8640*/  WARPGROUP.DEPBAR.LE gsb0, 0x0 ;  /* 0x00008000000079c5 */ /* 0x000fc60000010000 */
[----:B-1----:R-:W2:Y:S04]  /*8650*/  LDL.LU.64 R142, [R1+0x248] ;  /* 0x00024800018e7983 */ /* 0x002ea80000300a00 */
[----:B----4-:R-:W2:Y:S04]  /*8660*/  LDL.LU.64 R144, [R1+0x250] ;  /* 0x0002500001907983 */ /* 0x010ea80000300a00 */
[----:B------:R0:W-:Y:S04]  /*8670*/  STL.64 [R1+0x40], R152 ;  /* 0x0000409801007387 */ /* 0x0001e80000100a00 */
[----:B------:R1:W-:Y:S01]  /*8680*/  STL.64 [R1+0x48], R154 ;  /* 0x0000489a01007387 */ /* 0x0003e20000100a00 */
[----:B---3--:R-:W-:-:S03]  /*8690*/  WARPGROUP.ARRIVE ;  /* 0x00000000000079c5 */ /* 0x008fc60000000000 */
[----:B------:R-:W-:Y:S04]  /*86a0*/  STL.64 [R1+0x50], R156 ;  /* 0x0000509c01007387 */ /* 0x000fe80000100a00 */
[----:B------:R-:W-:Y:S04]  /*86b0*/  STL.64 [R1+0x58], R158 ;  /* 0x0000589e01007387 */ /* 0x000fe80000100a00 */
[----:B------:R-:W-:Y:S04]  /*86c0*/  STL.64 [R1+0x60], R160 ;  /* 0x000060a001007387 */ /* 0x000fe80000100a00 */
[----:B------:R-:W-:Y:S01]  /*86d0*/  STL.64 [R1+0x68], R162 ;  /* 0x000068a201007387 */ /* 0x000fe20000100a00 */
[----:B------:R-:W-:-:S03]  /*86e0*/  UMOV UR12, UR28 ;  /* 0x0000001c000c7c82 */ /* 0x000fc60008000000 */
[----:B------:R-:W-:Y:S01]  /*86f0*/  STL.64 [R1+0x70], R164 ;  /* 0x000070a401007387 */ /* 0x000fe20000100a00 */
[----:B------:R-:W-:Y:S02]  /*8700*/  UMOV UR13, UR29 ;  /* 0x0000001d000d7c82 */ /* 0x000fe40008000000 */
[----:B------:R-:W-:Y:S01]  /*8710*/  HGMMA.64x32x16.F32.BF16 R220, gdesc[UR12], R220, gsb0 ;  /* 0x006000000cdc79f0 */ /* 0x000fe200080018dc */
[----:B------:R-:W-:Y:S04]  /*8720*/  STL.64 [R1+0x78], R166 ;  /* 0x000078a601007387 */ /* 0x000fe80000100a00 */
[----:B------:R-:W2:Y:S04]  /*8730*/  LDL.LU.64 R146, [R1+0x258] ;  /* 0x0002580001927983 */ /* 0x000ea80000300a00 */
[----:B------:R-:W2:Y:S04]  /*8740*/  LDL.LU.64 R148, [R1+0x260] ;  /* 0x0002600001947983 */ /* 0x000ea80000300a00 */
[----:B------:R-:W2:Y:S04]  /*8750*/  LDL.LU.64 R150, [R1+0x268] ;  /* 0x0002680001967983 */ /* 0x000ea80000300a00 */
[----:B0-----:R-:W2:Y:S04]  /*8760*/  LDL.LU.64 R152, [R1+0x270] ;  /* 0x0002700001987983 */ /* 0x001ea80000300a00 */
[----:B-1----:R-:W2:Y:S01]  /*8770*/  LDL.LU.64 R154, [R1+0x278] ;  /* 0x00027800019a7983 */ /* 0x002ea20000300a00 */
[----:B------:R-:W-:-:S02]  /*8780*/  WARPGROUP.DEPBAR.LE gsb0, 0x0 ;  /* 0x00008000000079c5 */ /* 0x000fc40000010000 */
[----:B------:R-:W-:Y:S02]  /*8790*/  IMAD.MOV.U32 R72, RZ, RZ, R220 ;  /* 0x000000ffff487224 */ /* 0x000fe400078e00dc */
[----:B------:R-:W-:Y:S02]  /*87a0*/  IMAD.MOV.U32 R73, RZ, RZ, R221 ;  /* 0x000000ffff497224 */ /* 0x000fe400078e00dd */
[----:B------:R-:W-:Y:S01]  /*87b0*/  IMAD.MOV.U32 R74, RZ, RZ, R222 ;  /* 0x000000ffff4a7224 */ /* 0x000fe200078e00de */
[----:B------:R-:W3:Y:S01]  /*87c0*/  LDL.LU.64 R220, [R1+0x340] ;  /* 0x0003400001dc7983 */ /* 0x000ee20000300a00 */
[----:B------:R-:W-:Y:S02]  /*87d0*/  IMAD.MOV.U32 R75, RZ, RZ, R223 ;  /* 0x000000ffff4b7224 */ /* 0x000fe400078e00df */
[----:B------:R-:W-:Y:S01]  /*87e0*/  IMAD.MOV.U32 R76, RZ, RZ, R224 ;  /* 0x000000ffff4c7224 */ /* 0x000fe200078e00e0 */
[----:B------:R-:W3:Y:S01]  /*87f0*/  LDL.LU.64 R222, [R1+0x348] ;  /* 0x0003480001de7983 */ /* 0x000ee20000300a00 */
[----:B------:R-:W-:-:S02]  /*8800*/  IMAD.MOV.U32 R77, RZ, RZ, R225 ;  /* 0x000000ffff4d7224 */ /* 0x000fc400078e00e1 */
[----:B------:R-:W-:Y:S01]  /*8810*/  IMAD.MOV.U32 R78, RZ, RZ, R226 ;  /* 0x000000ffff4e7224 */ /* 0x000fe200078e00e2 */
[----:B------:R-:W3:Y:S01]  /*8820*/  LDL.LU.64 R224, [R1+0x350] ;  /* 0x0003500001e07983 */ /* 0x000ee20000300a00 */
        /* <DEDUP_REMOVED lines=12> */
[----:B------:R-:W-:-:S03]  /*88f0*/  IMAD.MOV.U32 R87, RZ, RZ, R235 ;  /* 0x000000ffff577224 */ /* 0x000fc600078e00eb */
[----:B------:R-:W3:Y:S01]  /*8900*/  LDL.LU.64 R234, [R1+0x378] ;  /* 0x0003780001ea7983 */ /* 0x000ee20000300a00 */
[----:B------:R-:W-:Y:S01]  /*8910*/  UMOV UR8, UR28 ;  /* 0x0000001c00087c82 */ /* 0x000fe20008000000 */
[----:B------:R-:W-:Y:S02]  /*8920*/  UMOV UR9, UR29 ;  /* 0x0000001d00097c82 */ /* 0x000fe40008000000 */
[----:B------:R-:W-:Y:S04]  /*8930*/  STL [R1+0x78c], R87 ;  /* 0x00078c5701007387 */ /* 0x000fe80000100800 */
[----:B------:R0:W-:Y:S04]  /*8940*/  STL [R1+0x788], R86 ;  /* 0x0007885601007387 */ /* 0x0001e80000100800 */
        /* <DEDUP_REMOVED lines=13> */
[----:B------:R4:W-:Y:S01]  /*8a20*/  STL [R1+0x750], R72 ;  /* 0x0007504801007387 */ /* 0x0009e20000100800 */
[----:B------:R-:W-:Y:S01]  /*8a30*/  UMOV UR4, UR28 ;  /* 0x0000001c00047c82 */ /* 0x000fe20008000000 */
[----:B------:R-:W-:Y:S01]  /*8a40*/  UMOV UR5, UR29 ;  /* 0x0000001d00057c82 */ /* 0x000fe20008000000 */
[----:B--2---:R-:W-:-:S06]  /*8a50*/  WARPGROUP.ARRIVE ;  /* 0x00000000000079c5 */ /* 0x004fcc0000000000 */
[----:B------:R-:W-:Y:S03]  /*8a60*/  HGMMA.64x32x16.F32.BF16 R140, gdesc[UR8], R140, gsb0 ;  /* 0x00600000088c79f0 */ /* 0x000fe6000800188c */
[----:B------:R-:W-:Y:S02]  /*8a70*/  WARPGROUP.DEPBAR.LE gsb0, 0x0 ;  /* 0x00008000000079c5 */ /* 0x000fe40000010000 */
[----:B------:R-:W-:Y:S02]  /*8a80*/  IMAD.MOV.U32 R123, RZ, RZ, R140 ;  /* 0x000000ffff7b7224 */ /* 0x000fe400078e008c */
[----:B------:R-:W-:Y:S02]  /*8a90*/  IMAD.MOV.U32 R124, RZ, RZ, R141 ;  /* 0x000000ffff7c7224 */ /* 0x000fe400078e008d */
[----:B------:R-:W-:Y:S01]  /*8aa0*/  IMAD.MOV.U32 R125, RZ, RZ, R142 ;  /* 0x000000ffff7d7224 */ /* 0x000fe200078e008e */
[----:B------:R-:W2:Y:S01]  /*8ab0*/  LDL.LU.64 R140, [R1+0x300] ;  /* 0x00030000018c7983 */ /* 0x000ea20000300a00 */
[----:B------:R-:W-:Y:S01]  /*8ac0*/  IMAD.MOV.U32 R126, RZ, RZ, R143 ;  /* 0x000000ffff7e7224 */ /* 0x000fe200078e008f */
[----:B---3--:R-:W-:Y:S01]  /*8ad0*/  WARPGROUP.ARRIVE ;  /* 0x00000000000079c5 */ /* 0x008fe20000000000 */
[----:B------:R-:W-:Y:S01]  /*8ae0*/  IMAD.MOV.U32 R127, RZ, RZ, R144 ;  /* 0x000000ffff7f7224 */ /* 0x000fe200078e0090 */
[----:B------:R-:W2:Y:S01]  /*8af0*/  LDL.LU.64 R142, [R1+0x308] ;  /* 0x00030800018e7983 */ /* 0x000ea20000300a00 */
[----:B------:R-:W-:-:S02]  /*8b00*/  IMAD.MOV.U32 R128, RZ, RZ, R145 ;  /* 0x000000ffff807224 */ /* 0x000fc400078e0091 */
[----:B------:R-:W-:Y:S01]  /*8b10*/  IMAD.MOV.U32 R129, RZ, RZ, R146 ;  /* 0x000000ffff817224 */ /* 0x000fe200078e0092 */
[----:B------:R-:W2:Y:S01]  /*8b20*/  LDL.LU.64 R144, [R1+0x310] ;  /* 0x0003100001907983 */ /* 0x000ea20000300a00 */
[----:B------:R-:W-:Y:S01]  /*8b30*/  IMAD.MOV.U32 R130, RZ, RZ, R147 ;  /* 0x000000ffff827224 */ /* 0x000fe200078e0093 */
[----:B------:R-:W-:Y:S01]  /*8b40*/  HGMMA.64x32x16.F32.BF16 R220, gdesc[UR4], R220, gsb0 ;  /* 0x0060000004dc79f0 */ /* 0x000fe200080018dc */
[----:B------:R-:W-:Y:S01]  /*8b50*/  IMAD.MOV.U32 R131, RZ, RZ, R148 ;  /* 0x000000ffff837224 */ /* 0x000fe200078e0094 */
[----:B------:R-:W2:Y:S01]  /*8b60*/  LDL.LU.64 R146, [R1+0x318] ;  /* 0x0003180001927983 */ /* 0x000ea20000300a00 */
[----:B------:R-:W-:Y:S02]  /*8b70*/  IMAD.MOV.U32 R132, RZ, RZ, R149 ;  /* 0x000000ffff847224 */ /* 0x000fe400078e0095 */
[----:B------:R-:W-:Y:S01]  /*8b80*/  IMAD.MOV.U32 R133, RZ, RZ, R150 ;  /* 0x000000ffff857224 */ /* 0x000fe200078e0096 */
[----:B------:R-:W2:Y:S01]  /*8b90*/  LDL.LU.64 R148, [R1+0x320] ;  /* 0x0003200001947983 */ /* 0x000ea20000300a00 */
[----:B------:R-:W-:-:S02]  /*8ba0*/  IMAD.MOV.U32 R134, RZ, RZ, R151 ;  /* 0x000000ffff867224 */ /* 0x000fc400078e0097 */
[----:B------:R-:W-:Y:S01]  /*8bb0*/  IMAD.MOV.U32 R56, RZ, RZ, R152 ;  /* 0x000000ffff387224 */ /* 0x000fe200078e0098 */
[----:B------:R-:W2:Y:S01]  /*8bc0*/  LDL.LU.64 R150, [R1+0x328] ;  /* 0x0003280001967983 */ /* 0x000ea20000300a00 */
[----:B------:R-:W-:Y:S02]  /*8bd0*/  IMAD.MOV.U32 R57, RZ, RZ, R153 ;  /* 0x000000ffff397224 */ /* 0x000fe400078e0099 */
[----:B------:R-:W-:Y:S01]  /*8be0*/  IMAD.MOV.U32 R58, RZ, RZ, R154 ;  /* 0x000000ffff3a7224 */ /* 0x000fe200078e009a */
[----:B------:R-:W2:Y:S01]  /*8bf0*/  LDL.LU.64 R152, [R1+0x330] ;  /* 0x0003300001987983 */ /* 0x000ea20000300a00 */
[----:B------:R-:W-:-:S03]  /*8c00*/  IMAD.MOV.U32 R59, RZ, RZ, R155 ;  /* 0x000000ffff3b7224 */ /* 0x000fc600078e009b */
[----:B------:R-:W2:Y:S04]  /*8c10*/  LDL.LU.64 R154, [R1+0x338] ;  /* 0x00033800019a7983 */ /* 0x000ea80000300a00 */
        /* <DEDUP_REMOVED lines=13> */
[----:B------:R-:W-:Y:S01]  /*8cf0*/  STL [R1+0x79c], R126 ;  /* 0x00079c7e01007387 */ /* 0x000fe20000100800 */
[----:B------:R-:W-:-:S03]  /*8d00*/  IMAD.MOV.U32 R185, RZ, RZ, R220 ;  /* 0x000000ffffb97224 */ /* 0x000fc600078e00dc */
[----:B------:R-:W-:Y:S01]  /*8d10*/  STL [R1+0x798], R125 ;  /* 0x0007987d01007387 */ /* 0x000fe20000100800 */
[----:B------:R-:W-:-:S03]  /*8d20*/  IMAD.MOV.U32 R186, RZ, RZ, R221 ;  /* 0x000000ffffba7224 */ /* 0x000fc600078e00dd */
[----:B------:R-:W-:Y:S01]  /*8d30*/  STL [R1+0x794], R124 ;  /* 0x0007947c01007387 */ /* 0x000fe20000100800 */
[----:B------:R-:W-:Y:S02]  /*8d40*/  IMAD.MOV.U32 R187, RZ, RZ, R222 ;  /* 0x000000ffffbb7224 */ /* 0x000fe400078e00de */
[----:B------:R-:W-:Y:S01]  /*8d50*/  IMAD.MOV.U32 R188, RZ, RZ, R223 ;  /* 0x000000ffffbc7224 */ /* 0x000fe200078e00df */
[----:B------:R-:W-:Y:S01]  /*8d60*/  STL [R1+0x790], R123 ;  /* 0x0007907b01007387 */ /* 0x000fe20000100800 */
        /* <DEDUP_REMOVED lines=17> */
[----:B------:R-:W3:Y:S04]  /*8e80*/  LDL.LU.64 R230, [R1+0x228] ;  /* 0x0002280001e67983 */ /* 0x000ee80000300a00 */
[----:B------:R-:W3:Y:S04]  /*8e90*/  LDL.LU.64 R232, [R1+0x230] ;  /* 0x0002300001e87983 */ /* 0x000ee80000300a00 */
[----:B------:R-:W3:Y:S01]  /*8ea0*/  LDL.LU.64 R234, [R1+0x238] ;  /* 0x0002380001ea7983 */ /* 0x000ee20000300a00 */
[----:B------:R-:W-:Y:S01]  /*8eb0*/  UIADD3 UR12, UR34, 0x400, URZ ;  /* 0x00000400220c7890 */ /* 0x000fe2000fffe03f */
[----:B------:R-:W-:-:S06]  /*8ec0*/  UMOV UR5, 0x80000020 ;  /* 0x8000002000057882 */ /* 0x000fcc0000000000 */
[----:B------:R-:W-:Y:S01]  /*8ed0*/  UMOV UR4, UR12 ;  /* 0x0000000c00047c82 */ /* 0x000fe20008000000 */
[----:B------:R-:W-:Y:S04]  /*8ee0*/  STL [R1+0x7d8], R187 ;  /* 0x0007d8bb01007387 */ /* 0x000fe80000100800 */
[----:B------:R-:W-:Y:S04]  /*8ef0*/  STL [R1+0x7d4], R186 ;  /* 0x0007d4ba01007387 */ /* 0x000fe80000100800 */
[----:B------:R-:W-:Y:S01]  /*8f00*/  STL [R1+0x7d0], R185 ;  /* 0x0007d0b901007387 */ /* 0x000fe20000100800 */
[----:B------:R-:W-:Y:S01]  /*8f10*/  UMOV UR8, UR4 ;  /* 0x0000000400087c82 */ /* 0x000fe20008000000 */
[----:B------:R-:W-:Y:S01]  /*8f20*/  UMOV UR9, UR5 ;  /* 0x0000000500097c82 */ /* 0x000fe20008000000 */
[----:B--2---:R-:W-:-:S06]  /*8f30*/  WARPGROUP.ARRIVE ;  /* 0x00000000000079c5 */ /* 0x004fcc0000000000 */
[----:B------:R-:W-:Y:S03]  /*8f40*/  HGMMA.64x32x16.F32.BF16 R140, gdesc[UR4], R140, gsb0 ;  /* 0x00600000048c79f0 */ /* 0x000fe6000800188c */
[----:B------:R-:W-:Y:S02]  /*8f50*/  WARPGROUP.DEPBAR.LE gsb0, 0x0 ;  /* 0x00008000000079c5 */ /* 0x000fe40000010000 */
[----:B0-----:R-:W-:Y:S02]  /*8f60*/  IMAD.MOV.U32 R86, RZ, RZ, R140 ;  /* 0x000000ffff567224 */ /* 0x001fe400078e008c */
[----:B-1----:R-:W-:Y:S02]  /*8f70*/  IMAD.MOV.U32 R85, RZ, RZ, R141 ;  /* 0x000000ffff557224 */ /* 0x002fe400078e008d */
[----:B----4-:R-:W-:Y:S01]  /*8f80*/  IMAD.MOV.U32 R84, RZ, RZ, R142 ;  /* 0x000000ffff547224 */ /* 0x010fe200078e008e */
[----:B------:R-:W2:Y:S01]  /*8f90*/  LDL.LU.64 R140, [R1+0x100] ;  /* 0x00010000018c7983 */ /* 0x000ea20000300a00 */
[----:B------:R-:W-:-:S02]  /*8fa0*/  IMAD.MOV.U32 R83, RZ, RZ, R143 ;  /* 0x000000ffff537224 */ /* 0x000fc400078e008f */
[----:B------:R-:W-:Y:S01]  /*8fb0*/  IMAD.MOV.U32 R82, RZ, RZ, R144 ;  /* 0x000000ffff527224 */ /* 0x000fe200078e0090 */
[----:B------:R-:W2:Y:S01]  /*8fc0*/  LDL.LU.64 R142, [R1+0x108] ;  /* 0x00010800018e7983 */ /* 0x000ea20000300a00 */
[----:B------:R-:W-:Y:S02]  /*8fd0*/  IMAD.MOV.U32 R81, RZ, RZ, R145 ;  /* 0x000000ffff517224 */ /* 0x000fe400078e0091 */
        /* <DEDUP_REMOVED lines=8> */
[----:B------:R-:W-:Y:S01]  /*9060*/  IMAD.MOV.U32 R75, RZ, RZ, R151 ;  /* 0x000000ffff4b7224 */ /* 0x000fe200078e0097 */
[----:B---3--:R-:W-:Y:S01]  /*9070*/  WARPGROUP.ARRIVE ;  /* 0x00000000000079c5 */ /* 0x008fe20000000000 */
[----:B------:R-:W-:Y:S01]  /*9080*/  IMAD.MOV.U32 R74, RZ, RZ, R152 ;  /* 0x000000ffff4a7224 */ /* 0x000fe200078e0098 */
[----:B------:R-:W2:Y:S01]  /*9090*/  LDL.LU.64 R150, [R1+0x128] ;  /* 0x0001280001967983 */ /* 0x000ea20000300a00 */
[----:B------:R-:W-:Y:S02]  /*90a0*/  IMAD.MOV.U32 R73, RZ, RZ, R153 ;  /* 0x000000ffff497224 */ /* 0x000fe400078e0099 */
[----:B------:R-:W-:Y:S01]  /*90b0*/  IMAD.MOV.U32 R72, RZ, RZ, R154 ;  /* 0x000000ffff487224 */ /* 0x000fe200078e009a */
[----:B------:R-:W2:Y:S01]  /*90c0*/  LDL.LU.64 R152, [R1+0x130] ;  /* 0x0001300001987983 */ /* 0x000ea20000300a00 */
[----:B------:R-:W-:Y:S01]  /*90d0*/  IMAD.MOV.U32 R184, RZ, RZ, R155 ;  /* 0x000000ffffb87224 */ /* 0x000fe200078e009b */
[----:B------:R-:W-:Y:S02]  /*90e0*/  HGMMA.64x32x16.F32.BF16 R220, gdesc[UR8], R220, gsb0 ;  /* 0x0060000008dc79f0 */ /* 0x000fe400080018dc */
[----:B------:R-:W2:Y:S01]  /*90f0*/  LDL.LU.64 R154, [R1+0x138] ;  /* 0x00013800019a7983 */ /* 0x000ea20000300a00 */
[----:B------:R-:W-:-:S02]  /*9100*/  WARPGROUP.DEPBAR.LE gsb0, 0x0 ;  /* 0x00008000000079c5 */ /* 0x000fc40000010000 */
[----:B------:R-:W-:Y:S01]  /*9110*/  IMAD.MOV.U32 R60, RZ, RZ, R220 ;  /* 0x000000ffff3c7224 */ /* 0x000fe200078e00dc */
[----:B------:R0:W-:Y:S01]  /*9120*/  STL [R1+0x23c], R235 ;  /* 0x00023ceb01007387 */ /* 0x0001e20000100800 */
[----:B------:R-:W-:Y:S02]  /*9130*/  IMAD.MOV.U32 R61, RZ, RZ, R221 ;  /* 0x000000ffff3d7224 */ /* 0x000fe400078e00dd */
[----:B------:R-:W-:Y:S01]  /*9140*/  IMAD.MOV.U32 R62, RZ, RZ, R222 ;  /* 0x000000ffff3e7224 */ /* 0x000fe200078e00de */
[----:B------:R-:W3:Y:S01]  /*9150*/  LDL.LU.64 R220, [R1] ;  /* 0x0000000001dc7983 */ /* 0x000ee20000300a00 */
        /* <DEDUP_REMOVED lines=17> */
[----:B------:R-:W3:Y:S04]  /*9270*/  LDL.LU.64 R232, [R1+0x30] ;  /* 0x0000300001e87983 */ /* 0x000ee80000300a00 */
[----:B0-----:R-:W3:Y:S01]  /*9280*/  LDL.LU.64 R234, [R1+0x38] ;  /* 0x0000380001ea7983 */ /* 0x001ee20000300a00 */
[----:B------:R-:W-:Y:S01]  /*9290*/  UMOV UR12, UR4 ;  /* 0x00000004000c7c82 */ /* 0x000fe20008000000 */
[----:B------:R-:W-:Y:S01]  /*92a0*/  UMOV UR13, UR5 ;  /* 0x00000005000d7c82 */ /* 0x000fe20008000000 */
[----:B------:R-:W-:Y:S01]  /*92b0*/  UMOV UR16, UR4 ;  /* 0x0000000400107c82 */ /* 0x000fe20008000000 */
[----:B------:R-:W-:Y:S01]  /*92c0*/  UMOV UR17, UR5 ;  /* 0x0000000500117c82 */ /* 0x000fe20008000000 */
[----:B------:R-:W-:Y:S01]  /*92d0*/  UMOV UR20, UR4 ;  /* 0x0000000400147c82 */ /* 0x000fe20008000000 */
[----:B------:R-:W-:Y:S01]  /*92e0*/  UMOV UR21, UR5 ;  /* 0x0000000500157c82 */ /* 0x000fe20008000000 */
[----:B------:R-:W4:Y:S04]  /*92f0*/  LDL.LU.64 R166, [R1+0x878] ;  /* 0x0008780001a67983 */ /* 0x000f280000300a00 */
[----:B------:R-:W4:Y:S04]  /*9300*/  LDL.LU.64 R164, [R1+0x870] ;  /* 0x0008700001a47983 */ /* 0x000f280000300a00 */
[----:B------:R-:W4:Y:S04]  /*9310*/  LDL.LU.64 R162, [R1+0x868] ;  /* 0x0008680001a27983 */ /* 0x000f280000300a00 */
[----:B------:R-:W4:Y:S04]  /*9320*/  LDL.LU.64 R160, [R1+0x860] ;  /* 0x0008600001a07983 */ /* 0x000f280000300a00 */
[----:B------:R-:W4:Y:S04]  /*9330*/  LDL.LU.64 R158, [R1+0x858] ;  /* 0x00085800019e7983 */ /* 0x000f280000300a00 */
[----:B------:R-:W4:Y:S01]  /*9340*/  LDL.LU.64 R156, [R1+0x850] ;  /* 0x00085000019c7983 */ /* 0x000f220000300a00 */
[----:B--2---:R-:W-:-:S06]  /*9350*/  WARPGROUP.ARRIVE ;  /* 0x00000000000079c5 */ /* 0x004fcc0000000000 */
[----:B------:R-:W-:Y:S03]  /*9360*/  HGMMA.64x32x16.F32.BF16 R140, gdesc[UR12], R140, gsb0 ;  /* 0x006000000c8c79f0 */ /* 0x000fe6000800188c */
[----:B------:R-:W-:Y:S02]  /*9370*/  WARPGROUP.DEPBAR.LE gsb0, 0x0 ;  /* 0x00008000000079c5 */ /* 0x000fe40000010000 */
[----:B---3--:R-:W-:-:S06]  /*9380*/  WARPGROUP.ARRIVE ;  /* 0x00000000000079c5 */ /* 0x008fcc0000000000 */
[----:B------:R-:W-:Y:S01]  /*9390*/  HGMMA.64x32x16.F32.BF16 R220, gdesc[UR16], R220, gsb0 ;  /* 0x0060000010dc79f0 */ /* 0x000fe200080018dc */
[----:B------:R-:W-:Y:S02]  /*93a0*/  IMAD.MOV.U32 R123, RZ, RZ, R154 ;  /* 0x000000ffff7b7224 */ /* 0x000fe400078e009a */
[----:B------:R-:W-:Y:S02]  /*93b0*/  IMAD.MOV.U32 R87, RZ, RZ, R155 ;  /* 0x000000ffff577224 */ /* 0x000fe400078e009b */
[----:B------:R-:W-:Y:S01]  /*93c0*/  IMAD.MOV.U32 R125, RZ, RZ, R152 ;  /* 0x000000ffff7d7224 */ /* 0x000fe200078e0098 */
[----:B------:R-:W4:Y:S01]  /*93d0*/  LDL.LU.64 R154, [R1+0x848] ;  /* 0x00084800019a7983 */ /* 0x000f220000300a00 */
[----:B------:R-:W-:-:S03]  /*93e0*/  IMAD.MOV.U32 R124, RZ, RZ, R153 ;  /* 0x000000ffff7c7224 */ /* 0x000fc600078e0099 */
[----:B------:R-:W4:Y:S01]  /*93f0*/  LDL.LU.64 R152, [R1+0x840] ;  /* 0x0008400001987983 */ /* 0x000f220000300a00 */
[----:B------:R-:W-:Y:S02]  /*9400*/  WARPGROUP.DEPBAR.LE gsb0, 0x0 ;  /* 0x00008000000079c5 */ /* 0x000fe40000010000 */
[----:B------:R-:W-:-:S06]  /*9410*/  WARPGROUP.ARRIVE ;  /* 0x00000000000079c5 */ /* 0x000fcc0000000000 */
[----:B------:R-:W-:Y:S01]  /*9420*/  HGMMA.64x32x16.F32.BF16 R168, gdesc[UR20], R168, gsb0 ;  /* 0x0060000014a879f0 */ /* 0x000fe200080018a8 */
[----:B------:R-:W-:Y:S01]  /*9430*/  UMOV UR24, UR4 ;  /* 0x0000000400187c82 */ /* 0x000fe20008000000 */
[----:B------:R-:W-:Y:S01]  /*9440*/  UMOV UR25, UR5 ;  /* 0x0000000500197c82 */ /* 0x000fe20008000000 */
[----:B------:R-:W-:Y:S02]  /*9450*/  IMAD.MOV.U32 R127, RZ, RZ, R150 ;  /* 0x000000ffff7f7224 */ /* 0x000fe400078e0096 */
[----:B------:R-:W-:Y:S02]  /*9460*/  IMAD.MOV.U32 R126, RZ, RZ, R151 ;  /* 0x000000ffff7e7224 */ /* 0x000fe400078e0097 */
[----:B------:R-:W-:Y:S02]  /*9470*/  IMAD.MOV.U32 R129, RZ, RZ, R148 ;  /* 0x000000ffff817224 */ /* 0x000fe400078e0094 */
[----:B------:R-:W-:Y:S02]  /*9480*/  IMAD.MOV.U32 R128, RZ, RZ, R149 ;  /* 0x000000ffff807224 */ /* 0x000fe400078e0095 */
[----:B------:R-:W-:-:S02]  /*9490*/  IMAD.MOV.U32 R150, RZ, RZ, R230 ;  /* 0x000000ffff967224 */ /* 0x000fc400078e00e6 */
[----:B------:R-:W-:Y:S02]  /*94a0*/  IMAD.MOV.U32 R151, RZ, RZ, R231 ;  /* 0x000000ffff977224 */ /* 0x000fe400078e00e7 */
[----:B------:R-:W-:Y:S01]  /*94b0*/  IMAD.MOV.U32 R131, RZ, RZ, R146 ;  /* 0x000000ffff837224 */ /* 0x000fe200078e0092 */
[----:B------:R-:W2:Y:S01]  /*94c0*/  LDL.LU.64 R230, [R1+0x838] ;  /* 0x0008380001e67983 */ /* 0x000ea20000300a00 */
[----:B------:R-:W-:Y:S02]  /*94d0*/  IMAD.MOV.U32 R130, RZ, RZ, R147 ;  /* 0x000000ffff827224 */ /* 0x000fe400078e0093 */
[----:B------:R-:W-:Y:S02]  /*94e0*/  IMAD.MOV.U32 R148, RZ, RZ, R228 ;  /* 0x000000ffff947224 */ /* 0x000fe400078e00e4 */
[----:B------:R-:W-:Y:S02]  /*94f0*/  IMAD.MOV.U32 R149, RZ, RZ, R229 ;  /* 0x000000ffff957224 */ /* 0x000fe400078e00e5 */
[----:B------:R-:W-:Y:S01]  /*9500*/  IMAD.MOV.U32 R133, RZ, RZ, R144 ;  /* 0x000000ffff857224 */ /* 0x000fe200078e0090 */
[----:B------:R-:W2:Y:S01]  /*9510*/  LDL.LU.64 R228, [R1+0x830] ;  /* 0x0008300001e47983 */ /* 0x000ea20000300a00 */
[----:B------:R-:W-:-:S02]  /*9520*/  IMAD.MOV.U32 R132, RZ, RZ, R145 ;  /* 0x000000ffff847224 */ /* 0x000fc400078e0091 */
[----:B------:R-:W-:Y:S01]  /*9530*/  IMAD.MOV.U32 R146, RZ, RZ, R226 ;  /* 0x000000ffff927224 */ /* 0x000fe200078e00e2 */
[----:B------:R-:W-:Y:S02]  /*9540*/  WARPGROUP.DEPBAR.LE gsb0, 0x0 ;  /* 0x00008000000079c5 */ /* 0x000fe40000010000 */
[----:B------:R-:W-:-:S06]  /*9550*/  WARPGROUP.ARRIVE ;  /* 0x00000000000079c5 */ /* 0x000fcc0000000000 */
[----:B------:R-:W-:Y:S01]  /*9560*/  HGMMA.64x32x16.F32.BF16 R104, gdesc[UR24], R104, gsb0 ;  /* 0x00600000186879f0 */ /* 0x000fe20008001868 */
        /* <DEDUP_REMOVED lines=9> */
[----:B------:R-:W-:Y:S02]  /*9600*/  IMAD.MOV.U32 R142, RZ, RZ, R222 ;  /* 0x000000ffff8e7224 */ /* 0x000fe400078e00de */
[----:B------:R-:W-:Y:S02]  /*9610*/  IMAD.MOV.U32 R143, RZ, RZ, R223 ;  /* 0x000000ffff8f7224 */ /* 0x000fe400078e00df */
[----:B------:R-:W-:Y:S01]  /*9620*/  IMAD.MOV.U32 R140, RZ, RZ, R220 ;  /* 0x000000ffff8c7224 */ /* 0x000fe200078e00dc */
[----:B------:R-:W2:Y:S01]  /*9630*/  LDL.LU.64 R222, [R1+0x818] ;  /* 0x0008180001de7983 */ /* 0x000ea20000300a00 */
[----:B------:R-:W-:-:S03]  /*9640*/  IMAD.MOV.U32 R141, RZ, RZ, R221 ;  /* 0x000000ffff8d7224 */ /* 0x000fc600078e00dd */
[----:B------:R-:W2:Y:S01]  /*9650*/  LDL.LU.64 R220, [R1+0x810] ;  /* 0x0008100001dc7983 */ /* 0x000ea20000300a00 */
[----:B------:R-:W-:Y:S01]  /*9660*/  UMOV UR28, UR4 ;  /* 0x00000004001c7c82 */ /* 0x000fe20008000000 */
[----:B------:R-:W-:Y:S02]  /*9670*/  UMOV UR29, UR5 ;  /* 0x00000005001d7c82 */ /* 0x000fe40008000000 */
[----:B------:R-:W-:Y:S04]  /*9680*/  STL [R1+0x50c], R168 ;  /* 0x00050ca801007387 */ /* 0x000fe80000100800 */
[----:B------:R0:W-:Y:S04]  /*9690*/  STL [R1+0x508], R169 ;  /* 0x000508a901007387 */ /* 0x0001e80000100800 */
[----:B------:R-:W-:Y:S04]  /*96a0*/  STL [R1+0x504], R170 ;  /* 0x000504aa01007387 */ /* 0x000fe80000100800 */
[----:B------:R1:W-:Y:S01]  /*96b0*/  STL [R1+0x500], R171 ;  /* 0x000500ab01007387 */ /* 0x0003e20000100800 */
[----:B------:R-:W-:-:S02]  /*96c0*/  WARPGROUP.DEPBAR.LE gsb0, 0x0 ;  /* 0x00008000000079c5 */ /* 0x000fc40000010000 */
[----:B------:R-:W-:-:S06]  /*96d0*/  WARPGROUP.ARRIVE ;  /* 0x00000000000079c5 */ /* 0x000fcc0000000000 */
[----:B------:R-:W-:Y:S01]  /*96e0*/  HGMMA.64x32x16.F32.BF16 R40, gdesc[UR28], R40, gsb0 ;  /* 0x006000001c2879f0 */ /* 0x000fe20008001828 */
[----:B------:R-:W-:Y:S04]  /*96f0*/  STL [R1+0x4fc], R172 ;  /* 0x0004fcac01007387 */ /* 0x000fe80000100800 */
        /* <DEDUP_REMOVED lines=11> */
[----:B0-----:R-:W2:Y:S04]  /*97b0*/  LDL.LU.64 R168, [R1+0xc0] ;  /* 0x0000c00001a87983 */ /* 0x001ea80000300a00 */
[----:B-1----:R-:W2:Y:S04]  /*97c0*/  LDL.LU.64 R170, [R1+0xc8] ;  /* 0x0000c80001aa7983 */ /* 0x002ea80000300a00 */
[----:B---3--:R-:W3:Y:S04]  /*97d0*/  LDL.LU.64 R172, [R1+0xd0] ;  /* 0x0000d00001ac7983 */ /* 0x008ee80000300a00 */
        /* <DEDUP_REMOVED lines=8> */
[----:B------:R-:W-:-:S03]  /*9860*/  UMOV UR29, 0x80000020 ;  /* 0x80000020001d7882 */ /* 0x000fc60000000000 */
        /* <DEDUP_REMOVED lines=18> */
[----:B------:R-:W-:-:S02]  /*9990*/  WARPGROUP.DEPBAR.LE gsb0, 0x0 ;  /* 0x00008000000079c5 */ /* 0x000fc40000010000 */
[----:B------:R-:W-:Y:S01]  /*99a0*/  WARPGROUP.ARRIVE ;  /* 0x00000000000079c5 */ /* 0x000fe20000000000 */
[----:B------:R-:W-:Y:S01]  /*99b0*/  UMOV UR24, UR28 ;  /* 0x0000001c00187c82 */ /* 0x000fe20008000000 */
[----:B------:R-:W-:-:S04]  /*99c0*/  UMOV UR25, UR29 ;  /* 0x0000001d00197c82 */ /* 0x000fc80008000000 */
[----:B------:R-:W-:Y:S01]  /*99d0*/  HGMMA.64x32x16.F32.BF16 R88, gdesc[UR24], R88, gsb0 ;  /* 0x00600000185879f0 */ /* 0x000fe20008001858 */
[----:B------:R-:W-:Y:S01]  /*99e0*/  UMOV UR20, UR28 ;  /* 0x0000001c00147c82 */ /* 0x000fe20008000000 */
[----:B------:R-:W-:Y:S01]  /*99f0*/  UMOV UR21, UR29 ;  /* 0x0000001d00157c82 */ /* 0x000fe20008000000 */
[----:B------:R-:W-:Y:S02]  /*9a00*/  WARPGROUP.DEPBAR.LE gsb0, 0x0 ;  /* 0x00008000000079c5 */ /* 0x000fe40000010000 */
[----:B----4-:R-:W-:-:S06]  /*9a10*/  WARPGROUP.ARRIVE ;  /* 0x00000000000079c5 */ /* 0x010fcc0000000000 */
[----:B------:R-:W-:Y:S01]  /*9a20*/  HGMMA.64x32x16.F32.BF16 R152, gdesc[UR20], R152, gsb0 ;  /* 0x00600000149879f0 */ /* 0x000fe20008001898 */
[----:B------:R-:W-:Y:S01]  /*9a30*/  UMOV UR16, UR28 ;  /* 0x0000001c00107c82 */ /* 0x000fe20008000000 */
[----:B------:R-:W-:Y:S01]  /*9a40*/  UMOV UR17, UR29 ;  /* 0x0000001d00117c82 */ /* 0x000fe20008000000 */
[----:B------:R-:W-:Y:S02]  /*9a50*/  WARPGROUP.DEPBAR.LE gsb0, 0x0 ;  /* 0x00008000000079c5 */ /* 0x000fe40000010000 */
[----:B--2---:R-:W-:-:S06]  /*9a60*/  WARPGROUP.ARRIVE ;  /* 0x00000000000079c5 */ /* 0x004fcc0000000000 */
[----:B------:R-:W-:Y:S01]  /*9a70*/  HGMMA.64x32x16.F32.BF16 R216, gdesc[UR16], R216, gsb0 ;  /* 0x0060000010d879f0 */ /* 0x000fe200080018d8 */
[----:B------:R-:W-:Y:S01]  /*9a80*/  UMOV UR12, UR28 ;  /* 0x0000001c000c7c82 */ /* 0x000fe20008000000 */
[----:B------:R-:W-:Y:S01]  /*9a90*/  UMOV UR13, UR29 ;  /* 0x0000001d000d7c82 */ /* 0x000fe20008000000 */
[----:B------:R-:W-:Y:S02]  /*9aa0*/  WARPGROUP.DEPBAR.LE gsb0, 0x0 ;  /* 0x00008000000079c5 */ /* 0x000fe40000010000 */
[----:B---3--:R-:W-:-:S06]  /*9ab0*/  WARPGROUP.ARRIVE ;  /* 0x00000000000079c5 */ /* 0x008fcc0000000000 */
        /* <DEDUP_REMOVED lines=36> */
[----:B------:R-:W-:Y:S01]  /*9d00*/  STL.64 [R1+0x618], R154 ;  /* 0x0006189a01007387 */ /* 0x000fe20000100a00 */
[----:B------:R-:W-:-:S03]  /*9d10*/  WARPGROUP.DEPBAR.LE gsb0, 0x0 ;  /* 0x00008000000079c5 */ /* 0x000fc60000010000 */
[----:B------:R-:W-:Y:S04]  /*9d20*/  STL.64 [R1+0x610], R152 ;  /* 0x0006109801007387 */ /* 0x000fe80000100a00 */
[----:B------:R0:W-:Y:S04]  /*9d30*/  STL.64 [R1+0xc0], R168 ;  /* 0x0000c0a801007387 */ /* 0x0001e80000100a00 */
[----:B------:R1:W-:Y:S04]  /*9d40*/  STL.64 [R1+0xc8], R170 ;  /* 0x0000c8aa01007387 */ /* 0x0003e80000100a00 */
[----:B------:R2:W-:Y:S01]  /*9d50*/  STL [R1+0xd0], R172 ;  /* 0x0000d0ac01007387 */ /* 0x0005e20000100800 */
[----:B0-----:R-:W-:-:S02]  /*9d60*/  IMAD.MOV.U32 R168, RZ, RZ, R104 ;  /* 0x000000ffffa87224 */ /* 0x001fc400078e0068 */
[----:B------:R-:W-:Y:S01]  /*9d70*/  IMAD.MOV.U32 R169, RZ, RZ, R105 ;  /* 0x000000ffffa97224 */ /* 0x000fe200078e0069 */
[----:B------:R-:W3:Y:S01]  /*9d80*/  LDL.LU R104, [R1+0x80] ;  /* 0x0000800001687983 */ /* 0x000ee20000300800 */
[----:B-1----:R-:W-:Y:S02]  /*9d90*/  IMAD.MOV.U32 R170, RZ, RZ, R106 ;  /* 0x000000ffffaa7224 */ /* 0x002fe400078e006a */
[----:B------:R-:W-:Y:S01]  /*9da0*/  IMAD.MOV.U32 R171, RZ, RZ, R107 ;  /* 0x000000ffffab7224 */ /* 0x000fe200078e006b */
[----:B------:R-:W3:Y:S01]  /*9db0*/  LDL.LU R105, [R1+0x84] ;  /* 0x0000840001697983 */ /* 0x000ee20000300800 */
[----:B------:R-:W-:Y:S02]  /*9dc0*/  IMAD.MOV.U32 R17, RZ, RZ, R173 ;  /* 0x000000ffff117224 */ /* 0x000fe400078e00ad */
[----:B--2---:R-:W-:Y:S01]  /*9dd0*/  IMAD.MOV.U32 R172, RZ, RZ, R108 ;  /* 0x000000ffffac7224 */ /* 0x004fe200078e006c */
[----:B------:R-:W3:Y:S01]  /*9de0*/  LDL.LU R106, [R1+0x88] ;  /* 0x00008800016a7983 */ /* 0x000ee20000300800 */
[----:B------:R-:W-:-:S02]  /*9df0*/  IMAD.MOV.U32 R16, RZ, RZ, R174 ;  /* 0x000000ffff107224 */ /* 0x000fc400078e00ae */
[----:B------:R-:W-:Y:S01]  /*9e00*/  IMAD.MOV.U32 R173, RZ, RZ, R109 ;  /* 0x000000ffffad7224 */ /* 0x000fe200078e006d */
[----:B------:R-:W3:Y:S01]  /*9e10*/  LDL.LU R107, [R1+0x8c] ;  /* 0x00008c00016b7983 */ /* 0x000ee20000300800 */
        /* <DEDUP_REMOVED lines=30> */
[----:B------:R-:W3:Y:S01]  /*a000*/  LDL.LU R117, [R1+0xb4] ;  /* 0x0000b40001757983 */ /* 0x000ee20000300800 */
[----:B------:R-:W-:Y:S02]  /*a010*/  IMAD.MOV.U32 R182, RZ, RZ, R118 ;  /* 0x000000ffffb67224 */ /* 0x000fe400078e0076 */
[----:B------:R-:W-:Y:S01]  /*a020*/  IMAD.MOV.U32 R183, RZ, RZ, R119 ;  /* 0x000000ffffb77224 */ /* 0x000fe200078e0077 */
        /* <DEDUP_REMOVED lines=18> */
[----:B------:R-:W4:Y:S04]  /*a150*/  LDL.LU.64 R152, [R1+0x2c0] ;  /* 0x0002c00001987983 */ /* 0x000f280000300a00 */
[----:B------:R-:W4:Y:S04]  /*a160*/  LDL.LU.64 R154, [R1+0x2c8] ;  /* 0x0002c800019a7983 */ /* 0x000f280000300a00 */
[----:B------:R-:W4:Y:S04]  /*a170*/  LDL.LU.64 R156, [R1+0x2d0] ;  /* 0x0002d000019c7983 */ /* 0x000f280000300a00 */
[----:B------:R-:W4:Y:S04]  /*a180*/  LDL.LU.64 R158, [R1+0x2d8] ;  /* 0x0002d800019e7983 */ /* 0x000f280000300a00 */
[----:B------:R-:W4:Y:S04]  /*a190*/  LDL.LU.64 R160, [R1+0x2e0] ;  /* 0x0002e00001a07983 */ /* 0x000f280000300a00 */
[----:B------:R-:W4:Y:S04]  /*a1a0*/  LDL.LU.64 R162, [R1+0x2e8] ;  /* 0x0002e80001a27983 */ /* 0x000f280000300a00 */
[----:B------:R-:W4:Y:S04]  /*a1b0*/  LDL.LU.64 R164, [R1+0x2f0] ;  /* 0x0002f00001a47983 */ /* 0x000f280000300a00 */
[----:B------:R-:W4:Y:S04]  /*a1c0*/  LDL.LU.64 R166, [R1+0x2f8] ;  /* 0x0002f80001a67983 */ /* 0x000f280000300a00 */
        /* <DEDUP_REMOVED lines=15> */
[----:B------:R-:W3:Y:S01]  /*a2c0*/  LDL.LU R103, [R1+0x3bc] ;  /* 0x0003bc0001677983 */ /* 0x000ee20000300800 */
[----:B------:R-:W-:Y:S01]  /*a2d0*/  UMOV UR30, UR6 ;  /* 0x00000006001e7c82 */ /* 0x000fe20008000000 */
[----:B------:R-:W-:Y:S01]  /*a2e0*/  UMOV UR31, UR7 ;  /* 0x00000007001f7c82 */ /* 0x000fe20008000000 */
[----:B------:R-:W-:-:S02]  /*a2f0*/  UIADD3 UR4, UR34, 0x2, URZ ;  /* 0x0000000222047890 */ /* 0x000fc4000fffe03f */
[----:B------:R-:W-:Y:S01]  /*a300*/  UIADD3 UR12, UR35, 0x2, URZ ;  /* 0x00000002230c7890 */ /* 0x000fe2000fffe03f */
[----:B------:R-:W-:Y:S01]  /*a310*/  UMOV UR5, 0x80000020 ;  /* 0x8000002000057882 */ /* 0x000fe20000000000 */
[----:B------:R-:W-:-:S05]  /*a320*/  UMOV UR7, 0x80000020 ;  /* 0x8000002000077882 */ /* 0x000fca0000000000 */
[----:B------:R-:W-:Y:S01]  /*a330*/  UMOV UR6, UR12 ;  /* 0x0000000c00067c82 */ /* 0x000fe20008000000 */
[----:B------:R-:W-:Y:S01]  /*a340*/  UIADD3 UR10, UR35, 0x82, URZ ;  /* 0x00000082230a7890 */ /* 0x000fe2000fffe03f */
[----:B------:R-:W-:Y:S01]  /*a350*/  UMOV UR8, UR4 ;  /* 0x0000000400087c82 */ /* 0x000fe20008000000 */
[----:B------:R-:W-:Y:S01]  /*a360*/  UMOV UR9, UR5 ;  /* 0x0000000500097c82 */ /* 0x000fe20008000000 */
[----:B------:R-:W-:Y:S01]  /*a370*/  UMOV UR11, 0x80000020 ;  /* 0x80000020000b7882 */ /* 0x000fe20000000000 */
        /* <DEDUP_REMOVED lines=20> */
[----:B------:R-:W-:Y:S02]  /*a4c0*/  IMAD.MOV.U32 R52, RZ, RZ, R8 ;  /* 0x000000ffff347224 */ /* 0x000fe400078e0008 */
[----:B------:R-:W-:Y:S02]  /*a4d0*/  IMAD.MOV.U32 R53, RZ, RZ, R7 ;  /* 0x000000ffff357224 */ /* 0x000fe400078e0007 */
[----:B------:R-:W-:Y:S02]  /*a4e0*/  IMAD.MOV.U32 R54, RZ, RZ, R6 ;  /* 0x000000ffff367224 */ /* 0x000fe400078e0006 */
[----:B------:R-:W-:Y:S01]  /*a4f0*/  IMAD.MOV.U32 R55, RZ, RZ, R4 ;  /* 0x000000ffff377224 */ /* 0x000fe200078e0004 */
[----:B------:R-:W-:Y:S01]  /*a500*/  UIADD3 UR14, UR35, 0x102, URZ ;  /* 0x00000102230e7890 */ /* 0x000fe2000fffe03f */
[----:B------:R-:W-:Y:S01]  /*a510*/  UMOV UR12, UR4 ;  /* 0x00000004000c7c82 */ /* 0x000fe20008000000 */
[----:B------:R-:W-:Y:S01]  /*a520*/  UMOV UR13, UR5 ;  /* 0x00000005000d7c82 */ /* 0x000fe20008000000 */
[----:B------:R-:W-:Y:S01]  /*a530*/  UMOV UR15, 0x80000020 ;  /* 0x80000020000f7882 */ /* 0x000fe20000000000 */
[----:B------:R-:W-:-:S02]  /*a540*/  WARPGROUP.DEPBAR.LE gsb0, 0x0 ;  /* 0x00008000000079c5 */ /* 0x000fc40000010000 */
[----:B------:R-:W-:-:S06]  /*a550*/  WARPGROUP.ARRIVE ;  /* 0x00000000000079c5 */ /* 0x000fcc0000000000 */
[----:B------:R-:W-:Y:S01]  /*a560*/  HGMMA.64x32x16.F32.BF16 R40, gdesc[UR12], R40, gsb0 ;  /* 0x006000000c2879f0 */ /* 0x000fe20008001828 */
[----:B------:R-:W-:Y:S01]  /*a570*/  UIADD3 UR18, UR35, 0x182, URZ ;  /* 0x0000018223127890 */ /* 0x000fe2000fffe03f */
[----:B------:R-:W-:Y:S01]  /*a580*/  UMOV UR16, UR4 ;  /* 0x0000000400107c82 */ /* 0x000fe20008000000 */
[----:B------:R-:W-:Y:S01]  /*a590*/  UMOV UR17, UR5 ;  /* 0x0000000500117c82 */ /* 0x000fe20008000000 */
[----:B------:R-:W-:Y:S01]  /*a5a0*/  UMOV UR19, 0x80000020 ;  /* 0x8000002000137882 */ /* 0x000fe20000000000 */
[----:B------:R-:W-:Y:S02]  /*a5b0*/  WARPGROUP.DEPBAR.LE gsb0, 0x0 ;  /* 0x00008000000079c5 */ /* 0x000fe40000010000 */
[----:B------:R-:W-:-:S06]  /*a5c0*/  WARPGROUP.ARRIVE ;  /* 0x00000000000079c5 */ /* 0x000fcc0000000000 */
[----:B------:R-:W-:Y:S01]  /*a5d0*/  HGMMA.64x32x16.F32.BF16 R104, gdesc[UR16], R104, gsb0 ;  /* 0x00600000106879f0 */ /* 0x000fe20008001868 */
[----:B------:R-:W-:Y:S01]  /*a5e0*/  UIADD3 UR22, UR35, 0x202, URZ ;  /* 0x0000020223167890 */ /* 0x000fe2000fffe03f */
[----:B------:R-:W-:Y:S01]  /*a5f0*/  UMOV UR20, UR4 ;  /* 0x0000000400147c82 */ /* 0x000fe20008000000 */
[----:B------:R-:W-:Y:S01]  /*a600*/  UMOV UR21, UR5 ;  /* 0x0000000500157c82 */ /* 0x000fe20008000000 */
[----:B------:R-:W-:Y:S01]  /*a610*/  UMOV UR23, 0x80000020 ;  /* 0x8000002000177882 */ /* 0x000fe20000000000 */
        /* <DEDUP_REMOVED lines=72> */
[----:B------:R-:W-:-:S02]  /*aaa0*/  IMAD.MOV.U32 R212, RZ, RZ, R187 ;  /* 0x000000ffffd47224 */ /* 0x000fc400078e00bb */
[----:B------:R-:W3:Y:S01]  /*aab0*/  LDL.LU R187, [R1+0x7d8] ;  /* 0x0007d80001bb7983 */ /* 0x000ee20000300800 */
[----:B------:R-:W-:Y:S02]  /*aac0*/  IMAD.MOV.U32 R213, RZ, RZ, R186 ;  /* 0x000000ffffd57224 */ /* 0x000fe400078e00ba */
[----:B------:R-:W-:Y:S01]  /*aad0*/  IMAD.MOV.U32 R214, RZ, RZ, R185 ;  /* 0x000000ffffd67224 */ /* 0x000fe200078e00b9 */
[----:B------:R-:W4:Y:S01]  /*aae0*/  LDL.LU R186, [R1+0x7d4] ;  /* 0x0007d40001ba7983 */ /* 0x000f220000300800 */
[----:B------:R-:W-:-:S03]  /*aaf0*/  IMAD.MOV.U32 R215, RZ, RZ, R59 ;  /* 0x000000ffffd77224 */ /* 0x000fc600078e003b */
[----:B------:R-:W3:Y:S04]  /*ab00*/  LDL.LU R185, [R1+0x7d0] ;  /* 0x0007d00001b97983 */ /* 0x000ee80000300800 */
[----:B------:R-:W4:Y:S01]  /*ab10*/  LDL.LU R59, [R1+0x7cc] ;  /* 0x0007cc00013b7983 */ /* 0x000f220000300800 */
        /* <DEDUP_REMOVED lines=33> */
[----:B------:R-:W3:Y:S01]  /*ad30*/  LDL.LU R57, [R1+0x7c4] ;  /* 0x0007c40001397983 */ /* 0x000ee20000300800 */
[----:B------:R-:W-:-:S03]  /*ad40*/  IMAD.MOV.U32 R141, RZ, RZ, R132 ;  /* 0x000000ffff8d7224 */ /* 0x000fc600078e0084 */
        /* <DEDUP_REMOVED lines=38> */
[----:B------:R-:W-:-:S02]  /*afb0*/  IMAD.MOV.U32 R119, RZ, RZ, R184 ;  /* 0x000000ffff777224 */ /* 0x000fc400078e00b8 */
[----:B------:R-:W-:Y:S01]  /*afc0*/  IMAD.MOV.U32 R40, RZ, RZ, R185 ;  /* 0x000000ffff287224 */ /* 0x000fe200078e00b9 */
[----:B------:R-:W3:Y:S01]  /*afd0*/  LDL.LU R184, [R1+0x74c] ;  /* 0x00074c0001b87983 */ /* 0x000ee20000300800 */
[----:B----4-:R-:W-:Y:S02]  /*afe0*/  IMAD.MOV.U32 R41, RZ, RZ, R186 ;  /* 0x000000ffff297224 */ /* 0x010fe400078e00ba */
[----:B------:R-:W-:Y:S01]  /*aff0*/  IMAD.MOV.U32 R42, RZ, RZ, R187 ;  /* 0x000000ffff2a7224 */ /* 0x000fe200078e00bb */
        /* <DEDUP_REMOVED lines=28> */
[----:B------:R-:W4:Y:S01]  /*b1c0*/  LDL.LU R122, [R1+0x70c] ;  /* 0x00070c00017a7983 */ /* 0x000f220000300800 */
[----:B------:R-:W-:Y:S02]  /*b1d0*/  IMAD.MOV.U32 R39, RZ, RZ, R59 ;  /* 0x000000ffff277224 */ /* 0x000fe400078e003b */
[----:B--2---:R-:W-:-:S02]  /*b1e0*/  IMAD.MOV.U32 R38, RZ, RZ, R58 ;  /* 0x000000ffff267224 */ /* 0x004fc400078e003a */
[----:B---3--:R-:W-:Y:S02]  /*b1f0*/  IMAD.MOV.U32 R37, RZ, RZ, R57 ;  /* 0x000000ffff257224 */ /* 0x008fe400078e0039 */
        /* <DEDUP_REMOVED lines=25> */
[----:B------:R-:W2:Y:S04]  /*b390*/  LDL.LU R56, [R1+0x6d8] ;  /* 0x0006d80001387983 */ /* 0x000ea80000300800 */
[----:B------:R-:W2:Y:S04]  /*b3a0*/  LDL.LU R57, [R1+0x6d4] ;  /* 0x0006d40001397983 */ /* 0x000ea80000300800 */
[----:B------:R-:W2:Y:S01]  /*b3b0*/  LDL.LU R58, [R1+0x6d0] ;  /* 0x0006d000013a7983 */ /* 0x000ea20000300800 */
[----:B------:R-:W-:-:S02]  /*b3c0*/  IMAD.MOV.U32 R90, RZ, RZ, R74 ;  /* 0x000000ffff5a7224 */ /* 0x000fc400078e004a */
[----:B------:R-:W-:Y:S01]  /*b3d0*/  IMAD.MOV.U32 R89, RZ, RZ, R73 ;  /* 0x000000ffff597224 */ /* 0x000fe200078e0049 */
[----:B------:R-:W2:Y:S01]  /*b3e0*/  LDL.LU R59, [R1+0x6cc] ;  /* 0x0006cc00013b7983 */ /* 0x000ea20000300800 */
        /* <DEDUP_REMOVED lines=29> */
[----:B------:R-:W3:Y:S01]  /*b5c0*/  LDL.LU R87, [R1+0x68c] ;  /* 0x00068c0001577983 */ /* 0x000ee20000300800 */
[----:B------:R-:W-:Y:S01]  /*b5d0*/  UIADD3 UR30, UR35, 0x302, URZ ;  /* 0x00000302231e7890 */ /* 0x000fe2000fffe03f */
[----:B------:R-:W-:Y:S01]  /*b5e0*/  UMOV UR28, UR4 ;  /* 0x00000004001c7c82 */ /* 0x000fe20008000000 */
[----:B------:R-:W-:Y:S01]  /*b5f0*/  UMOV UR29, UR5 ;  /* 0x00000005001d7c82 */ /* 0x000fe20008000000 */
[----:B------:R-:W-:Y:S01]  /*b600*/  UMOV UR31, 0x80000020 ;  /* 0x80000020001f7882 */ /* 0x000fe20000000000 */
[----:B------:R-:W-:-:S02]  /*b610*/  IMAD.MOV.U32 R22, RZ, RZ, R152 ;  /* 0x000000ffff167224 */ /* 0x000fc400078e0098 */
[----:B------:R-:W-:Y:S01]  /*b620*/  IMAD.MOV.U32 R21, RZ, RZ, R153 ;  /* 0x000000ffff157224 */ /* 0x000fe200078e0099 */
[----:B------:R-:W4:Y:S01]  /*b630*/  LDL.LU R152, [R1+0x40] ;  /* 0x0000400001987983 */ /* 0x000f220000300800 */
[----:B------:R-:W-:Y:S02]  /*b640*/  IMAD.MOV.U32 R20, RZ, RZ, R154 ;  /* 0x000000ffff147224 */ /* 0x000fe400078e009a */
        /* <DEDUP_REMOVED lines=28> */
[----:B---3--:R-:W-:-:S06]  /*b810*/  WARPGROUP.ARRIVE ;  /* 0x00000000000079c5 */ /* 0x008fcc0000000000 */
        /* <DEDUP_REMOVED lines=12> */
[----:B---3--:R-:W-:Y:S02]  /*b8e0*/  IMAD.MOV.U32 R74, RZ, RZ, R62 ;  /* 0x000000ffff4a7224 */ /* 0x008fe400078e003e */
[----:B--2---:R-:W-:Y:S02]  /*b8f0*/  IMAD.MOV.U32 R72, RZ, RZ, R60 ;  /* 0x000000ffff487224 */ /* 0x004fe400078e003c */
        /* <DEDUP_REMOVED lines=299> */
[----:B------:R0:W5:Y:S04]  /*cbb0*/  LDL.LU R3, [R1+0x4c0] ;  /* 0x0004c00001037983 */ /* 0x0001680000300800 */
[----:B------:R0:W5:Y:S04]  /*cbc0*/  LDL.LU R2, [R1+0x4bc] ;  /* 0x0004bc0001027983 */ /* 0x0001680000300800 */
        /* <DEDUP_REMOVED lines=57> */
[----:B------:R-:W-:Y:S01]  /*cf60*/  BPT.TRAP 0x1 ;  /* 0x000000040000795c */ /* 0x000fe20000300000 */
.L_x_27:
[----:B------:R-:W2:Y:S04]  /*cf70*/  LDL R4, [R1+0x3d8] ;  /* 0x0003d80001047983 */ /* 0x000ea80000100800 */
[----:B------:R-:W3:Y:S01]  /*cf80*/  LDL R6, [R1+0x3dc] ;  /* 0x0003dc0001067983 */ /* 0x000ee20000100800 */
[----:B------:R-:W-:Y:S01]  /*cf90*/  UISETP.GT.U32.AND UP0, UPT, UR38, 0x1, UPT ;  /* 0x000000012600788c */ /* 0x000fe2000bf04070 */
[----:B--2---:R-:W-:Y:S01]  /*cfa0*/  ISETP.NE.AND P1, PT, R4, RZ, PT ;  /* 0x000000ff0400720c */ /* 0x004fe20003f25270 */
[----:B------:R-:W-:-:S12]  /*cfb0*/  IMAD.U32 R4, RZ, RZ, UR32 ;  /* 0x00000020ff047e24 */ /* 0x000fd8000f8e00ff */
[----:B------:R-:W-:-:S05]  /*cfc0*/  @P1 LEA R4, R4, UR40, 0x3 ;  /* 0x0000002804041c11 */ /* 0x000fca000f8e18ff */
[----:B------:R-:W-:-:S05]  /*cfd0*/  @P1 VIADD R4, R4, 0x20 ;  /* 0x0000002004041836 */ /* 0x000fca0000000000 */
[----:B---3--:R-:W-:-:S04]  /*cfe0*/  @P1 PRMT R4, R6, 0x654, R4 ;  /* 0x0000065406041816 */ /* 0x008fc80000000004 */
[----:B------:R1:W-:Y:S01]  /*cff0*/  @P1 SYNCS.ARRIVE.TRANS64.RED.A1T0 RZ, [R4+URZ], RZ ;  /* 0x000000ff04ff19a7 */ /* 0x0003e2000810043f */
[----:B------:R-:W-:-:S13]  /*d000*/  PLOP3.LUT P1, PT, PT, PT, UP0, 0x80, 0x0 ;  /* 0x000000000000781c */ /* 0x000fda0003f2f008 */
[----:B-1----:R-:W-:Y:S05]  /*d010*/  @P1 BRA `(.L_x_28) ;  /* 0x0000000000041947 */ /* 0x002fea0003800000 */
[----:B------:R-:W-:Y:S01]  /*d020*/  BPT.TRAP 0x1 ;  /* 0x000000040000795c */ /* 0x000fe20000300000 */
.L_x_28:
[----:B------:R-:W-:Y:S01]  /*d030*/  UIADD3 UR33, UR33, 0x1, URZ ;  /* 0x0000000121217890 */ /* 0x000fe2000fffe03f */
[C---:B-----5:R-:W-:Y:S01]  /*d040*/  ISETP.GT.AND P1, PT, R0.reuse, 0x1, PT ;  /* 0x000000010000780c */ /* 0x060fe20003f24270 */
[----:B------:R-:W-:Y:S01]  /*d050*/  UIADD3 UR32, UR32, 0x1, URZ ;  /* 0x0000000120207890 */ /* 0x000fe2000fffe03f */
[----:B------:R-:W-:Y:S01]  /*d060*/  VIADD R0, R0, 0xffffffff ;  /* 0xffffffff00007836 */ /* 0x000fe20000000000 */
[----:B------:R-:W-:Y:S02]  /*d070*/  UISETP.NE.AND UP0, UPT, UR33, 0x4, UPT ;  /* 0x000000042100788c */ /* 0x000fe4000bf05270 */
[----:B------:R-:W-:Y:S02]  /*d080*/  UISETP.NE.AND UP1, UPT, UR32, 0x4, UPT ;  /* 0x000000042000788c */ /* 0x000fe4000bf25270 */
[----:B------:R-:W-:Y:S02]  /*d090*/  USEL UR4, URZ, 0x1, UP0 ;  /* 0x000000013f047887 */ /* 0x000fe40008000000 */
[----:B------:R-:W-:-:S02]  /*d0a0*/  USEL UR33, UR33, URZ, UP0 ;  /* 0x0000003f21217287 */ /* 0x000fc40008000000 */
[----:B------:R-:W-:Y:S02]  /*d0b0*/  USEL UR32, UR32, URZ, UP1 ;  /* 0x0000003f20207287 */ /* 0x000fe40008800000 */
[----:B------:R-:W-:Y:S01]  /*d0c0*/  LOP3.LUT R3, R3, UR4, RZ, 0x3c, !PT ;  /* 0x0000000403037c12 */ /* 0x000fe2000f8e3cff */
[----:B------:R-:W-:Y:S09]  /*d0d0*/  @P1 BRA `(.L_x_29) ;  /* 0xffffffa400301947 */ /* 0x000ff2000383ffff */
.L_x_22:
[----:B------:R-:W1:Y:S02]  /*d0e0*/  LDC R0, c[0x0][0x28c] ;  /* 0x0000a300ff007b82 */ /* 0x000e640000000800 */
[----:B-1----:R-:W-:-:S13]  /*d0f0*/  ISETP.GE.AND P1, PT, R0, 0x1, PT ;  /* 0x000000010000780c */ /* 0x002fda0003f26270 */
[----:B------:R-:W-:Y:S05]  /*d100*/  @!P1 BRA `(.L_x_30) ;  /* 0x0000000000449947 */ /* 0x000fea0003800000 */
[----:B------:R-:W-:Y:S05]  /*d110*/  @!P0 BRA `(.L_x_31) ;  /* 0x0000000000048947 */ /* 0x000fea0003800000 */
[----:B------:R-:W-:Y:S01]  /*d120*/  BPT.TRAP 0x1 ;  /* 0x000000040000795c */ /* 0x000fe20000300000 */
.L_x_31:
[----:B------:R-:W2:Y:S04]  /*d130*/  LDL R0, [R1+0x3d8] ;  /* 0x0003d80001007983 */ /* 0x000ea80000100800 */
[----:B------:R-:W3:Y:S01]  /*d140*/  LDL R3, [R1+0x3dc] ;  /* 0x0003dc0001037983 */ /* 0x000ee20000100800 */
[----:B------:R-:W-:Y:S01]  /*d150*/  UISETP.GT.U32.AND UP0, UPT, UR38, 0x1, UPT ;  /* 0x000000012600788c */ /* 0x000fe2000bf04070 */
[----:B--2---:R-:W-:Y:S01]  /*d160*/  ISETP.NE.AND P0, PT, R0, RZ, PT ;  /* 0x000000ff0000720c */ /* 0x004fe20003f05270 */
[----:B---3--:R-:W-:-:S12]  /*d170*/  IMAD.MOV.U32 R4, RZ, RZ, R3 ;  /* 0x000000ffff047224 */ /* 0x008fd800078e0003 */
[----:B-----5:R-:W-:-:S04]  /*d180*/  @P0 VIADD R0, R5, UR37 ;  /* 0x0000002505000c36 */ /* 0x020fc80008000000 */
[----:B------:R-:W-:Y:S02]  /*d190*/  @P0 IMAD.SHL.U32 R0, R0, 0x8, RZ ;  /* 0x0000000800000824 */ /* 0x000fe400078e00ff */
[----:B------:R-:W-:-:S03]  /*d1a0*/  IMAD.U32 R3, RZ, RZ, UR40 ;  /* 0x00000028ff037e24 */ /* 0x000fc6000f8e00ff */
[----:B------:R-:W-:-:S04]  /*d1b0*/  @P0 LOP3.LUT R0, R0, 0x18, RZ, 0xc0, !PT ;  /* 0x0000001800000812 */ /* 0x000fc800078ec0ff */
[----:B------:R-:W-:-:S04]  /*d1c0*/  @P0 IADD3 R0, R3, 0x20, R0 ;  /* 0x0000002003000810 */ /* 0x000fc80007ffe000 */
[----:B------:R-:W-:-:S04]  /*d1d0*/  @P0 PRMT R0, R4, 0x654, R0 ;  /* 0x0000065404000816 */ /* 0x000fc80000000000 */
[----:B------:R1:W-:Y:S01]  /*d1e0*/  @P0 SYNCS.ARRIVE.TRANS64.RED.A1T0 RZ, [R0+URZ], RZ ;  /* 0x000000ff00ff09a7 */ /* 0x0003e2000810043f */
[----:B------:R-:W-:-:S13]  /*d1f0*/  PLOP3.LUT P0, PT, PT, PT, UP0, 0x80, 0x0 ;  /* 0x000000000000781c */ /* 0x000fda0003f0f008 */
[----:B-1----:R-:W-:Y:S05]  /*d200*/  @P0 BRA `(.L_x_30) ;  /* 0x0000000000040947 */ /* 0x002fea0003800000 */
[----:B------:R-:W-:Y:S01]  /*d210*/  BPT.TRAP 0x1 ;  /* 0x000000040000795c */ /* 0x000fe20000300000 */
.L_x_30:
[----:B------:R-:W1:Y:S01]  /*d220*/  S2R R6, SR_TID.X ;  /* 0x0000000000067919 */ /* 0x000e620000002100 */
[----:B------:R-:W-:Y:S02]  /*d230*/  UIMAD UR43, UR43, 0xe0, URZ ;  /* 0x000000e02b2b78a4 */ /* 0x000fe4000f8e023f */
[----:B------:R-:W-:Y:S01]  /*d240*/  USHF.R.S32.HI UR10, URZ, 0x1f, UR42 ;  /* 0x0000001f3f0a7899 */ /* 0x000fe2000801142a */
[----:B------:R-:W-:Y:S01]  /*d250*/  ULDC.64 UR8, c[0x0][0x5d0] ;  /* 0x0001740000087ab9 */ /* 0x000fe20000000a00 */
[----:B------:R-:W-:Y:S02]  /*d260*/  UIMAD.WIDE UR6, UR48, 0x200, URZ ;  /* 0x00000200300678a5 */ /* 0x000fe4000f8e023f */
[----:B------:R-:W-:Y:S01]  /*d270*/  IMAD.U32 R10, RZ, RZ, UR43 ;  /* 0x0000002bff0a7e24 */ /* 0x000fe2000f8e00ff */
[----:B------:R-:W-:Y:S02]  /*d280*/  UIMAD UR4, UR10, UR8, URZ ;  /* 0x000000080a0472a4 */ /* 0x000fe4000f8e023f */
[----:B------:R-:W-:-:S02]  /*d290*/  UIADD3 UR37, UR41, UR37, URZ ;  /* 0x0000002529257290 */ /* 0x000fc4000fffe03f */
[----:B------:R-:W-:Y:S02]  /*d2a0*/  UIMAD UR4, UR42, UR9, UR4 ;  /* 0x000000092a0472a4 */ /* 0x000fe4000f8e0204 */
[----:B------:R-:W-:Y:S01]  /*d2b0*/  USHF.L.U32 UR48, UR48, 0x9, URZ ;  /* 0x0000000930307899 */ /* 0x000fe2000800063f */
[----:B------:R-:W-:Y:S01]  /*d2c0*/  ULDC UR5, c[0x0][0x284] ;  /* 0x0000a10000057ab9 */ /* 0x000fe20000000800 */
[----:B------:R-:W-:-:S04]  /*d2d0*/  UISETP.GT.U32.AND UP0, UPT, UR37, 0x3, UPT ;  /* 0x000000032500788c */ /* 0x000fc8000bf04070 */
[----:B------:R-:W-:Y:S01]  /*d2e0*/  UISETP.LT.U32.AND UP0, UPT, UR41, 0x4, UP0 ;  /* 0x000000042900788c */ /* 0x000fe20008701070 */
[--C-:B-1----:R-:W-:Y:S01]  /*d2f0*/  SHF.R.U32.HI R4, RZ, 0x7, R6.reuse ;  /* 0x00000007ff047819 */ /* 0x102fe20000011606 */
[----:B------:R-:W-:Y:S01]  /*d300*/  IMAD.SHL.U32 R11, R6, 0x2, RZ ;  /* 0x00000002060b7824 */ /* 0x000fe200078e00ff */
[----:B------:R-:W-:Y:S02]  /*d310*/  SHF.R.U32.HI R0, RZ, 0x2, R6 ;  /* 0x00000002ff007819 */ /* 0x000fe40000011606 */
[----:B------:R-:W-:Y:S02]  /*d320*/  LOP3.LUT R4, R4, 0x1, RZ, 0xc0, !PT ;  /* 0x0000000104047812 */ /* 0x000fe400078ec0ff */
[----:B-----5:R-:W-:Y:S02]  /*d330*/  LOP3.LUT R5, R6, 0x60, RZ, 0xc0, !PT ;  /* 0x0000006006057812 */ /* 0x020fe400078ec0ff */
[----:B------:R-:W-:Y:S01]  /*d340*/  LOP3.LUT R0, R0, 0x7, RZ, 0xc0, !PT ;  /* 0x0000000700007812 */ /* 0x000fe200078ec0ff */
[----:B------:R-:W-:Y:S01]  /*d350*/  IMAD.SHL.U32 R3, R4, 0x40, RZ ;  /* 0x0000004004037824 */ /* 0x000fe200078e00ff */
[----:B------:R-:W-:-:S02]  /*d360*/  SHF.R.U32.HI R5, RZ, 0x1, R5 ;  /* 0x00000001ff057819 */ /* 0x000fc40000011605 */
[----:B------:R-:W-:Y:S02]  /*d370*/  LOP3.LUT R10, R10, 0x6, R11, 0xf8, !PT ;  /* 0x000000060a0a7812 */ /* 0x000fe400078ef80b */
[--C-:B------:R-:W-:Y:S02]  /*d380*/  LOP3.LUT R3, R3, 0x40, R0.reuse, 0xe2, !PT ;  /* 0x0000004003037812 */ /* 0x100fe400078ee200 */
[----:B------:R-:W-:Y:S02]  /*d390*/  IADD3 R0, RZ, -R5, -R0 ;  /* 0x80000005ff007210 */ /* 0x000fe40007ffe800 */
[----:B------:R-:W-:Y:S02]  /*d3a0*/  SHF.R.S32.HI R11, RZ, 0x1f, R10 ;  /* 0x0000001fff0b7819 */ /* 0x000fe4000001140a */
[----:B------:R-:W-:Y:S01]  /*d3b0*/  LOP3.LUT R21, R3, UR6, R5, 0xfe, !PT ;  /* 0x0000000603157c12 */ /* 0x000fe2000f8efe05 */
[----:B------:R-:W-:Y:S02]  /*d3c0*/  IMAD R0, R4, -0x40, R0 ;  /* 0xffffffc004007824 */ /* 0x000fe400078e0200 */
[----:B------:R-:W-:Y:S01]  /*d3d0*/  IMAD.U32 R4, RZ, RZ, UR8 ;  /* 0x00000008ff047e24 */ /* 0x000fe2000f8e00ff */
[----:B------:R-:W-:Y:S01]  /*d3e0*/  ULDC UR8, c[0x0][0x288] ;  /* 0x0000a20000087ab9 */ /* 0x000fe20000000800 */
[----:B------:R1:W-:Y:S01]  /*d3f0*/  STL [R1+0x3e8], R21 ;  /* 0x0003e81501007387 */ /* 0x0003e20000100800 */
[----:B------:R-:W-:Y:S01]  /*d400*/  UISETP.GE.AND UP1, UPT, UR43, UR8, UPT ;  /* 0x000000082b00728c */ /* 0x000fe2000bf26270 */
[----:B------:R-:W-:-:S03]  /*d410*/  IMAD.WIDE.U32 R4, R4, UR42, R10 ;  /* 0x0000002a04047c25 */ /* 0x000fc6000f8e000a */
[----:B------:R-:W-:Y:S01]  /*d420*/  UISETP.GE.OR UP1, UPT, UR48, UR5, UP1 ;  /* 0x000000053000728c */ /* 0x000fe20008f26670 */
[----:B------:R-:W-:Y:S01]  /*d430*/  VIADD R5, R5, UR4 ;  /* 0x0000000405057c36 */ /* 0x000fe20008000000 */
[----:B------:R-:W-:Y:S01]  /*d440*/  USHF.R.U32.HI UR4, URZ, 0x2, UR37 ;  /* 0x000000023f047899 */ /* 0x000fe20008011625 */
[----:B------:R-:W-:Y:S01]  /*d450*/  IMAD.U32 R3, RZ, RZ, UR5 ;  /* 0x00000005ff037e24 */ /* 0x000fe2000f8e00ff */
[----:B------:R-:W-:Y:S02]  /*d460*/  USEL UR5, URZ, 0x1, !UP0 ;  /* 0x000000013f057887 */ /* 0x000fe4000c000000 */
[----:B------:R-:W-:Y:S01]  /*d470*/  ULOP3.LUT UR4, UR4, 0x1, URZ, 0xc0, !UPT ;  /* 0x0000000104047892 */ /* 0x000fe2000f8ec03f */
[----:B------:R-:W-:Y:S01]  /*d480*/  PLOP3.LUT P0, PT, PT, PT, UP1, 0x80, 0x0 ;  /* 0x000000000000781c */ /* 0x000fe20003f0f018 */
[----:B------:R-:W-:Y:S01]  /*d490*/  ULOP3.LUT UR37, UR37, 0x3, URZ, 0xc0, !UPT ;  /* 0x0000000325257892 */ /* 0x000fe2000f8ec03f */
[----:B------:R-:W-:Y:S01]  /*d4a0*/  IADD3 R0, R3, -UR48, R0 ;  /* 0x8000003003007c10 */ /* 0x000fe2000fffe000 */
[----:B------:R-:W-:Y:S01]  /*d4b0*/  UISETP.NE.U32.AND UP2, UPT, UR4, 0x1, UPT ;  /* 0x000000010400788c */ /* 0x000fe2000bf45070 */
[----:B------:R-:W-:Y:S01]  /*d4c0*/  LOP3.LUT R3, R6, 0x3, RZ, 0xc0, !PT ;  /* 0x0000000306037812 */ /* 0x000fe200078ec0ff */
[----:B------:R-:W-:Y:S01]  /*d4d0*/  IMAD.MOV.U32 R6, RZ, RZ, -0x2 ;  /* 0xfffffffeff067424 */ /* 0x000fe200078e00ff */
[----:B------:R-:W-:Y:S01]  /*d4e0*/  UMOV UR48, 0xffffffff ;  /* 0xffffffff00307882 */ /* 0x000fe20000000000 */
[----:B------:R-:W-:-:S02]  /*d4f0*/  UISETP.GT.U32.AND UP2, UPT, UR41, 0x3, !UP2 ;  /* 0x000000032900788c */ /* 0x000fc4000d744070 */
[----:B------:R-:W-:Y:S02]  /*d500*/  IMAD R3, R3, R6, UR8 ;  /* 0x0000000803037e24 */ /* 0x000fe4000f8e0206 */
[----:B------:R-:W-:Y:S02]  /*d510*/  USEL UR4, URZ, 0x1, !UP2 ;  /* 0x000000013f047887 */ /* 0x000fe4000d000000 */
[----:B------:R-:W-:Y:S02]  /*d520*/  VIADD R3, R3, -UR43 ;  /* 0x8000002b03037c36 */ /* 0x000fe40008000000 */
[----:B------:R-:W-:Y:S01]  /*d530*/  ULOP3.LUT UR36, UR4, UR36, UR5, 0x96, !UPT ;  /* 0x0000002404247292 */ /* 0x000fe2000f8e9605 */
[----:B-1----:R-:W-:Y:S11]  /*d540*/  @P0 BRA `(.L_x_32) ;  /* 0x000002e400dc0947 */ /* 0x002ff60003800000 */
[----:B------:R-:W-:Y:S01]  /*d550*/  FSETP.NEU.AND P1, PT, R16, RZ, PT ;  /* 0x000000ff1000720b */ /* 0x000fe20003f2d000 */
[----:B------:R-:W-:Y:S01]  /*d560*/  ULDC.64 UR8, c[0x0][0x5c8] ;  /* 0x0001720000087ab9 */ /* 0x000fe20000000a00 */
[----:B------:R-:W-:Y:S01]  /*d570*/  ISETP.GT.AND P5, PT, R3, RZ, PT ;  /* 0x000000ff0300720c */ /* 0x000fe20003fa4270 */
[----:B------:R-:W-:Y:S01]  /*d580*/  UIMAD UR4, UR7, UR8, URZ ;  /* 0x00000008070472a4 */ /* 0x000fe2000f8e023f */
[----:B------:R-:W-:Y:S01]  /*d590*/  IMAD.U32 R19, RZ, RZ, UR9 ;  /* 0x00000009ff137e24 */ /* 0x000fe2000f8e00ff */
[----:B------:R-:W-:Y:S01]  /*d5a0*/  BSSY B0, `(.L_x_32) ;  /* 0x0002e71000007945 */ /* 0x000fe20003800000 */
[----:B------:R-:W-:Y:S01]  /*d5b0*/  IMAD.WIDE.U32 R4, R21, UR8, R4 ;  /* 0x0000000815047c25 */ /* 0x000fe2000f8e0004 */
[----:B------:R-:W-:-:S03]  /*d5c0*/  ISETP.GT.AND P0, PT, R0, RZ, P5 ;  /* 0x000000ff0000720c */ /* 0x000fc60002f04270 */
[----:B------:R-:W-:-:S04]  /*d5d0*/  IMAD R19, R21, R19, UR4 ;  /* 0x0000000415137e24 */ /* 0x000fc8000f8e0213 */
[----:B------:R-:W-:Y:S01]  /*d5e0*/  IMAD.IADD R19, R5, 0x1, R19 ;  /* 0x0000000105137824 */ /* 0x000fe200078e0213 */
[----:B------:R-:W-:Y:S06]  /*d5f0*/  @!P1 BRA `(.L_x_33) ;  /* 0x0000025400a49947 */ /* 0x000fec0003800000 */
[----:B------:R-:W1:Y:S01]  /*d600*/  LDC.64 R6, c[0x0][0x5b8] ;  /* 0x00016e00ff067b82 */ /* 0x000e620000000a00 */
[----:B------:R-:W2:Y:S01]  /*d610*/  LDL.LU R20, [R1+0x380] ;  /* 0x0003800001147983 */ /* 0x000ea20000300800 */
[----:B------:R-:W-:-:S06]  /*d620*/  ULDC.64 UR4, c[0x0][0x5c0] ;  /* 0x0001700000047ab9 */ /* 0x000fcc0000000a00 */
[----:B------:R-:W3:Y:S01]  /*d630*/  LDC.64 R8, c[0x0][0x5b0] ;  /* 0x00016c00ff087b82 */ /* 0x000ee20000000a00 */
[----:B-1----:R-:W-:Y:S01]  /*d640*/  IMAD.MOV.U32 R12, RZ, RZ, R7 ;  /* 0x000000ffff0c7224 */ /* 0x002fe200078e0007 */
[----:B------:R1:W-:Y:S01]  /*d650*/  STL [R1+0x3d0], R6 ;  /* 0x0003d00601007387 */ /* 0x0003e20000100800 */
[----:B------:R-:W-:-:S04]  /*d660*/  IMAD.MOV.U32 R23, RZ, RZ, R6 ;  /* 0x000000ffff177224 */ /* 0x000fc800078e0006 */
[C---:B------:R-:W-:Y:S02]  /*d670*/  IMAD R5, R23.reuse, UR10, RZ ;  /* 0x0000000a17057c24 */ /* 0x040fe4000f8e02ff */
[----:B------:R-:W-:Y:S01]  /*d680*/  IMAD.WIDE.U32 R232, R23, UR42, R10 ;  /* 0x0000002a17e87c25 */ /* 0x000fe2000f8e000a */
[----:B-1----:R-:W1:Y:S03]  /*d690*/  LDC.64 R6, c[0x0][0x5a8] ;  /* 0x00016a00ff067b82 */ /* 0x002e660000000a00 */
[----:B------:R-:W-:Y:S02]  /*d6a0*/  IMAD R22, R12, UR42, R5 ;  /* 0x0000002a0c167c24 */ /* 0x000fe4000f8e0205 */
[----:B---3--:R-:W-:Y:S02]  /*d6b0*/  IMAD R18, R8, UR7, RZ ;  /* 0x0000000708127c24 */ /* 0x008fe4000f8e02ff */
[----:B------:R-:W-:Y:S01]  /*d6c0*/  IMAD.IADD R235, R233, 0x1, R22 ;  /* 0x00000001e9eb7824 */ /* 0x000fe200078e0216 */
[----:B------:R-:W-:Y:S01]  /*d6d0*/  STL [R1+0x3d4], R22 ;  /* 0x0003d41601007387 */ /* 0x000fe20000100800 */
[----:B------:R-:W-:-:S02]  /*d6e0*/  IMAD.MOV.U32 R234, RZ, RZ, R232 ;  /* 0x000000ffffea7224 */ /* 0x000fc400078e00e8 */
[C---:B------:R-:W-:Y:S01]  /*d6f0*/  IMAD R18, R21.reuse, R9, R18 ;  /* 0x0000000915127224 */ /* 0x040fe200078e0212 */
[----:B------:R-:W-:Y:S01]  /*d700*/  STL.64 [R1+0x3e0], R232 ;  /* 0x0003e0e801007387 */ /* 0x000fe20000100a00 */
[----:B------:R-:W-:Y:S01]  /*d710*/  IMAD.WIDE.U32 R12, R21, R8, R234 ;  /* 0x00000008150c7225 */ /* 0x000fe200078e00ea */
[----:B------:R-:W-:Y:S02]  /*d720*/  ISETP.GT.AND P2, PT, R3, 0x1, PT ;  /* 0x000000010300780c */ /* 0x000fe40003f44270 */
[----:B------:R-:W-:Y:S01]  /*d730*/  STL.64 [R1+0x3c8], R234 ;  /* 0x0003c8ea01007387 */ /* 0x000fe20000100a00 */
[----:B------:R-:W-:Y:S01]  /*d740*/  IMAD.IADD R5, R13, 0x1, R18 ;  /* 0x000000010d057824 */ /* 0x000fe200078e0212 */
[----:B-1----:R-:W-:-:S04]  /*d750*/  LEA R14, P1, R12, R6, 0x1 ;  /* 0x000000060c0e7211 */ /* 0x002fc800078208ff */
[----:B------:R-:W-:-:S05]  /*d760*/  LEA.HI.X R15, R12, R7, R5, 0x1, P1 ;  /* 0x000000070c0f7211 */ /* 0x000fca00008f0c05 */
[----:B------:R1:W3:Y:S01]  /*d770*/  @P0 LDG.E.LTC128B.U16 R12, desc[UR52][R14.64] ;  /* 0x000000340e0c0981 */ /* 0x0002e2000c1e1520 */
[----:B------:R-:W-:Y:S01]  /*d780*/  LOP3.LUT R17, R17, 0xfffffffb, RZ, 0xc0, !PT ;  /* 0xfffffffb11117812 */ /* 0x000fe200078ec0ff */
[----:B------:R-:W-:Y:S03]  /*d790*/  BSSY B1, `(.L_x_34) ;  /* 0x0000013000017945 */ /* 0x000fe60003800000 */
[----:B------:R-:W-:Y:S02]  /*d7a0*/  @P2 LOP3.LUT R17, R17, 0x4, RZ, 0xfc, !PT ;  /* 0x0000000411112812 */ /* 0x000fe400078efcff */
[----:B-1----:R-:W-:-:S04]  /*d7b0*/  LEA R14, P1, R4, UR4, 0x1 ;  /* 0x00000004040e7c11 */ /* 0x002fc8000f8208ff */
[----:B------:R-:W-:-:S05]  /*d7c0*/  LEA.HI.X R15, R4, UR5, R19, 0x1, P1 ;  /* 0x00000005040f7c11 */ /* 0x000fca00088f0c13 */
[----:B------:R-:W-:Y:S01]  /*d7d0*/  STL.64 [R1+0x3c0], R14 ;  /* 0x0003c00e01007387 */ /* 0x000fe20000100a00 */
[----:B---3--:R-:W-:-:S04]  /*d7e0*/  IMAD.U32 R5, R12, 0x10000, RZ ;  /* 0x000100000c057824 */ /* 0x008fc800078e00ff */
[----:B------:R-:W-:-:S04]  /*d7f0*/  FMUL R5, R5, R16 ;  /* 0x0000001005057220 */ /* 0x000fc80000400000 */
[----:B--2---:R-:W-:-:S05]  /*d800*/  FFMA R5, R20, R2, R5 ;  /* 0x0000000214057223 */ /* 0x004fca0000000005 */
[----:B------:R-:W-:-:S05]  /*d810*/  F2FP.BF16.F32.PACK_AB R4, RZ, R5 ;  /* 0x00000005ff04723e */ /* 0x000fca00000010ff */
[----:B------:R1:W-:Y:S02]  /*d820*/  @P0 STG.E.U16 desc[UR52][R14.64], R4 ;  /* 0x000000040e000986 */ /* 0x0003e4000c101534 */
[----:B-1----:R-:W-:-:S04]  /*d830*/  IMAD.WIDE.U32 R4, R21, R8, R10 ;  /* 0x0000000815047225 */ /* 0x002fc800078e000a */
[----:B------:R-:W-:Y:S02]  /*d840*/  IMAD.IADD R5, R18, 0x1, R5 ;  /* 0x0000000112057824 */ /* 0x000fe400078e0205 */
[----:B------:R-:W-:-:S04]  /*d850*/  IMAD.WIDE.U32 R4, R23, UR42, R4 ;  /* 0x0000002a17047c25 */ /* 0x000fc8000f8e0004 */
[----:B------:R-:W-:Y:S01]  /*d860*/  IMAD.IADD R5, R22, 0x1, R5 ;  /* 0x0000000116057824 */ /* 0x000fe200078e0205 */
[----:B------:R-:W-:-:S04]  /*d870*/  LEA R236, P0, R4, R6, 0x1 ;  /* 0x0000000604ec7211 */ /* 0x000fc800078008ff */
[----:B------:R-:W-:Y:S02]  /*d880*/  LEA.HI.X R237, R4, R7, R5, 0x1, P0 ;  /* 0x0000000704ed7211 */ /* 0x000fe400000f0c05 */
[----:B------:R-:W-:-:S13]  /*d890*/  ISETP.GT.AND P0, PT, R0, RZ, P2 ;  /* 0x000000ff0000720c */ /* 0x000fda0001704270 */
[----:B------:R-:W-:Y:S05]  /*d8a0*/  @!P0 BRA `(.L_x_35) ;  /* 0x0000000000048947 */ /* 0x000fea0003800000 */
[----:B------:R1:W5:Y:S02]  /*d8b0*/  LDG.E.LTC128B.U16 R12, desc[UR52][R236.64+0x2] ;  /* 0x00000234ec0c7981 */ /* 0x000364000c1e1520 */
.L_x_35:
[----:B------:R-:W-:Y:S05]  /*d8c0*/  BSYNC B1 ;  /* 0x0000000000017941 */ /* 0x000fea0003800000 */
.L_x_34:
[----:B------:R-:W2:Y:S01]  /*d8d0*/  LDL.LU R5, [R1+0x384] ;  /* 0x0003840001057983 */ /* 0x000ea20000300800 */
[----:B-----5:R-:W-:-:S03]  /*d8e0*/  IMAD.U32 R4, R12, 0x10000, RZ ;  /* 0x000100000c047824 */ /* 0x020fc600078e00ff */
[----:B------:R-:W3:Y:S01]  /*d8f0*/  LDL R20, [R1+0x388] ;  /* 0x0003880001147983 */ /* 0x000ee20000100800 */
[----:B------:R-:W-:-:S04]  /*d900*/  FMUL R4, R4, R16 ;  /* 0x0000001004047220 */ /* 0x000fc80000400000 */
[----:B--2---:R-:W-:Y:S01]  /*d910*/  FFMA R4, R5, R2, R4 ;  /* 0x0000000205047223 */ /* 0x004fe20000000004 */
[----:B------:R-:W-:Y:S01]  /*d920*/  @P0 IMAD.MOV.U32 R5, RZ, RZ, R15 ;  /* 0x000000ffff050224 */ /* 0x000fe200078e000f */
[----:B------:R-:W-:-:S03]  /*d930*/  SHF.L.U64.HI R15, R8, 0x3, R9 ;  /* 0x00000003080f7819 */ /* 0x000fc60000010209 */
[----:B------:R-:W-:-:S04]  /*d940*/  F2FP.BF16.F32.PACK_AB R4, RZ, R4 ;  /* 0x00000004ff04723e */ /* 0x000fc800000010ff */
[----:B------:R-:W-:Y:S01]  /*d950*/  PRMT R13, R4, 0x7610, R13 ;  /* 0x00007610040d7816 */ /* 0x000fe2000000000d */
[----:B------:R-:W-:Y:S02]  /*d960*/  @P0 IMAD.MOV.U32 R4, RZ, RZ, R14 ;  /* 0x000000ffff040224 */ /* 0x000fe400078e000e */
[----:B------:R-:W-:-:S03]  /*d970*/  IMAD.SHL.U32 R14, R8, 0x8, RZ ;  /* 0x00000008080e7824 */ /* 0x000fc600078e00ff */
[----:B------:R2:W-:Y:S01]  /*d980*/  @P0 STG.E.U16 desc[UR52][R4.64+0x2], R13 ;  /* 0x0000020d04000986 */ /* 0x0005e2000c101534 */
[----:B------:R-:W-:-:S03]  /*d990*/  ISETP.GT.AND P0, PT, R0, 0x8, P5 ;  /* 0x000000080000780c */ /* 0x000fc60002f04270 */
[----:B------:R4:W-:Y:S01]  /*d9a0*/  STL.64 [R1+0x380], R14 ;  /* 0x0003800e01007387 */ /* 0x0009e20000100a00 */
[----:B--2---:R-:W-:-:S04]  /*d9b0*/  IMAD.WIDE.U32 R4, R21, R8, R14 ;  /* 0x0000000815047225 */ /* 0x004fc800078e000e */
[----:B------:R-:W-:Y:S01]  /*d9c0*/  IMAD.IADD R18, R18, 0x1, R5 ;  /* 0x0000000112127824 */ /* 0x000fe200078e0205 */
[----:B------:R-:W-:-:S05]  /*d9d0*/  IADD3 R5, P1, R232, R4, RZ ;  /* 0x00000004e8057210 */ /* 0x000fca0007f3e0ff */
[----:B------:R-:W-:Y:S01]  /*d9e0*/  IMAD.X R13, R18, 0x1, R235, P1 ;  /* 0x00000001120d7824 */ /* 0x000fe200008e06eb */
[----:B----4-:R-:W-:-:S04]  /*d9f0*/  LEA R14, P1, R5, R6, 0x1 ;  /* 0x00000006050e7211 */ /* 0x010fc800078208ff */
[----:B------:R-:W-:-:S05]  /*da00*/  LEA.HI.X R15, R5, R7, R13, 0x1, P1 ;  /* 0x00000007050f7211 */ /* 0x000fca00008f0c0d */
[----:B------:R2:W4:Y:S01]  /*da10*/  @P0 LDG.E.LTC128B.U16 R12, desc[UR52][R14.64] ;  /* 0x000000340e0c0981 */ /* 0x000522000c1e1520 */
[----:B------:R-:W-:-:S05]  /*da20*/  IADD3 R4, P1, R10, R4, RZ ;  /* 0x000000040a047210 */ /* 0x000fca0007f3e0ff */
[----:B------:R-:W-:Y:S02]  /*da30*/  IMAD.X R5, R11, 0x1, R18, P1 ;  /* 0x000000010b057824 */ /* 0x000fe400008e0612 */
[----:B------:R-:W3:Y:S01]  /*da40*/  LDL.64 R18, [R1+0x3c0] ;  /* 0x0003c00001127983 */ /* 0x000ee20000100a00 */
[----:B------:R-:W-:Y:S01]  /*da50*/  IMAD.U32 R13, RZ, RZ, UR9 ;  /* 0x00000009ff0d7e24 */ /* 0x000fe2000f8e00ff */
[----:B------:R-:W-:Y:S01]  /*da60*/  ISETP.GT.AND P2, PT, R0, 0x8, P2 ;  /* 0x000000080000780c */ /* 0x000fe20001744270 */
[----:B------:R-:W-:Y:S01]  /*da70*/  IMAD.WIDE.U32 R4, R23, UR42, R4 ;  /* 0x0000002a17047c25 */ /* 0x000fe2000f8e0004 */
[----:B------:R-:W-:Y:S03]  /*da80*/  BSSY B1, `(.L_x_36) ;  /* 0x0000013000017945 */ /* 0x000fe60003800000 */
[----:B------:R-:W-:Y:S01]  /*da90*/  IMAD.IADD R5, R22, 0x1, R5 ;  /* 0x0000000116057824 */ /* 0x000fe200078e0205 */
[----:B------:R-:W-:Y:S01]  /*daa0*/  LEA R232, P1, R4, R6, 0x1 ;  /* 0x0000000604e87211 */ /* 0x000fe200078208ff */
[----:B--2---:R-:W-:-:S03]  /*dab0*/  IMAD.U32 R14, RZ, RZ, UR8 ;  /* 0x00000008ff0e7e24 */ /* 0x004fc6000f8e00ff */
[----:B------:R-:W-:Y:S02]  /*dac0*/  LEA.HI.X R233, R4, R7, R5, 0x1, P1 ;  /* 0x0000000704e97211 */ /* 0x000fe400008f0c05 */
[----:B------:R-:W-:-:S05]  /*dad0*/  SHF.L.U64.HI R15, R14, 0x4, R13 ;  /* 0x000000040e0f7819 */ /* 0x000fca000001020d */
[----:B------:R2:W-:Y:S01]  /*dae0*/  STL [R1+0x3ec], R15 ;  /* 0x0003ec0f01007387 */ /* 0x0005e20000100800 */
[----:B----4-:R-:W-:-:S04]  /*daf0*/  IMAD.U32 R4, R12, 0x10000, RZ ;  /* 0x000100000c047824 */ /* 0x010fc800078e00ff */
[----:B------:R-:W-:-:S04]  /*db00*/  FMUL R4, R4, R16 ;  /* 0x0000001004047220 */ /* 0x000fc80000400000 */
[----:B---3--:R-:W-:Y:S01]  /*db10*/  FFMA R5, R20, R2, R4 ;  /* 0x0000000214057223 */ /* 0x008fe20000000004 */
[----:B------:R-:W-:-:S04]  /*db20*/  IMAD.U32 R4, RZ, RZ, UR8 ;  /* 0x00000008ff047e24 */ /* 0x000fc8000f8e00ff */
[----:B------:R-:W-:Y:S01]  /*db30*/  IMAD.SHL.U32 R20, R4, 0x10, RZ ;  /* 0x0000001004147824 */ /* 0x000fe200078e00ff */
[----:B------:R-:W-:-:S04]  /*db40*/  F2FP.BF16.F32.PACK_AB R5, RZ, R5 ;  /* 0x00000005ff05723e */ /* 0x000fc800000010ff */
[----:B------:R-:W-:Y:S02]  /*db50*/  IADD3 R4, P1, R20, R18, RZ ;  /* 0x0000001214047210 */ /* 0x000fe40007f3e0ff */
[----:B------:R-:W-:-:S03]  /*db60*/  PRMT R13, R5, 0x7610, R13 ;  /* 0x00007610050d7816 */ /* 0x000fc6000000000d */
[----:B------:R-:W-:-:S05]  /*db70*/  IMAD.X R5, R15, 0x1, R19, P1 ;  /* 0x000000010f057824 */ /* 0x000fca00008e0613 */
[----:B------:R2:W-:Y:S01]  /*db80*/  @P0 STG.E.U16 desc[UR52][R4.64], R13 ;  /* 0x0000000d04000986 */ /* 0x0005e2000c101534 */
[----:B------:R-:W-:Y:S05]  /*db90*/  @!P2 BRA `(.L_x_37) ;  /* 0x000000000004a947 */ /* 0x000fea0003800000 */
[----:B------:R3:W5:Y:S02]  /*dba0*/  LDG.E.LTC128B.U16 R12, desc[UR52][R232.64+0x2] ;  /* 0x00000234e80c7981 */ /* 0x000764000c1e1520 */
.L_x_37:
[----:B------:R-:W-:Y:S05]  /*dbb0*/  BSYNC B1 ;  /* 0x0000000000017941 */ /* 0x000fea0003800000 */
.L_x_36:
[----:B------:R-:W4:Y:S01]  /*dbc0*/  LDL.LU R14, [R1+0x38c] ;  /* 0x00038c00010e7983 */ /* 0x000f220000300800 */
[----:B--2--5:R-:W-:Y:S01]  /*dbd0*/  IMAD.U32 R13, R12, 0x10000, RZ ;  /* 0x000100000c0d7824 */ /* 0x024fe200078e00ff */
[----:B------:R-:W-:Y:S01]  /*dbe0*/  ISETP.GT.AND P3, PT, R3, 0x8, PT ;  /* 0x000000080300780c */ /* 0x000fe20003f64270 */
[----:B------:R-:W-:Y:S01]  /*dbf0*/  BSSY B1, `(.L_x_38) ;  /* 0x000000a000017945 */ /* 0x000fe20003800000 */
[----:B------:R-:W-:Y:S01]  /*dc00*/  LOP3.LUT R17, R17, 0xfffffffd, RZ, 0xc0, !PT ;  /* 0xfffffffd11117812 */ /* 0x000fe200078ec0ff */
[----:B------:R-:W-:Y:S01]  /*dc10*/  FMUL R13, R13, R16 ;  /* 0x000000100d0d7220 */ /* 0x000fe20000400000 */
[----:B------:R-:W-:-:S09]  /*dc20*/  ISETP.GT.AND P0, PT, R0, RZ, P3 ;  /* 0x000000ff0000720c */ /* 0x000fd20001f04270 */
[----:B------:R-:W-:Y:S01]  /*dc30*/  @P3 LOP3.LUT R17, R17, 0x2, RZ, 0xfc, !PT ;  /* 0x0000000211113812 */ /* 0x000fe200078efcff */
[----:B----4-:R-:W-:-:S05]  /*dc40*/  FFMA R13, R14, R2, R13 ;  /* 0x000000020e0d7223 */ /* 0x010fca000000000d */
[----:B------:R-:W-:-:S05]  /*dc50*/  F2FP.BF16.F32.PACK_AB R13, RZ, R13 ;  /* 0x0000000dff0d723e */ /* 0x000fca00000010ff */
[----:B------:R2:W-:Y:S01]  /*dc60*/  @P2 STG.E.U16 desc[UR52][R4.64+0x2], R13 ;  /* 0x0000020d04002986 */ /* 0x0005e2000c101534 */
[----:B------:R-:W-:Y:S05]  /*dc70*/  @!P0 BRA `(.L_x_39) ;  /* 0x0000000000048947 */ /* 0x000fea0003800000 */
[----:B------:R4:W5:Y:S02]  /*dc80*/  LDG.E.LTC128B.U16 R12, desc[UR52][R236.64+0x10] ;  /* 0x00001034ec0c7981 */ /* 0x000964000c1e1520 */
.L_x_39:
[----:B------:R-:W-:Y:S05]  /*dc90*/  BSYNC B1 ;  /* 0x0000000000017941 */ /* 0x000fea0003800000 */
.L_x_38:
[----:B------:R-:W3:Y:S01]  /*dca0*/  LDL.LU R14, [R1+0x390] ;  /* 0x00039000010e7983 */ /* 0x000ee20000300800 */
[----:B--2--5:R-:W-:Y:S01]  /*dcb0*/  IMAD.U32 R13, R12, 0x10000, RZ ;  /* 0x000100000c0d7824 */ /* 0x024fe200078e00ff */
[----:B------:R-:W-:Y:S01]  /*dcc0*/  ISETP.GT.AND P6, PT, R3, 0x9, PT ;  /* 0x000000090300780c */ /* 0x000fe20003fc4270 */
[----:B------:R-:W-:Y:S01]  /*dcd0*/  @P0 IMAD.MOV.U32 R15, RZ, RZ, R19 ;  /* 0x000000ffff0f0224 */ /* 0x000fe200078e0013 */
[----:B------:R-:W-:Y:S01]  /*dce0*/  LOP3.LUT R17, R17, 0xfffffffe, RZ, 0xc0, !PT ;  /* 0xfffffffe11117812 */ /* 0x000fe200078ec0ff */
[----:B------:R-:W-:Y:S01]  /*dcf0*/  FMUL R13, R13, R16 ;  /* 0x000000100d0d7220 */ /* 0x000fe20000400000 */
[----:B------:R-:W-:Y:S01]  /*dd00*/  ISETP.GT.AND P1, PT, R0, RZ, P6 ;  /* 0x000000ff0000720c */ /* 0x000fe20003724270 */
[----:B------:R-:W-:Y:S08]  /*dd10*/  BSSY B1, `(.L_x_40) ;  /* 0x0000008000017945 */ /* 0x000ff00003800000 */
[----:B------:R-:W-:Y:S01]  /*dd20*/  @P6 LOP3.LUT R17, R17, 0x1, RZ, 0xfc, !PT ;  /* 0x0000000111116812 */ /* 0x000fe200078efcff */
[----:B---3--:R-:W-:Y:S01]  /*dd30*/  FFMA R13, R14, R2, R13 ;  /* 0x000000020e0d7223 */ /* 0x008fe2000000000d */
[----:B------:R-:W-:-:S04]  /*dd40*/  @P0 IMAD.MOV.U32 R14, RZ, RZ, R18 ;  /* 0x000000ffff0e0224 */ /* 0x000fc800078e0012 */
[----:B------:R-:W-:-:S05]  /*dd50*/  F2FP.BF16.F32.PACK_AB R13, RZ, R13 ;  /* 0x0000000dff0d723e */ /* 0x000fca00000010ff */
[----:B------:R2:W-:Y:S01]  /*dd60*/  @P0 STG.E.U16 desc[UR52][R14.64+0x10], R13 ;  /* 0x0000100d0e000986 */ /* 0x0005e2000c101534 */
[----:B------:R-:W-:Y:S05]  /*dd70*/  @!P1 BRA `(.L_x_41) ;  /* 0x0000000000049947 */ /* 0x000fea0003800000 */
[----:B------:R3:W5:Y:S02]  /*dd80*/  LDG.E.LTC128B.U16 R12, desc[UR52][R236.64+0x12] ;  /* 0x00001234ec0c7981 */ /* 0x000764000c1e1520 */
.L_x_41:
[----:B------:R-:W-:Y:S05]  /*dd90*/  BSYNC B1 ;  /* 0x0000000000017941 */ /* 0x000fea0003800000 */
.L_x_40:
[----:B--2---:R-:W2:Y:S01]  /*dda0*/  LDL.LU R14, [R1+0x394] ;  /* 0x00039400010e7983 */ /* 0x004ea20000300800 */
[----:B-----5:R-:W-:Y:S01]  /*ddb0*/  IMAD.U32 R13, R12, 0x10000, RZ ;  /* 0x000100000c0d7824 */ /* 0x020fe200078e00ff */
[----:B------:R-:W-:Y:S01]  /*ddc0*/  ISETP.GT.AND P2, PT, R0, 0x8, P3 ;  /* 0x000000080000780c */ /* 0x000fe20001f44270 */
[----:B------:R-:W-:Y:S01]  /*ddd0*/  @P1 IMAD.MOV.U32 R15, RZ, RZ, R19 ;  /* 0x000000ffff0f1224 */ /* 0x000fe200078e0013 */
[----:B------:R-:W-:Y:S01]  /*dde0*/  BSSY B1, `(.L_x_42) ;  /* 0x0000008000017945 */ /* 0x000fe20003800000 */
[----:B------:R-:W-:-:S04]  /*ddf0*/  FMUL R13, R13, R16 ;  /* 0x000000100d0d7220 */ /* 0x000fc80000400000 */
[----:B--2---:R-:W-:Y:S01]  /*de00*/  FFMA R13, R14, R2, R13 ;  /* 0x000000020e0d7223 */ /* 0x004fe2000000000d */
[----:B------:R-:W-:-:S04]  /*de10*/  @P1 IMAD.MOV.U32 R14, RZ, RZ, R18 ;  /* 0x000000ffff0e1224 */ /* 0x000fc800078e0012 */
[----:B------:R-:W-:-:S05]  /*de20*/  F2FP.BF16.F32.PACK_AB R13, RZ, R13 ;  /* 0x0000000dff0d723e */ /* 0x000fca00000010ff */
[----:B------:R2:W-:Y:S01]  /*de30*/  @P1 STG.E.U16 desc[UR52][R14.64+0x12], R13 ;  /* 0x0000120d0e001986 */ /* 0x0005e2000c101534 */
[----:B------:R-:W-:Y:S05]  /*de40*/  @!P2 BRA `(.L_x_43) ;  /* 0x000000000004a947 */ /* 0x000fea0003800000 */
[----:B------:R0:W5:Y:S02]  /*de50*/  LDG.E.LTC128B.U16 R12, desc[UR52][R232.64+0x10] ;  /* 0x00001034e80c7981 */ /* 0x000164000c1e1520 */
.L_x_43:
[----:B------:R-:W-:Y:S05]  /*de60*/  BSYNC B1 ;  /* 0x0000000000017941 */ /* 0x000fea0003800000 */
.L_x_42:
[----:B--2---:R-:W2:Y:S01]  /*de70*/  LDL.LU R14, [R1+0x398] ;  /* 0x00039800010e7983 */ /* 0x004ea20000300800 */
[----:B-----5:R-:W-:Y:S01]  /*de80*/  IMAD.U32 R13, R12, 0x10000, RZ ;  /* 0x000100000c0d7824 */ /* 0x020fe200078e00ff */
[----:B------:R-:W-:Y:S01]  /*de90*/  ISETP.GT.AND P0, PT, R0, 0x8, P6 ;  /* 0x000000080000780c */ /* 0x000fe20003704270 */
[----:B------:R-:W-:Y:S02]  /*dea0*/  BSSY B1, `(.L_x_44) ;  /* 0x0000007000017945 */ /* 0x000fe40003800000 */
[----:B------:R-:W-:-:S04]  /*deb0*/  FMUL R13, R13, R16 ;  /* 0x000000100d0d7220 */ /* 0x000fc80000400000 */
[----:B--2---:R-:W-:-:S05]  /*dec0*/  FFMA R13, R14, R2, R13 ;  /* 0x000000020e0d7223 */ /* 0x004fca000000000d */
[----:B------:R-:W-:-:S05]  /*ded0*/  F2FP.BF16.F32.PACK_AB R13, RZ, R13 ;  /* 0x0000000dff0d723e */ /* 0x000fca00000010ff */
[----:B------:R2:W-:Y:S01]  /*dee0*/  @P2 STG.E.U16 desc[UR52][R4.64+0x10], R13 ;  /* 0x0000100d04002986 */ /* 0x0005e2000c101534 */
[----:B------:R-:W-:Y:S05]  /*def0*/  @!P0 BRA `(.L_x_45) ;  /* 0x0000000000048947 */ /* 0x000fea0003800000 */
[----:B------:R0:W5:Y:S02]  /*df00*/  LDG.E.LTC128B.U16 R12, desc[UR52][R232.64+0x12] ;  /* 0x00001234e80c7981 */ /* 0x000164000c1e1520 */
.L_x_45:
[----:B------:R-:W-:Y:S05]  /*df10*/  BSYNC B1 ;  /* 0x0000000000017941 */ /* 0x000fea0003800000 */
.L_x_44:
[----:B------:R-:W3:Y:S01]  /*df20*/  LDL.LU R14, [R1+0x39c] ;  /* 0x00039c00010e7983 */ /* 0x000ee20000300800 */
[----:B--2--5:R-:W-:Y:S01]  /*df30*/  IMAD.U32 R13, R12, 0x10000, RZ ;  /* 0x000100000c0d7824 */ /* 0x024fe200078e00ff */
[----:B------:R-:W-:Y:S01]  /*df40*/  ISETP.GT.AND P3, PT, R3, 0x10, PT ;  /* 0x000000100300780c */ /* 0x000fe20003f64270 */
[----:B------:R-:W-:Y:S02]  /*df50*/  BSSY B1, `(.L_x_46) ;  /* 0x0000008000017945 */ /* 0x000fe40003800000 */
[----:B------:R-:W-:Y:S01]  /*df60*/  FMUL R13, R13, R16 ;  /* 0x000000100d0d7220 */ /* 0x000fe20000400000 */
[----:B------:R-:W-:-:S03]  /*df70*/  ISETP.GT.AND P1, PT, R0, RZ, P3 ;  /* 0x000000ff0000720c */ /* 0x000fc60001f24270 */
[----:B---3--:R-:W-:-:S05]  /*df80*/  FFMA R13, R14, R2, R13 ;  /* 0x000000020e0d7223 */ /* 0x008fca000000000d */
[----:B------:R-:W-:-:S05]  /*df90*/  F2FP.BF16.F32.PACK_AB R13, RZ, R13 ;  /* 0x0000000dff0d723e */ /* 0x000fca00000010ff */
[----:B------:R2:W-:Y:S01]  /*dfa0*/  @P0 STG.E.U16 desc[UR52][R4.64+0x12], R13 ;  /* 0x0000120d04000986 */ /* 0x0005e2000c101534 */
[----:B------:R-:W-:Y:S05]  /*dfb0*/  @!P1 BRA `(.L_x_47) ;  /* 0x0000000000049947 */ /* 0x000fea0003800000 */
[----:B------:R3:W5:Y:S02]  /*dfc0*/  LDG.E.LTC128B.U16 R12, desc[UR52][R236.64+0x20] ;  /* 0x00002034ec0c7981 */ /* 0x000764000c1e1520 */
.L_x_47:
[----:B------:R-:W-:Y:S05]  /*dfd0*/  BSYNC B1 ;  /* 0x0000000000017941 */ /* 0x000fea0003800000 */
.L_x_46:
[----:B------:R-:W4:Y:S01]  /*dfe0*/  LDL.LU R14, [R1+0x3a0] ;  /* 0x0003a000010e7983 */ /* 0x000f220000300800 */
[----:B--2--5:R-:W-:Y:S01]  /*dff0*/  IMAD.U32 R13, R12, 0x10000, RZ ;  /* 0x000100000c0d7824 */ /* 0x024fe200078e00ff */
[----:B------:R-:W-:Y:S01]  /*e000*/  ISETP.GT.AND P2, PT, R3, 0x11, PT ;  /* 0x000000110300780c */ /* 0x000fe20003f44270 */
[----:B------:R-:W-:Y:S01]  /*e010*/  @P1 IMAD.MOV.U32 R15, RZ, RZ, R19 ;  /* 0x000000ffff0f1224 */ /* 0x000fe200078e0013 */
[----:B------:R-:W-:Y:S01]  /*e020*/  BSSY B1, `(.L_x_48) ;  /* 0x0000009000017945 */ /* 0x000fe20003800000 */
[----:B------:R-:W-:Y:S01]  /*e030*/  FMUL R13, R13, R16 ;  /* 0x000000100d0d7220 */ /* 0x000fe20000400000 */
[----:B------:R-:W-:-:S03]  /*e040*/  ISETP.GT.AND P0, PT, R0, RZ, P2 ;  /* 0x000000ff0000720c */ /* 0x000fc60001704270 */
[----:B----4-:R-:W-:Y:S01]  /*e050*/  FFMA R13, R14, R2, R13 ;  /* 0x000000020e0d7223 */ /* 0x010fe2000000000d */
[----:B------:R-:W-:-:S04]  /*e060*/  @P1 IMAD.MOV.U32 R14, RZ, RZ, R18 ;  /* 0x000000ffff0e1224 */ /* 0x000fc800078e0012 */
[----:B------:R-:W-:-:S05]  /*e070*/  F2FP.BF16.F32.PACK_AB R13, RZ, R13 ;  /* 0x0000000dff0d723e */ /* 0x000fca00000010ff */
[----:B------:R2:W-:Y:S01]  /*e080*/  @P1 STG.E.U16 desc[UR52][R14.64+0x20], R13 ;  /* 0x0000200d0e001986 */ /* 0x0005e2000c101534 */
[----:B------:R-:W-:Y:S05]  /*e090*/  @!P0 BRA `(.L_x_49) ;  /* 0x0000000000048947 */ /* 0x000fea0003800000 */
[----:B------:R4:W5:Y:S02]  /*e0a0*/  LDG.E.LTC128B.U16 R12, desc[UR52][R236.64+0x22] ;  /* 0x00002234ec0c7981 */ /* 0x000964000c1e1520 */
.L_x_49:
[----:B------:R-:W-:Y:S05]  /*e0b0*/  BSYNC B1 ;  /* 0x0000000000017941 */ /* 0x000fea0003800000 */
.L_x_48:
[----:B--2---:R-:W2:Y:S01]  /*e0c0*/  LDL.LU R14, [R1+0x3a4] ;  /* 0x0003a400010e7983 */ /* 0x004ea20000300800 */
[----:B-----5:R-:W-:Y:S01]  /*e0d0*/  IMAD.U32 R13, R12, 0x10000, RZ ;  /* 0x000100000c0d7824 */ /* 0x020fe200078e00ff */
[----:B------:R-:W-:Y:S01]  /*e0e0*/  BSSY B1, `(.L_x_50) ;  /* 0x000000a000017945 */ /* 0x000fe20003800000 */
[----:B------:R-:W-:Y:S02]  /*e0f0*/  @P0 IMAD.MOV.U32 R15, RZ, RZ, R19 ;  /* 0x000000ffff0f0224 */ /* 0x000fe400078e0013 */
[----:B------:R-:W-:-:S04]  /*e100*/  FMUL R13, R13, R16 ;  /* 0x000000100d0d7220 */ /* 0x000fc80000400000 */
[----:B--2---:R-:W-:Y:S01]  /*e110*/  FFMA R13, R14, R2, R13 ;  /* 0x000000020e0d7223 */ /* 0x004fe2000000000d */
[----:B------:R-:W-:-:S04]  /*e120*/  @P0 IMAD.MOV.U32 R14, RZ, RZ, R18 ;  /* 0x000000ffff0e0224 */ /* 0x000fc800078e0012 */
[----:B------:R-:W-:-:S05]  /*e130*/  F2FP.BF16.F32.PACK_AB R13, RZ, R13 ;  /* 0x0000000dff0d723e */ /* 0x000fca00000010ff */
[----:B------:R2:W-:Y:S01]  /*e140*/  @P0 STG.E.U16 desc[UR52][R14.64+0x22], R13 ;  /* 0x0000220d0e000986 */ /* 0x0005e2000c101534 */
[----:B------:R-:W-:-:S13]  /*e150*/  ISETP.GT.AND P0, PT, R0, 0x8, P3 ;  /* 0x000000080000780c */ /* 0x000fda0001f04270 */
[----:B--2---:R-:W-:Y:S05]  /*e160*/  @!P0 BRA `(.L_x_51) ;  /* 0x0000000000048947 */ /* 0x004fea0003800000 */
[----:B------:R2:W5:Y:S02]  /*e170*/  LDG.E.LTC128B.U16 R12, desc[UR52][R232.64+0x20] ;  /* 0x00002034e80c7981 */ /* 0x000564000c1e1520 */
.L_x_51:
[----:B------:R-:W-:Y:S05]  /*e180*/  BSYNC B1 ;  /* 0x0000000000017941 */ /* 0x000fea0003800000 */
.L_x_50:
[----:B------:R-:W3:Y:S01]  /*e190*/  LDL.LU R14, [R1+0x3a8] ;  /* 0x0003a800010e7983 */ /* 0x000ee20000300800 */
[----:B-----5:R-:W-:Y:S01]  /*e1a0*/  IMAD.U32 R13, R12, 0x10000, RZ ;  /* 0x000100000c0d7824 */ /* 0x020fe200078e00ff */
[----:B------:R-:W-:Y:S03]  /*e1b0*/  BSSY B1, `(.L_x_52) ;  /* 0x0000008000017945 */ /* 0x000fe60003800000 */
[----:B------:R-:W-:-:S04]  /*e1c0*/  FMUL R13, R13, R16 ;  /* 0x000000100d0d7220 */ /* 0x000fc80000400000 */
[----:B---3--:R-:W-:-:S05]  /*e1d0*/  FFMA R13, R14, R2, R13 ;  /* 0x000000020e0d7223 */ /* 0x008fca000000000d */
[----:B------:R-:W-:-:S05]  /*e1e0*/  F2FP.BF16.F32.PACK_AB R13, RZ, R13 ;  /* 0x0000000dff0d723e */ /* 0x000fca00000010ff */
[----:B------:R3:W-:Y:S01]  /*e1f0*/  @P0 STG.E.U16 desc[UR52][R4.64+0x20], R13 ;  /* 0x0000200d04000986 */ /* 0x0007e2000c101534 */
[----:B------:R-:W-:-:S13]  /*e200*/  ISETP.GT.AND P0, PT, R0, 0x8, P2 ;  /* 0x000000080000780c */ /* 0x000fda0001704270 */
[----:B---3--:R-:W-:Y:S05]  /*e210*/  @!P0 BRA `(.L_x_53) ;  /* 0x0000000000048947 */ /* 0x008fea0003800000 */
[----:B------:R3:W5:Y:S02]  /*e220*/  LDG.E.LTC128B.U16 R12, desc[UR52][R232.64+0x22] ;  /* 0x00002234e80c7981 */ /* 0x000764000c1e1520 */
.L_x_53:
[----:B------:R-:W-:Y:S05]  /*e230*/  BSYNC B1 ;  /* 0x0000000000017941 */ /* 0x000fea0003800000 */
.L_x_52:
[----:B------:R-:W2:Y:S01]  /*e240*/  LDL.LU R14, [R1+0x3ac] ;  /* 0x0003ac00010e7983 */ /* 0x000ea20000300800 */
[----:B-----5:R-:W-:Y:S01]  /*e250*/  IMAD.U32 R13, R12, 0x10000, RZ ;  /* 0x000100000c0d7824 */ /* 0x020fe200078e00ff */
[----:B------:R-:W-:Y:S01]  /*e260*/  ISETP.GT.AND P1, PT, R3, 0x18, PT ;  /* 0x000000180300780c */ /* 0x000fe20003f24270 */
[----:B------:R-:W-:Y:S02]  /*e270*/  BSSY B1, `(.L_x_54) ;  /* 0x0000008000017945 */ /* 0x000fe40003800000 */
[----:B------:R-:W-:-:S04]  /*e280*/  FMUL R13, R13, R16 ;  /* 0x000000100d0d7220 */ /* 0x000fc80000400000 */
[----:B--2---:R-:W-:-:S05]  /*e290*/  FFMA R13, R14, R2, R13 ;  /* 0x000000020e0d7223 */ /* 0x004fca000000000d */
[----:B------:R-:W-:-:S05]  /*e2a0*/  F2FP.BF16.F32.PACK_AB R13, RZ, R13 ;  /* 0x0000000dff0d723e */ /* 0x000fca00000010ff */
[----:B------:R2:W-:Y:S01]  /*e2b0*/  @P0 STG.E.U16 desc[UR52][R4.64+0x22], R13 ;  /* 0x0000220d04000986 */ /* 0x0005e2000c101534 */
[----:B------:R-:W-:-:S13]  /*e2c0*/  ISETP.GT.AND P0, PT, R0, RZ, P1 ;  /* 0x000000ff0000720c */ /* 0x000fda0000f04270 */
[----:B--2---:R-:W-:Y:S05]  /*e2d0*/  @!P0 BRA `(.L_x_55) ;  /* 0x0000000000048947 */ /* 0x004fea0003800000 */
[----:B------:R2:W5:Y:S02]  /*e2e0*/  LDG.E.LTC128B.U16 R12, desc[UR52][R236.64+0x30] ;  /* 0x00003034ec0c7981 */ /* 0x000564000c1e1520 */
.L_x_55:
[----:B------:R-:W-:Y:S05]  /*e2f0*/  BSYNC B1 ;  /* 0x0000000000017941 */ /* 0x000fea0003800000 */
.L_x_54:
[----:B------:R-:W3:Y:S01]  /*e300*/  LDL.LU R14, [R1+0x3b0] ;  /* 0x0003b000010e7983 */ /* 0x000ee20000300800 */
[----:B-----5:R-:W-:Y:S01]  /*e310*/  IMAD.U32 R13, R12, 0x10000, RZ ;  /* 0x000100000c0d7824 */ /* 0x020fe200078e00ff */
[----:B------:R-:W-:Y:S01]  /*e320*/  BSSY B1, `(.L_x_56) ;  /* 0x000000b000017945 */ /* 0x000fe20003800000 */
[----:B------:R-:W-:Y:S02]  /*e330*/  @P0 IMAD.MOV.U32 R15, RZ, RZ, R19 ;  /* 0x000000ffff0f0224 */ /* 0x000fe400078e0013 */
[----:B------:R-:W-:-:S04]  /*e340*/  FMUL R13, R13, R16 ;  /* 0x000000100d0d7220 */ /* 0x000fc80000400000 */
[----:B---3--:R-:W-:Y:S01]  /*e350*/  FFMA R13, R14, R2, R13 ;  /* 0x000000020e0d7223 */ /* 0x008fe2000000000d */
[----:B------:R-:W-:-:S04]  /*e360*/  @P0 IMAD.MOV.U32 R14, RZ, RZ, R18 ;  /* 0x000000ffff0e0224 */ /* 0x000fc800078e0012 */
[----:B------:R-:W-:-:S05]  /*e370*/  F2FP.BF16.F32.PACK_AB R13, RZ, R13 ;  /* 0x0000000dff0d723e */ /* 0x000fca00000010ff */
[----:B------:R3:W-:Y:S01]  /*e380*/  @P0 STG.E.U16 desc[UR52][R14.64+0x30], R13 ;  /* 0x0000300d0e000986 */ /* 0x0007e2000c101534 */
[----:B------:R-:W-:-:S04]  /*e390*/  ISETP.GT.AND P0, PT, R3, 0x19, PT ;  /* 0x000000190300780c */ /* 0x000fc80003f04270 */
[----:B------:R-:W-:-:S13]  /*e3a0*/  ISETP.GT.AND P4, PT, R0, RZ, P0 ;  /* 0x000000ff0000720c */ /* 0x000fda0000784270 */
[----:B---3--:R-:W-:Y:S05]  /*e3b0*/  @!P4 BRA `(.L_x_57) ;  /* 0x000000000004c947 */ /* 0x008fea0003800000 */
[----:B------:R3:W5:Y:S02]  /*e3c0*/  LDG.E.LTC128B.U16 R12, desc[UR52][R236.64+0x32] ;  /* 0x00003234ec0c7981 */ /* 0x000764000c1e1520 */
.L_x_57:
[----:B------:R-:W-:Y:S05]  /*e3d0*/  BSYNC B1 ;  /* 0x0000000000017941 */ /* 0x000fea0003800000 */
.L_x_56:
[----:B------:R-:W2:Y:S01]  /*e3e0*/  LDL.LU R14, [R1+0x3b4] ;  /* 0x0003b400010e7983 */ /* 0x000ea20000300800 */
        /* <DEDUP_REMOVED lines=11> */
.L_x_59:
[----:B------:R-:W-:Y:S05]  /*e4a0*/  BSYNC B1 ;  /* 0x0000000000017941 */ /* 0x000fea0003800000 */
.L_x_58:
[----:B------:R-:W3:Y:S01]  /*e4b0*/  LDL.LU R14, [R1+0x3b8] ;  /* 0x0003b800010e7983 */ /* 0x000ee20000300800 */
[C---:B-----5:R-:W-:Y:S01]  /*e4c0*/  IMAD.U32 R13, R12.reuse, 0x10000, RZ ;  /* 0x000100000c0d7824 */ /* 0x060fe200078e00ff */
[----:B------:R-:W-:Y:S01]  /*e4d0*/  BSSY B1, `(.L_x_60) ;  /* 0x0000009000017945 */ /* 0x000fe20003800000 */
[----:B------:R-:W-:Y:S02]  /*e4e0*/  PRMT R20, R12, 0x7610, R20 ;  /* 0x000076100c147816 */ /* 0x000fe40000000014 */
[----:B------:R-:W-:-:S04]  /*e4f0*/  FMUL R13, R13, R16 ;  /* 0x000000100d0d7220 */ /* 0x000fc80000400000 */
[----:B---3--:R-:W-:-:S05]  /*e500*/  FFMA R13, R14, R2, R13 ;  /* 0x000000020e0d7223 */ /* 0x008fca000000000d */
[----:B------:R-:W-:-:S05]  /*e510*/  F2FP.BF16.F32.PACK_AB R13, RZ, R13 ;  /* 0x0000000dff0d723e */ /* 0x000fca00000010ff */
[----:B------:R3:W-:Y:S01]  /*e520*/  @P4 STG.E.U16 desc[UR52][R4.64+0x30], R13 ;  /* 0x0000300d04004986 */ /* 0x0007e2000c101534 */
[----:B------:R-:W-:-:S13]  /*e530*/  ISETP.GT.AND P4, PT, R0, 0x8, P0 ;  /* 0x000000080000780c */ /* 0x000fda0000784270 */
[----:B---3--:R-:W-:Y:S05]  /*e540*/  @!P4 BRA `(.L_x_61) ;  /* 0x000000000004c947 */ /* 0x008fea0003800000 */
[----:B------:R3:W5:Y:S02]  /*e550*/  LDG.E.LTC128B.U16 R20, desc[UR52][R232.64+0x32] ;  /* 0x00003234e8147981 */ /* 0x000764000c1e1520 */
.L_x_61:
[----:B------:R-:W-:Y:S05]  /*e560*/  BSYNC B1 ;  /* 0x0000000000017941 */ /* 0x000fea0003800000 */
.L_x_60:
[----:B------:R-:W2:Y:S04]  /*e570*/  LDL.LU R13, [R1+0x3bc] ;  /* 0x0003bc00010d7983 */ /* 0x000ea80000300800 */
[----:B------:R0:W-:Y:S04]  /*e580*/  STL.64 [R1+0x400], R26 ;  /* 0x0004001a01007387 */ /* 0x0001e80000100a00 */
[----:B0-----:R-:W4:Y:S01]  /*e590*/  LDL.64 R26, [R1+0x3c0] ;  /* 0x0003c000011a7983 */ /* 0x001f220000100a00 */
[----:B-----5:R-:W-:Y:S01]  /*e5a0*/  IMAD.U32 R12, R20, 0x10000, RZ ;  /* 0x00010000140c7824 */ /* 0x020fe200078e00ff */
[----:B------:R-:W-:-:S02]  /*e5b0*/  USHF.L.U64.HI UR4, UR8, 0x8, UR9 ;  /* 0x0000000808047899 */ /* 0x000fc40008010209 */
[----:B------:R-:W3:Y:S01]  /*e5c0*/  LDL.LU R19, [R1+0x340] ;  /* 0x0003400001137983 */ /* 0x000ee20000300800 */
[----:B------:R-:W-:-:S03]  /*e5d0*/  FMUL R12, R12, R16 ;  /* 0x000000100c0c7220 */ /* 0x000fc60000400000 */
[----:B------:R0:W-:Y:S04]  /*e5e0*/  STL.64 [R1+0x3f8], R24 ;  /* 0x0003f81801007387 */ /* 0x0001e80000100a00 */
[----:B0-----:R-:W3:Y:S01]  /*e5f0*/  LDL.64 R24, [R1+0x380] ;  /* 0x0003800001187983 */ /* 0x001ee20000100a00 */
[----:B--2---:R-:W-:-:S05]  /*e600*/  FFMA R12, R13, R2, R12 ;  /* 0x000000020d0c7223 */ /* 0x004fca000000000c */
[----:B------:R-:W-:-:S05]  /*e610*/  F2FP.BF16.F32.PACK_AB R12, RZ, R12 ;  /* 0x0000000cff0c723e */ /* 0x000fca00000010ff */
[----:B------:R0:W-:Y:S01]  /*e620*/  @P4 STG.E.U16 desc[UR52][R4.64+0x32], R12 ;  /* 0x0000320c04004986 */ /* 0x0001e2000c101534 */
[----:B------:R-:W-:-:S05]  /*e630*/  IADD3 R18, P4, R21, 0x80, RZ ;  /* 0x0000008015127810 */ /* 0x000fca0007f9e0ff */
[----:B0-----:R-:W-:-:S04]  /*e640*/  IMAD.X R12, RZ, RZ, UR7, P4 ;  /* 0x00000007ff0c7e24 */ /* 0x001fc8000a0e06ff */
[----:B------:R-:W-:-:S04]  /*e650*/  IMAD R12, R12, R8, RZ ;  /* 0x000000080c0c7224 */ /* 0x000fc800078e02ff */
[C---:B------:R-:W-:Y:S02]  /*e660*/  IMAD R21, R18.reuse, R9, R12 ;  /* 0x0000000912157224 */ /* 0x040fe400078e020c */
[----:B------:R-:W-:-:S04]  /*e670*/  IMAD.WIDE.U32 R12, R18, R8, R234 ;  /* 0x00000008120c7225 */ /* 0x000fc800078e00ea */
[----:B------:R-:W-:Y:S01]  /*e680*/  IMAD.IADD R13, R13, 0x1, R21 ;  /* 0x000000010d0d7824 */ /* 0x000fe200078e0215 */
[----:B------:R-:W-:-:S04]  /*e690*/  LEA R14, P4, R12, R6, 0x1 ;  /* 0x000000060c0e7211 */ /* 0x000fc800078808ff */
[----:B------:R-:W-:Y:S01]  /*e6a0*/  LEA.HI.X R15, R12, R7, R13, 0x1, P4 ;  /* 0x000000070c0f7211 */ /* 0x000fe200020f0c0d */
[----:B------:R-:W-:-:S05]  /*e6b0*/  IMAD.U32 R12, RZ, RZ, UR8 ;  /* 0x00000008ff0c7e24 */ /* 0x000fca000f8e00ff */
[----:B----4-:R-:W-:-:S04]  /*e6c0*/  LEA R12, P4, R12, R26, 0x8 ;  /* 0x0000001a0c0c7211 */ /* 0x010fc800078840ff */
[----:B------:R-:W-:Y:S02]  /*e6d0*/  IADD3.X R13, R27, UR4, RZ, P4, !PT ;  /* 0x000000041b0d7c10 */ /* 0x000fe4000a7fe4ff */
[----:B------:R-:W-:Y:S01]  /*e6e0*/  ISETP.GT.AND P4, PT, R0, 0x80, P5 ;  /* 0x000000800000780c */ /* 0x000fe20002f84270 */
[----:B------:R0:W5:-:S12]  /*e6f0*/  LDL.LU.64 R26, [R1+0x400] ;  /* 0x00040000011a7983 */ /* 0x0001580000300a00 */
[----:B------:R-:W2:Y:S02]  /*e700*/  @P4 LDG.E.LTC128B.U16 R20, desc[UR52][R14.64] ;  /* 0x000000340e144981 */ /* 0x000ea4000c1e1520 */
[----:B--2---:R-:W-:-:S04]  /*e710*/  IMAD.U32 R14, R20, 0x10000, RZ ;  /* 0x00010000140e7824 */ /* 0x004fc800078e00ff */
[----:B------:R-:W-:-:S04]  /*e720*/  FMUL R14, R14, R16 ;  /* 0x000000100e0e7220 */ /* 0x000fc80000400000 */
[----:B---3--:R-:W-:-:S05]  /*e730*/  FFMA R14, R19, R2, R14 ;  /* 0x00000002130e7223 */ /* 0x008fca000000000e */
[----:B------:R-:W-:-:S05]  /*e740*/  F2FP.BF16.F32.PACK_AB R14, RZ, R14 ;  /* 0x0000000eff0e723e */ /* 0x000fca00000010ff */
[----:B------:R2:W-:Y:S02]  /*e750*/  @P4 STG.E.U16 desc[UR52][R12.64], R14 ;  /* 0x0000000e0c004986 */ /* 0x0005e4000c101534 */
[----:B--2---:R-:W-:-:S04]  /*e760*/  IMAD.WIDE.U32 R14, R18, R8, R10 ;  /* 0x00000008120e7225 */ /* 0x004fc800078e000a */
[----:B------:R-:W-:Y:S02]  /*e770*/  IMAD.IADD R15, R21, 0x1, R15 ;  /* 0x00000001150f7824 */ /* 0x000fe400078e020f */
[----:B------:R-:W-:-:S04]  /*e780*/  IMAD.WIDE.U32 R14, R23, UR42, R14 ;  /* 0x0000002a170e7c25 */ /* 0x000fc8000f8e000e */
[----:B------:R-:W-:Y:S01]  /*e790*/  IMAD.IADD R15, R22, 0x1, R15 ;  /* 0x00000001160f7824 */ /* 0x000fe200078e020f */
[----:B------:R-:W-:-:S04]  /*e7a0*/  LEA R22, P4, R14, R6, 0x1 ;  /* 0x000000060e167211 */ /* 0x000fc800078808ff */
[----:B------:R-:W-:Y:S02]  /*e7b0*/  LEA.HI.X R23, R14, R7, R15, 0x1, P4 ;  /* 0x000000070e177211 */ /* 0x000fe400020f0c0f */
[----:B------:R-:W2:Y:S01]  /*e7c0*/  LDL.64 R14, [R1+0x3e0] ;  /* 0x0003e000010e7983 */ /* 0x000ea20000100a00 */
[----:B------:R-:W-:-:S03]  /*e7d0*/  IMAD.WIDE.U32 R18, R18, R8, R24 ;  /* 0x0000000812127225 */ /* 0x000fc600078e0018 */
[----:B------:R0:W5:Y:S01]  /*e7e0*/  LDL.LU.64 R24, [R1+0x3f8] ;  /* 0x0003f80001187983 */ /* 0x0001620000300a00 */
[----:B------:R-:W-:Y:S01]  /*e7f0*/  IMAD.IADD R21, R21, 0x1, R19 ;  /* 0x0000000115157824 */ /* 0x000fe200078e0213 */
[----:B------:R-:W-:Y:S01]  /*e800*/  BSSY B1, `(.L_x_62) ;  /* 0x0000009000017945 */ /* 0x000fe20003800000 */
[----:B--2---:R-:W-:-:S05]  /*e810*/  IADD3 R14, P4, R14, R18, RZ ;  /* 0x000000120e0e7210 */ /* 0x004fca0007f9e0ff */
[----:B------:R-:W-:Y:S01]  /*e820*/  IMAD.X R15, R21, 0x1, R235, P4 ;  /* 0x00000001150f7824 */ /* 0x000fe200020e06eb */
[----:B------:R-:W-:-:S04]  /*e830*/  LEA R234, P4, R14, R6, 0x1 ;  /* 0x000000060eea7211 */ /* 0x000fc800078808ff */
[----:B------:R-:W-:Y:S02]  /*e840*/  LEA.HI.X R235, R14, R7, R15, 0x1, P4 ;  /* 0x000000070eeb7211 */ /* 0x000fe400020f0c0f */
[----:B------:R-:W-:-:S04]  /*e850*/  LOP3.LUT P4, RZ, R17, 0x4, RZ, 0xc0, !PT ;  /* 0x0000000411ff7812 */ /* 0x000fc8000788c0ff */
[----:B------:R-:W-:-:S13]  /*e860*/  ISETP.GT.AND P4, PT, R0, 0x80, P4 ;  /* 0x000000800000780c */ /* 0x000fda0002784270 */
[----:B0-----:R-:W-:Y:S05]  /*e870*/  @!P4 BRA `(.L_x_63) ;  /* 0x000000000004c947 */ /* 0x001fea0003800000 */
[----:B------:R0:W5:Y:S02]  /*e880*/  LDG.E.LTC128B.U16 R20, desc[UR52][R22.64+0x2] ;  /* 0x0000023416147981 */ /* 0x000164000c1e1520 */
.L_x_63:
[----:B------:R-:W-:Y:S05]  /*e890*/  BSYNC B1 ;  /* 0x0000000000017941 */ /* 0x000fea0003800000 */
.L_x_62:
[----:B------:R-:W2:Y:S01]  /*e8a0*/  LDL.LU R15, [R1+0x344] ;  /* 0x00034400010f7983 */ /* 0x000ea20000300800 */
[----:B-----5:R-:W-:-:S03]  /*e8b0*/  IMAD.U32 R14, R20, 0x10000, RZ ;  /* 0x00010000140e7824 */ /* 0x020fc600078e00ff */
[----:B------:R3:W-:Y:S01]  /*e8c0*/  STL.64 [R1+0x3f8], R4 ;  /* 0x0003f80401007387 */ /* 0x0007e20000100a00 */
[----:B------:R-:W-:Y:S01]  /*e8d0*/  FMUL R14, R14, R16 ;  /* 0x000000100e0e7220 */ /* 0x000fe20000400000 */
[----:B---3--:R-:W-:Y:S02]  /*e8e0*/  IMAD.MOV.U32 R4, RZ, RZ, R12 ;  /* 0x000000ffff047224 */ /* 0x008fe400078e000c */
[----:B------:R-:W-:-:S05]  /*e8f0*/  IMAD.MOV.U32 R5, RZ, RZ, R13 ;  /* 0x000000ffff057224 */ /* 0x000fca00078e000d */
[----:B------:R-:W-:Y:S01]  /*e900*/  STL.64 [R1+0x340], R4 ;  /* 0x0003400401007387 */ /* 0x000fe20000100a00 */
[----:B--2---:R-:W-:Y:S01]  /*e910*/  FFMA R14, R15, R2, R14 ;  /* 0x000000020f0e7223 */ /* 0x004fe2000000000e */
[----:B------:R-:W-:-:S04]  /*e920*/  IMAD.U32 R15, RZ, RZ, UR8 ;  /* 0x00000008ff0f7e24 */ /* 0x000fc8000f8e00ff */
[----:B------:R-:W-:Y:S01]  /*e930*/  F2FP.BF16.F32.PACK_AB R14, RZ, R14 ;  /* 0x0000000eff0e723e */ /* 0x000fe200000010ff */
[----:B------:R-:W-:-:S04]  /*e940*/  IMAD.SHL.U32 R15, R15, 0x10, RZ ;  /* 0x000000100f0f7824 */ /* 0x000fc800078e00ff */
[----:B------:R2:W-:Y:S04]  /*e950*/  @P4 STG.E.U16 desc[UR52][R4.64+0x2], R14 ;  /* 0x0000020e04004986 */ /* 0x0005e8000c101534 */
[----:B--2---:R2:W5:Y:S01]  /*e960*/  LDL.LU.64 R4, [R1+0x3f8] ;  /* 0x0003f80001047983 */ /* 0x0045620000300a00 */
[----:B------:R-:W-:-:S03]  /*e970*/  IADD3 R14, P4, R12, R15, RZ ;  /* 0x0000000f0c0e7210 */ /* 0x000fc60007f9e0ff */
[----:B------:R-:W3:Y:S01]  /*e980*/  LDL R15, [R1+0x3ec] ;  /* 0x0003ec00010f7983 */ /* 0x000ee20000100800 */
[----:B------:R-:W-:Y:S03]  /*e990*/  BSSY B1, `(.L_x_64) ;  /* 0x0000007000017945 */ /* 0x000fe60003800000 */
[----:B------:R2:W-:Y:S01]  /*e9a0*/  STL.S16 [R1+0x38c], R20 ;  /* 0x00038c1401007387 */ /* 0x0005e20000100600 */
[----:B---3--:R-:W-:Y:S01]  /*e9b0*/  IMAD.X R15, R13, 0x1, R15, P4 ;  /* 0x000000010d0f7824 */ /* 0x008fe200020e060f */
[----:B------:R-:W-:-:S13]  /*e9c0*/  ISETP.GT.AND P4, PT, R0, 0x88, P5 ;  /* 0x000000880000780c */ /* 0x000fda0002f84270 */
[----:B--2---:R-:W-:Y:S05]  /*e9d0*/  @!P4 BRA `(.L_x_65) ;  /* 0x000000000008c947 */ /* 0x004fea0003800000 */
[----:B------:R-:W2:Y:S04]  /*e9e0*/  LDG.E.LTC128B.U16 R20, desc[UR52][R234.64] ;  /* 0x00000034ea147981 */ /* 0x000ea8000c1e1520 */
[----:B--2---:R2:W-:Y:S02]  /*e9f0*/  STL [R1+0x38c], R20 ;  /* 0x00038c1401007387 */ /* 0x0045e40000100800 */
.L_x_65:
[----:B------:R-:W-:Y:S05]  /*ea00*/  BSYNC B1 ;  /* 0x0000000000017941 */ /* 0x000fea0003800000 */
.L_x_64:
[----:B------:R3:W-:Y:S04]  /*ea10*/  STL [R1+0x3f8], R3 ;  /* 0x0003f80301007387 */ /* 0x0007e80000100800 */
[----:B---3--:R-:W3:Y:S04]  /*ea20*/  LDL.LU R3, [R1+0x348] ;  /* 0x0003480001037983 */ /* 0x008ee80000300800 */
[----:B--2---:R-:W2:Y:S04]  /*ea30*/  LDL R20, [R1+0x3d4] ;  /* 0x0003d40001147983 */ /* 0x004ea80000100800 */
[----:B------:R-:W4:Y:S02]  /*ea40*/  LDL.LU R235, [R1+0x38c] ;  /* 0x00038c0001eb7983 */ /* 0x000f240000300800 */
[----:B----4-:R-:W-:-:S04]  /*ea50*/  IMAD.U32 R19, R235, 0x10000, RZ ;  /* 0x00010000eb137824 */ /* 0x010fc800078e00ff */
[----:B------:R-:W-:-:S04]  /*ea60*/  FMUL R19, R19, R16 ;  /* 0x0000001013137220 */ /* 0x000fc80000400000 */
[----:B---3--:R-:W-:Y:S02]  /*ea70*/  FFMA R19, R3, R2, R19 ;  /* 0x0000000203137223 */ /* 0x008fe40000000013 */
[----:B------:R3:W5:Y:S03]  /*ea80*/  LDL.LU R3, [R1+0x3f8] ;  /* 0x0003f80001037983 */ /* 0x0007660000300800 */
[----:B------:R-:W-:-:S05]  /*ea90*/  F2FP.BF16.F32.PACK_AB R19, RZ, R19 ;  /* 0x00000013ff13723e */ /* 0x000fca00000010ff */
[----:B------:R4:W-:Y:S01]  /*eaa0*/  @P4 STG.E.U16 desc[UR52][R14.64], R19 ;  /* 0x000000130e004986 */ /* 0x0009e2000c101534 */
[----:B------:R-:W-:-:S05]  /*eab0*/  IADD3 R18, P4, R10, R18, RZ ;  /* 0x000000120a127210 */ /* 0x000fca0007f9e0ff */
[----:B----4-:R-:W-:Y:S02]  /*eac0*/  IMAD.X R19, R11, 0x1, R21, P4 ;  /* 0x000000010b137824 */ /* 0x010fe400020e0615 */
[----:B------:R-:W4:Y:S02]  /*ead0*/  LDL R21, [R1+0x3d0] ;  /* 0x0003d00001157983 */ /* 0x000f240000100800 */
[----:B----4-:R-:W-:-:S04]  /*eae0*/  IMAD.WIDE.U32 R18, R21, UR42, R18 ;  /* 0x0000002a15127c25 */ /* 0x010fc8000f8e0012 */
[----:B--2---:R-:W-:Y:S01]  /*eaf0*/  IMAD.IADD R19, R20, 0x1, R19 ;  /* 0x0000000114137824 */ /* 0x004fe200078e0213 */
[----:B------:R-:W-:-:S04]  /*eb00*/  LEA R20, P4, R18, R6, 0x1 ;  /* 0x0000000612147211 */ /* 0x000fc800078808ff */
[----:B------:R-:W-:Y:S01]  /*eb10*/  LEA.HI.X R21, R18, R7, R19, 0x1, P4 ;  /* 0x0000000712157211 */ /* 0x000fe200020f0c13 */
[----:B------:R-:W-:-:S04]  /*eb20*/  IMAD.U32 R19, RZ, RZ, UR8 ;  /* 0x00000008ff137e24 */ /* 0x000fc8000f8e00ff */
[----:B------:R-:W-:-:S05]  /*eb30*/  IMAD.SHL.U32 R19, R19, 0x10, RZ ;  /* 0x0000001013137824 */ /* 0x000fca00078e00ff */
[----:B------:R-:W-:Y:S02]  /*eb40*/  IADD3 R18, P4, R19, R12, RZ ;  /* 0x0000000c13127210 */ /* 0x000fe40007f9e0ff */
[----:B------:R-:W2:Y:S01]  /*eb50*/  LDL R19, [R1+0x3ec] ;  /* 0x0003ec0001137983 */ /* 0x000ea20000100800 */
[----:B------:R-:W-:Y:S01]  /*eb60*/  BSSY B1, `(.L_x_66) ;  /* 0x0000007000017945 */ /* 0x000fe20003800000 */
[----:B------:R-:W-:Y:S01]  /*eb70*/  PRMT R234, R235, 0x7610, R234 ;  /* 0x00007610ebea7816 */ /* 0x000fe200000000ea */
[----:B--2---:R-:W-:Y:S01]  /*eb80*/  IMAD.X R19, R19, 0x1, R13, P4 ;  /* 0x0000000113137824 */ /* 0x004fe200020e060d */
[----:B------:R-:W-:-:S04]  /*eb90*/  LOP3.LUT P4, RZ, R17, 0x4, RZ, 0xc0, !PT ;  /* 0x0000000411ff7812 */ /* 0x000fc8000788c0ff */
[----:B------:R-:W-:-:S13]  /*eba0*/  ISETP.GT.AND P4, PT, R0, 0x88, P4 ;  /* 0x000000880000780c */ /* 0x000fda0002784270 */
[----:B---3--:R-:W-:Y:S05]  /*ebb0*/  @!P4 BRA `(.L_x_67) ;  /* 0x000000000004c947 */ /* 0x008fea0003800000 */
[----:B------:R2:W5:Y:S02]  /*ebc0*/  LDG.E.LTC128B.U16 R234, desc[UR52][R20.64+0x2] ;  /* 0x0000023414ea7981 */ /* 0x000564000c1e1520 */
.L_x_67:
[----:B------:R-:W-:Y:S05]  /*ebd0*/  BSYNC B1 ;  /* 0x0000000000017941 */ /* 0x000fea0003800000 */
.L_x_66:
[----:B-----5:R3:W-:Y:S04]  /*ebe0*/  STL [R1+0x3f8], R3 ;  /* 0x0003f80301007387 */ /* 0x0207e80000100800 */
[----:B---3--:R-:W3:Y:S01]  /*ebf0*/  LDL.LU R3, [R1+0x34c] ;  /* 0x00034c0001037983 */ /* 0x008ee20000300800 */
[----:B------:R-:W-:-:S04]  /*ec00*/  IMAD.U32 R235, R234, 0x10000, RZ ;  /* 0x00010000eaeb7824 */ /* 0x000fc800078e00ff */
[----:B------:R-:W-:Y:S01]  /*ec10*/  FMUL R235, R235, R16 ;  /* 0x00000010ebeb7220 */ /* 0x000fe20000400000 */
[----:B------:R-:W-:Y:S03]  /*ec20*/  BSSY B1, `(.L_x_68) ;  /* 0x0000009000017945 */ /* 0x000fe60003800000 */
[----:B---3--:R-:W-:Y:S02]  /*ec30*/  FFMA R235, R3, R2, R235 ;  /* 0x0000000203eb7223 */ /* 0x008fe400000000eb */
[----:B------:R3:W5:Y:S03]  /*ec40*/  LDL.LU R3, [R1+0x3f8] ;  /* 0x0003f80001037983 */ /* 0x0007660000300800 */
[----:B------:R-:W-:-:S05]  /*ec50*/  F2FP.BF16.F32.PACK_AB R235, RZ, R235 ;  /* 0x000000ebffeb723e */ /* 0x000fca00000010ff */
[----:B------:R3:W-:Y:S01]  /*ec60*/  @P4 STG.E.U16 desc[UR52][R18.64+0x2], R235 ;  /* 0x000002eb12004986 */ /* 0x0007e2000c101534 */
[----:B------:R-:W-:-:S04]  /*ec70*/  LOP3.LUT P4, RZ, R17, 0x2, RZ, 0xc0, !PT ;  /* 0x0000000211ff7812 */ /* 0x000fc8000788c0ff */
[----:B------:R-:W-:-:S13]  /*ec80*/  ISETP.GT.AND P4, PT, R0, 0x80, P4 ;  /* 0x000000800000780c */ /* 0x000fda0002784270 */
[----:B---3--:R-:W-:Y:S05]  /*ec90*/  @!P4 BRA `(.L_x_69) ;  /* 0x000000000004c947 */ /* 0x008fea0003800000 */
[----:B------:R3:W5:Y:S02]  /*eca0*/  LDG.E.LTC128B.U16 R234, desc[UR52][R22.64+0x10] ;  /* 0x0000103416ea7981 */ /* 0x000764000c1e1520 */
.L_x_69:
[----:B------:R-:W-:Y:S05]  /*ecb0*/  BSYNC B1 ;  /* 0x0000000000017941 */ /* 0x000fea0003800000 */
.L_x_68:
[----:B-----5:R4:W-:Y:S04]  /*ecc0*/  STL [R1+0x3f8], R3 ;  /* 0x0003f80301007387 */ /* 0x0209e80000100800 */
[----:B----4-:R-:W4:Y:S01]  /*ecd0*/  LDL.LU R3, [R1+0x350] ;  /* 0x0003500001037983 */ /* 0x010f220000300800 */
[----:B------:R-:W-:-:S04]  /*ece0*/  IMAD.U32 R235, R234, 0x10000, RZ ;  /* 0x00010000eaeb7824 */ /* 0x000fc800078e00ff */
[----:B------:R-:W-:Y:S01]  /*ecf0*/  FMUL R235, R235, R16 ;  /* 0x00000010ebeb7220 */ /* 0x000fe20000400000 */
[----:B------:R-:W-:Y:S03]  /*ed00*/  BSSY B1, `(.L_x_70) ;  /* 0x0000008000017945 */ /* 0x000fe60003800000 */
[----:B----4-:R-:W-:Y:S02]  /*ed10*/  FFMA R235, R3, R2, R235 ;  /* 0x0000000203eb7223 */ /* 0x010fe400000000eb */
[----:B------:R4:W5:Y:S03]  /*ed20*/  LDL.LU R3, [R1+0x3f8] ;  /* 0x0003f80001037983 */ /* 0x0009660000300800 */
[----:B------:R-:W-:-:S05]  /*ed30*/  F2FP.BF16.F32.PACK_AB R235, RZ, R235 ;  /* 0x000000ebffeb723e */ /* 0x000fca00000010ff */
[----:B------:R4:W-:Y:S01]  /*ed40*/  @P4 STG.E.U16 desc[UR52][R12.64+0x10], R235 ;  /* 0x000010eb0c004986 */ /* 0x0009e2000c101534 */
[----:B------:R-:W-:-:S13]  /*ed50*/  ISETP.GT.AND P4, PT, R0, 0x80, P6 ;  /* 0x000000800000780c */ /* 0x000fda0003784270 */
[----:B----4-:R-:W-:Y:S05]  /*ed60*/  @!P4 BRA `(.L_x_71) ;  /* 0x000000000004c947 */ /* 0x010fea0003800000 */
[----:B------:R4:W5:Y:S02]  /*ed70*/  LDG.E.LTC128B.U16 R234, desc[UR52][R22.64+0x12] ;  /* 0x0000123416ea7981 */ /* 0x000964000c1e1520 */
.L_x_71:
[----:B------:R-:W-:Y:S05]  /*ed80*/  BSYNC B1 ;  /* 0x0000000000017941 */ /* 0x000fea0003800000 */
.L_x_70:
[----:B-----5:R0:W-:Y:S04]  /*ed90*/  STL [R1+0x400], R3 ;  /* 0x0004000301007387 */ /* 0x0201e80000100800 */
[----:B0-----:R-:W2:Y:S04]  /*eda0*/  LDL.LU R3, [R1+0x354] ;  /* 0x0003540001037983 */ /* 0x001ea80000300800 */
[----:B------:R0:W-:Y:S04]  /*edb0*/  STL.64 [R1+0x3f8], R4 ;  /* 0x0003f80401007387 */ /* 0x0001e80000100a00 */
[----:B0-----:R-:W3:Y:S01]  /*edc0*/  LDL.64 R4, [R1+0x340] ;  /* 0x0003400001047983 */ /* 0x001ee20000100a00 */
[----:B------:R-:W-:-:S04]  /*edd0*/  IMAD.U32 R235, R234, 0x10000, RZ ;  /* 0x00010000eaeb7824 */ /* 0x000fc800078e00ff */
[----:B------:R-:W-:-:S04]  /*ede0*/  FMUL R235, R235, R16 ;  /* 0x00000010ebeb7220 */ /* 0x000fc80000400000 */
[----:B--2---:R-:W-:Y:S02]  /*edf0*/  FFMA R235, R3, R2, R235 ;  /* 0x0000000203eb7223 */ /* 0x004fe400000000eb */
[----:B------:R0:W5:Y:S03]  /*ee00*/  LDL.LU R3, [R1+0x400] ;  /* 0x0004000001037983 */ /* 0x0001660000300800 */
[----:B------:R-:W-:-:S05]  /*ee10*/  F2FP.BF16.F32.PACK_AB R235, RZ, R235 ;  /* 0x000000ebffeb723e */ /* 0x000fca00000010ff */
[----:B---3--:R2:W-:Y:S04]  /*ee20*/  @P4 STG.E.U16 desc[UR52][R4.64+0x12], R235 ;  /* 0x000012eb04004986 */ /* 0x0085e8000c101534 */
[----:B--2---:R0:W5:Y:S01]  /*ee30*/  LDL.LU.64 R4, [R1+0x3f8] ;  /* 0x0003f80001047983 */ /* 0x0041620000300a00 */
[----:B------:R-:W-:Y:S01]  /*ee40*/  LOP3.LUT P4, RZ, R17, 0x2, RZ, 0xc0, !PT ;  /* 0x0000000211ff7812 */ /* 0x000fe2000788c0ff */
[----:B------:R-:W-:Y:S03]  /*ee50*/  BSSY B1, `(.L_x_72) ;  /* 0x0000004000017945 */ /* 0x000fe60003800000 */
[----:B------:R-:W-:-:S13]  /*ee60*/  ISETP.GT.AND P4, PT, R0, 0x88, P4 ;  /* 0x000000880000780c */ /* 0x000fda0002784270 */
[----:B0-----:R-:W-:Y:S05]  /*ee70*/  @!P4 BRA `(.L_x_73) ;  /* 0x000000000004c947 */ /* 0x001fea0003800000 */
[----:B------:R0:W5:Y:S02]  /*ee80*/  LDG.E.LTC128B.U16 R234, desc[UR52][R20.64+0x10] ;  /* 0x0000103414ea7981 */ /* 0x000164000c1e1520 */
.L_x_73:
[----:B------:R-:W-:Y:S05]  /*ee90*/  BSYNC B1 ;  /* 0x0000000000017941 */ /* 0x000fea0003800000 */
.L_x_72:
[----:B-----5:R2:W-:Y:S04]  /*eea0*/  STL [R1+0x3f8], R3 ;  /* 0x0003f80301007387 */ /* 0x0205e80000100800 */
[----:B--2---:R-:W2:Y:S01]  /*eeb0*/  LDL.LU R3, [R1+0x358] ;  /* 0x0003580001037983 */ /* 0x004ea20000300800 */
[----:B------:R-:W-:-:S04]  /*eec0*/  IMAD.U32 R235, R234, 0x10000, RZ ;  /* 0x00010000eaeb7824 */ /* 0x000fc800078e00ff */
[----:B------:R-:W-:Y:S01]  /*eed0*/  FMUL R235, R235, R16 ;  /* 0x00000010ebeb7220 */ /* 0x000fe20000400000 */
[----:B------:R-:W-:Y:S03]  /*eee0*/  BSSY B1, `(.L_x_74) ;  /* 0x0000008000017945 */ /* 0x000fe60003800000 */
[----:B--2---:R-:W-:Y:S02]  /*eef0*/  FFMA R235, R3, R2, R235 ;  /* 0x0000000203eb7223 */ /* 0x004fe400000000eb */
[----:B------:R2:W5:Y:S03]  /*ef00*/  LDL.LU R3, [R1+0x3f8] ;  /* 0x0003f80001037983 */ /* 0x0005660000300800 */
[----:B------:R-:W-:-:S05]  /*ef10*/  F2FP.BF16.F32.PACK_AB R235, RZ, R235 ;  /* 0x000000ebffeb723e */ /* 0x000fca00000010ff */
[----:B------:R2:W-:Y:S01]  /*ef20*/  @P4 STG.E.U16 desc[UR52][R14.64+0x10], R235 ;  /* 0x000010eb0e004986 */ /* 0x0005e2000c101534 */
[----:B------:R-:W-:-:S13]  /*ef30*/  ISETP.GT.AND P4, PT, R0, 0x88, P6 ;  /* 0x000000880000780c */ /* 0x000fda0003784270 */
[----:B--2---:R-:W-:Y:S05]  /*ef40*/  @!P4 BRA `(.L_x_75) ;  /* 0x000000000004c947 */ /* 0x004fea0003800000 */
[----:B------:R2:W5:Y:S02]  /*ef50*/  LDG.E.LTC128B.U16 R234, desc[UR52][R20.64+0x12] ;  /* 0x0000123414ea7981 */ /* 0x000564000c1e1520 */
.L_x_75:
[----:B------:R-:W-:Y:S05]  /*ef60*/  BSYNC B1 ;  /* 0x0000000000017941 */ /* 0x000fea0003800000 */
.L_x_74:
[----:B------:R3:W-:Y:S04]  /*ef70*/  STL.64 [R1+0x3f8], R4 ;  /* 0x0003f80401007387 */ /* 0x0007e80000100a00 */
[----:B---3--:R-:W3:Y:S01]  /*ef80*/  LDL.LU R5, [R1+0x35c] ;  /* 0x00035c0001057983 */ /* 0x008ee20000300800 */
[----:B-----5:R-:W-:Y:S02]  /*ef90*/  IMAD.U32 R235, R234, 0x10000, RZ ;  /* 0x00010000eaeb7824 */ /* 0x020fe400078e00ff */
[----:B------:R-:W-:Y:S02]  /*efa0*/  IMAD.MOV.U32 R4, RZ, RZ, R18 ;  /* 0x000000ffff047224 */ /* 0x000fe400078e0012 */
[----:B------:R-:W-:-:S04]  /*efb0*/  FMUL R235, R235, R16 ;  /* 0x00000010ebeb7220 */ /* 0x000fc80000400000 */
[----:B---3--:R-:W-:Y:S01]  /*efc0*/  FFMA R235, R5, R2, R235 ;  /* 0x0000000205eb7223 */ /* 0x008fe200000000eb */
[----:B------:R-:W-:-:S04]  /*efd0*/  IMAD.MOV.U32 R5, RZ, RZ, R19 ;  /* 0x000000ffff057224 */ /* 0x000fc800078e0013 */
[----:B------:R-:W-:Y:S01]  /*efe0*/  F2FP.BF16.F32.PACK_AB R235, RZ, R235 ;  /* 0x000000ebffeb723e */ /* 0x000fe200000010ff */
[----:B------:R-:W-:Y:S04]  /*eff0*/  STL.64 [R1+0x348], R4 ;  /* 0x0003480401007387 */ /* 0x000fe80000100a00 */
[----:B------:R3:W-:Y:S04]  /*f000*/  @P4 STG.E.U16 desc[UR52][R4.64+0x12], R235 ;  /* 0x000012eb04004986 */ /* 0x0007e8000c101534 */
[----:B---3--:R3:W5:Y:S01]  /*f010*/  LDL.LU.64 R4, [R1+0x3f8] ;  /* 0x0003f80001047983 */ /* 0x0087620000300a00 */
[----:B------:R-:W-:Y:S01]  /*f020*/  ISETP.GT.AND P4, PT, R0, 0x80, P3 ;  /* 0x000000800000780c */ /* 0x000fe20001f84270 */
[----:B------:R-:W-:Y:S01]  /*f030*/  BSSY B1, `(.L_x_76) ;  /* 0x0000004000017945 */ /* 0x000fe20003800000 */
[----:B------:R-:W-:-:S11]  /*f040*/  PRMT R18, R234, 0x7610, R18 ;  /* 0x00007610ea127816 */ /* 0x000fd60000000012 */
[----:B---3--:R-:W-:Y:S05]  /*f050*/  @!P4 BRA `(.L_x_77) ;  /* 0x000000000004c947 */ /* 0x008fea0003800000 */
[----:B------:R3:W5:Y:S02]  /*f060*/  LDG.E.LTC128B.U16 R18, desc[UR52][R22.64+0x20] ;  /* 0x0000203416127981 */ /* 0x000764000c1e1520 */
.L_x_77:
[----:B------:R-:W-:Y:S05]  /*f070*/  BSYNC B1 ;  /* 0x0000000000017941 */ /* 0x000fea0003800000 */
.L_x_76:
[----:B------:R-:W2:Y:S01]  /*f080*/  LDL.LU R234, [R1+0x360] ;  /* 0x0003600001ea7983 */ /* 0x000ea20000300800 */
[----:B-----5:R-:W-:Y:S01]  /*f090*/  IMAD.U32 R19, R18, 0x10000, RZ ;  /* 0x0001000012137824 */ /* 0x020fe200078e00ff */
[----:B------:R-:W-:Y:S03]  /*f0a0*/  BSSY B1, `(.L_x_78) ;  /* 0x0000008000017945 */ /* 0x000fe60003800000 */
[----:B------:R-:W-:-:S04]  /*f0b0*/  FMUL R19, R19, R16 ;  /* 0x0000001013137220 */ /* 0x000fc80000400000 */
[----:B--2---:R-:W-:-:S05]  /*f0c0*/  FFMA R19, R234, R2, R19 ;  /* 0x00000002ea137223 */ /* 0x004fca0000000013 */
[----:B------:R-:W-:-:S05]  /*f0d0*/  F2FP.BF16.F32.PACK_AB R19, RZ, R19 ;  /* 0x00000013ff13723e */ /* 0x000fca00000010ff */
[----:B------:R2:W-:Y:S01]  /*f0e0*/  @P4 STG.E.U16 desc[UR52][R12.64+0x20], R19 ;  /* 0x000020130c004986 */ /* 0x0005e2000c101534 */
[----:B------:R-:W-:-:S13]  /*f0f0*/  ISETP.GT.AND P4, PT, R0, 0x80, P2 ;  /* 0x000000800000780c */ /* 0x000fda0001784270 */
[----:B--2---:R-:W-:Y:S05]  /*f100*/  @!P4 BRA `(.L_x_79) ;  /* 0x000000000004c947 */ /* 0x004fea0003800000 */
[----:B------:R2:W5:Y:S02]  /*f110*/  LDG.E.LTC128B.U16 R18, desc[UR52][R22.64+0x22] ;  /* 0x0000223416127981 */ /* 0x000564000c1e1520 */
.L_x_79:
[----:B------:R-:W-:Y:S05]  /*f120*/  BSYNC B1 ;  /* 0x0000000000017941 */ /* 0x000fea0003800000 */
.L_x_78:
[----:B------:R0:W-:Y:S04]  /*f130*/  STL [R1+0x3f8], R3 ;  /* 0x0003f80301007387 */ /* 0x0001e80000100800 */
[----:B0-----:R-:W3:Y:S04]  /*f140*/  LDL.LU R3, [R1+0x364] ;  /* 0x0003640001037983 */ /* 0x001ee80000300800 */
[----:B------:R-:W4:Y:S01]  /*f150*/  LDL.64 R234, [R1+0x340] ;  /* 0x0003400001ea7983 */ /* 0x000f220000100a00 */
[----:B-----5:R-:W-:-:S04]  /*f160*/  IMAD.U32 R19, R18, 0x10000, RZ ;  /* 0x0001000012137824 */ /* 0x020fc800078e00ff */
[----:B------:R-:W-:-:S04]  /*f170*/  FMUL R19, R19, R16 ;  /* 0x0000001013137220 */ /* 0x000fc80000400000 */
[----:B---3--:R-:W-:Y:S02]  /*f180*/  FFMA R19, R3, R2, R19 ;  /* 0x0000000203137223 */ /* 0x008fe40000000013 */
[----:B------:R0:W5:Y:S01]  /*f190*/  LDL.LU R3, [R1+0x3f8] ;  /* 0x0003f80001037983 */ /* 0x0001620000300800 */
[----:B------:R-:W-:Y:S02]  /*f1a0*/  BSSY B1, `(.L_x_80) ;  /* 0x0000006000017945 */ /* 0x000fe40003800000 */
[----:B------:R-:W-:-:S05]  /*f1b0*/  F2FP.BF16.F32.PACK_AB R19, RZ, R19 ;  /* 0x00000013ff13723e */ /* 0x000fca00000010ff */
[----:B----4-:R0:W-:Y:S01]  /*f1c0*/  @P4 STG.E.U16 desc[UR52][R234.64+0x22], R19 ;  /* 0x00002213ea004986 */ /* 0x0101e2000c101534 */
[----:B------:R-:W-:-:S13]  /*f1d0*/  ISETP.GT.AND P4, PT, R0, 0x88, P3 ;  /* 0x000000880000780c */ /* 0x000fda0001f84270 */
[----:B0-----:R-:W-:Y:S05]  /*f1e0*/  @!P4 BRA `(.L_x_81) ;  /* 0x000000000004c947 */ /* 0x001fea0003800000 */
[----:B------:R0:W5:Y:S02]  /*f1f0*/  LDG.E.LTC128B.U16 R18, desc[UR52][R20.64+0x20] ;  /* 0x0000203414127981 */ /* 0x000164000c1e1520 */
.L_x_81:
[----:B------:R-:W-:Y:S05]  /*f200*/  BSYNC B1 ;  /* 0x0000000000017941 */ /* 0x000fea0003800000 */
.L_x_80:
        /* <DEDUP_REMOVED lines=10> */
.L_x_83:
[----:B------:R-:W-:Y:S05]  /*f2b0*/  BSYNC B1 ;  /* 0x0000000000017941 */ /* 0x000fea0003800000 */
.L_x_82:
[----:B------:R4:W-:Y:S04]  /*f2c0*/  STL [R1+0x3f8], R3 ;  /* 0x0003f80301007387 */ /* 0x0009e80000100800 */
[----:B----4-:R-:W4:Y:S04]  /*f2d0*/  LDL.LU R3, [R1+0x36c] ;  /* 0x00036c0001037983 */ /* 0x010f280000300800 */
[----:B------:R-:W2:Y:S01]  /*f2e0*/  LDL.64 R234, [R1+0x348] ;  /* 0x0003480001ea7983 */ /* 0x000ea20000100a00 */
[----:B-----5:R-:W-:-:S04]  /*f2f0*/  IMAD.U32 R19, R18, 0x10000, RZ ;  /* 0x0001000012137824 */ /* 0x020fc800078e00ff */
[----:B------:R-:W-:-:S04]  /*f300*/  FMUL R19, R19, R16 ;  /* 0x0000001013137220 */ /* 0x000fc80000400000 */
[----:B----4-:R-:W-:Y:S02]  /*f310*/  FFMA R19, R3, R2, R19 ;  /* 0x0000000203137223 */ /* 0x010fe40000000013 */
[----:B------:R4:W5:Y:S01]  /*f320*/  LDL.LU R3, [R1+0x3f8] ;  /* 0x0003f80001037983 */ /* 0x0009620000300800 */
[----:B------:R-:W-:Y:S02]  /*f330*/  BSSY B1, `(.L_x_84) ;  /* 0x0000006000017945 */ /* 0x000fe40003800000 */
[----:B------:R-:W-:-:S05]  /*f340*/  F2FP.BF16.F32.PACK_AB R19, RZ, R19 ;  /* 0x00000013ff13723e */ /* 0x000fca00000010ff */
[----:B--2---:R4:W-:Y:S01]  /*f350*/  @P4 STG.E.U16 desc[UR52][R234.64+0x22], R19 ;  /* 0x00002213ea004986 */ /* 0x0049e2000c101534 */
[----:B------:R-:W-:-:S13]  /*f360*/  ISETP.GT.AND P4, PT, R0, 0x80, P1 ;  /* 0x000000800000780c */ /* 0x000fda0000f84270 */
[----:B----4-:R-:W-:Y:S05]  /*f370*/  @!P4 BRA `(.L_x_85) ;  /* 0x000000000004c947 */ /* 0x010fea0003800000 */
[----:B------:R2:W5:Y:S02]  /*f380*/  LDG.E.LTC128B.U16 R18, desc[UR52][R22.64+0x30] ;  /* 0x0000303416127981 */ /* 0x000564000c1e1520 */
.L_x_85:
[----:B------:R-:W-:Y:S05]  /*f390*/  BSYNC B1 ;  /* 0x0000000000017941 */ /* 0x000fea0003800000 */
.L_x_84:
[----:B------:R-:W4:Y:S01]  /*f3a0*/  LDL.LU R234, [R1+0x370] ;  /* 0x0003700001ea7983 */ /* 0x000f220000300800 */
[----:B-----5:R-:W-:Y:S01]  /*f3b0*/  IMAD.U32 R19, R18, 0x10000, RZ ;  /* 0x0001000012137824 */ /* 0x020fe200078e00ff */
[----:B------:R-:W-:Y:S03]  /*f3c0*/  BSSY B1, `(.L_x_86) ;  /* 0x0000009000017945 */ /* 0x000fe60003800000 */
[----:B------:R-:W-:-:S04]  /*f3d0*/  FMUL R19, R19, R16 ;  /* 0x0000001013137220 */ /* 0x000fc80000400000 */
[----:B----4-:R-:W-:-:S05]  /*f3e0*/  FFMA R19, R234, R2, R19 ;  /* 0x00000002ea137223 */ /* 0x010fca0000000013 */
[----:B------:R-:W-:-:S05]  /*f3f0*/  F2FP.BF16.F32.PACK_AB R19, RZ, R19 ;  /* 0x00000013ff13723e */ /* 0x000fca00000010ff */
[----:B------:R4:W-:Y:S01]  /*f400*/  @P4 STG.E.U16 desc[UR52][R12.64+0x30], R19 ;  /* 0x000030130c004986 */ /* 0x0009e2000c101534 */
[----:B------:R-:W-:Y:S02]  /*f410*/  ISETP.GT.AND P4, PT, R0, 0x80, P0 ;  /* 0x000000800000780c */ /* 0x000fe40000784270 */
[----:B----4-:R-:W-:-:S11]  /*f420*/  PRMT R12, R18, 0x7610, R12 ;  /* 0x00007610120c7816 */ /* 0x010fd6000000000c */
[----:B------:R-:W-:Y:S05]  /*f430*/  @!P4 BRA `(.L_x_87) ;  /* 0x000000000004c947 */ /* 0x000fea0003800000 */
[----:B------:R4:W5:Y:S02]  /*f440*/  LDG.E.LTC128B.U16 R12, desc[UR52][R22.64+0x32] ;  /* 0x00003234160c7981 */ /* 0x000964000c1e1520 */
.L_x_87:
[----:B------:R-:W-:Y:S05]  /*f450*/  BSYNC B1 ;  /* 0x0000000000017941 */ /* 0x000fea0003800000 */
.L_x_86:
[----:B------:R-:W2:Y:S04]  /*f460*/  LDL.LU R235, [R1+0x374] ;  /* 0x0003740001eb7983 */ /* 0x000ea80000300800 */
[----:B------:R-:W3:Y:S01]  /*f470*/  LDL.64 R18, [R1+0x340] ;  /* 0x0003400001127983 */ /* 0x000ee20000100a00 */
[C---:B-----5:R-:W-:Y:S01]  /*f480*/  IMAD.U32 R13, R12.reuse, 0x10000, RZ ;  /* 0x000100000c0d7824 */ /* 0x060fe200078e00ff */
[----:B------:R-:W-:Y:S01]  /*f490*/  BSSY B1, `(.L_x_88) ;  /* 0x0000009000017945 */ /* 0x000fe20003800000 */
[----:B------:R-:W-:Y:S02]  /*f4a0*/  PRMT R234, R12, 0x7610, R234 ;  /* 0x000076100cea7816 */ /* 0x000fe400000000ea */
[----:B------:R-:W-:-:S04]  /*f4b0*/  FMUL R13, R13, R16 ;  /* 0x000000100d0d7220 */ /* 0x000fc80000400000 */
[----:B--2---:R-:W-:-:S05]  /*f4c0*/  FFMA R13, R235, R2, R13 ;  /* 0x00000002eb0d7223 */ /* 0x004fca000000000d */
[----:B------:R-:W-:-:S05]  /*f4d0*/  F2FP.BF16.F32.PACK_AB R13, RZ, R13 ;  /* 0x0000000dff0d723e */ /* 0x000fca00000010ff */
[----:B---3--:R2:W-:Y:S01]  /*f4e0*/  @P4 STG.E.U16 desc[UR52][R18.64+0x32], R13 ;  /* 0x0000320d12004986 */ /* 0x0085e2000c101534 */
[----:B------:R-:W-:-:S13]  /*f4f0*/  ISETP.GT.AND P4, PT, R0, 0x88, P1 ;  /* 0x000000880000780c */ /* 0x000fda0000f84270 */
[----:B--2---:R-:W-:Y:S05]  /*f500*/  @!P4 BRA `(.L_x_89) ;  /* 0x000000000004c947 */ /* 0x004fea0003800000 */
[----:B------:R2:W5:Y:S02]  /*f510*/  LDG.E.LTC128B.U16 R234, desc[UR52][R20.64+0x30] ;  /* 0x0000303414ea7981 */ /* 0x000564000c1e1520 */
.L_x_89:
[----:B------:R-:W-:Y:S05]  /*f520*/  BSYNC B1 ;  /* 0x0000000000017941 */ /* 0x000fea0003800000 */
.L_x_88:
[----:B------:R-:W3:Y:S04]  /*f530*/  LDL.LU R18, [R1+0x378] ;  /* 0x0003780001127983 */ /* 0x000ee80000300800 */
[----:B------:R-:W4:Y:S01]  /*f540*/  LDL R13, [R1+0x3e8] ;  /* 0x0003e800010d7983 */ /* 0x000f220000100800 */
[----:B-----5:R-:W-:-:S04]  /*f550*/  IMAD.U32 R12, R234, 0x10000, RZ ;  /* 0x00010000ea0c7824 */ /* 0x020fc800078e00ff */
[----:B------:R-:W-:-:S04]  /*f560*/  FMUL R12, R12, R16 ;  /* 0x000000100c0c7220 */ /* 0x000fc80000400000 */
[----:B---3--:R-:W-:-:S05]  /*f570*/  FFMA R12, R18, R2, R12 ;  /* 0x00000002120c7223 */ /* 0x008fca000000000c */
[----:B------:R-:W-:-:S05]  /*f580*/  F2FP.BF16.F32.PACK_AB R12, RZ, R12 ;  /* 0x0000000cff0c723e */ /* 0x000fca00000010ff */
[----:B------:R4:W-:Y:S02]  /*f590*/  @P4 STG.E.U16 desc[UR52][R14.64+0x30], R12 ;  /* 0x0000300c0e004986 */ /* 0x0009e4000c101534 */
[----:B----4-:R-:W-:-:S05]  /*f5a0*/  IADD3 R15, P4, R13, 0x100, RZ ;  /* 0x000001000d0f7810 */ /* 0x010fca0007f9e0ff */
[----:B------:R-:W-:-:S04]  /*f5b0*/  IMAD.X R12, RZ, RZ, UR7, P4 ;  /* 0x00000007ff0c7e24 */ /* 0x000fc8000a0e06ff */
[----:B------:R-:W-:-:S04]  /*f5c0*/  IMAD R12, R12, R8, RZ ;  /* 0x000000080c0c7224 */ /* 0x000fc800078e02ff */
[C---:B------:R-:W-:Y:S02]  /*f5d0*/  IMAD R18, R15.reuse, R9, R12 ;  /* 0x000000090f127224 */ /* 0x040fe400078e020c */
[----:B------:R-:W3:Y:S01]  /*f5e0*/  LDL.64 R12, [R1+0x3c8] ;  /* 0x0003c800010c7983 */ /* 0x000ee20000100a00 */
[----:B------:R-:W-:Y:S01]  /*f5f0*/  BSSY B1, `(.L_x_90) ;  /* 0x000000a000017945 */ /* 0x000fe20003800000 */
[----:B------:R-:W-:Y:S02]  /*f600*/  PRMT R14, R234, 0x7610, R14 ;  /* 0x00007610ea0e7816 */ /* 0x000fe4000000000e */
[----:B------:R4:W-:Y:S01]  /*f610*/  STL [R1+0x350], R18 ;  /* 0x0003501201007387 */ /* 0x0009e20000100800 */
[----:B---3--:R-:W-:-:S04]  /*f620*/  IMAD.WIDE.U32 R12, R15, R8, R12 ;  /* 0x000000080f0c7225 */ /* 0x008fc800078e000c */
[----:B------:R-:W-:Y:S01]  /*f630*/  IMAD.IADD R13, R13, 0x1, R18 ;  /* 0x000000010d0d7824 */ /* 0x000fe200078e0212 */
[----:B----4-:R-:W-:-:S04]  /*f640*/  LEA R18, P4, R12, R6, 0x1 ;  /* 0x000000060c127211 */ /* 0x010fc800078808ff */
[----:B------:R-:W-:Y:S02]  /*f650*/  LEA.HI.X R19, R12, R7, R13, 0x1, P4 ;  /* 0x000000070c137211 */ /* 0x000fe400020f0c0d */
[----:B------:R-:W-:-:S13]  /*f660*/  ISETP.GT.AND P4, PT, R0, 0x88, P0 ;  /* 0x000000880000780c */ /* 0x000fda0000784270 */
[----:B------:R-:W-:Y:S05]  /*f670*/  @!P4 BRA `(.L_x_91) ;  /* 0x000000000004c947 */ /* 0x000fea0003800000 */
[----:B------:R3:W5:Y:S02]  /*f680*/  LDG.E.LTC128B.U16 R14, desc[UR52][R20.64+0x32] ;  /* 0x00003234140e7981 */ /* 0x000764000c1e1520 */
.L_x_91:
[----:B------:R-:W-:Y:S05]  /*f690*/  BSYNC B1 ;  /* 0x0000000000017941 */ /* 0x000fea0003800000 */
.L_x_90:
[----:B------:R4:W-:Y:S04]  /*f6a0*/  STL [R1+0x418], R9 ;  /* 0x0004180901007387 */ /* 0x0009e80000100800 */
[----:B----4-:R-:W4:Y:S04]  /*f6b0*/  LDL.LU R9, [R1+0x37c] ;  /* 0x00037c0001097983 */ /* 0x010f280000300800 */
[----:B------:R-:W4:Y:S04]  /*f6c0*/  LDL.64 R234, [R1+0x348] ;  /* 0x0003480001ea7983 */ /* 0x000f280000100a00 */
[----:B------:R0:W-:Y:S04]  /*f6d0*/  STL.64 [R1+0x410], R22 ;  /* 0x0004101601007387 */ /* 0x0001e80000100a00 */
[----:B0-----:R-:W4:Y:S01]  /*f6e0*/  LDL.64 R22, [R1+0x3c0] ;  /* 0x0003c00001167983 */ /* 0x001f220000100a00 */
[----:B-----5:R-:W-:Y:S01]  /*f6f0*/  IMAD.U32 R12, R14, 0x10000, RZ ;  /* 0x000100000e0c7824 */ /* 0x020fe200078e00ff */
[----:B------:R-:W-:-:S02]  /*f700*/  USHF.L.U64.HI UR4, UR8, 0x9, UR9 ;  /* 0x0000000908047899 */ /* 0x000fc40008010209 */
[----:B------:R-:W4:Y:S01]  /*f710*/  LDL.LU R13, [R1+0x300] ;  /* 0x00030000010d7983 */ /* 0x000f220000300800 */
[----:B------:R-:W-:-:S03]  /*f720*/  FMUL R12, R12, R16 ;  /* 0x000000100c0c7220 */ /* 0x000fc60000400000 */
[----:B------:R2:W-:Y:S04]  /*f730*/  STL.64 [R1+0x408], R20 ;  /* 0x0004081401007387 */ /* 0x0005e80000100a00 */
[----:B--23--:R-:W2:Y:S04]  /*f740*/  LDL.64 R20, [R1+0x3e0] ;  /* 0x0003e00001147983 */ /* 0x00cea80000100a00 */
[----:B------:R0:W-:Y:S04]  /*f750*/  STL [R1+0x400], R3 ;  /* 0x0004000301007387 */ /* 0x0001e80000100800 */
[----:B0-----:R-:W3:Y:S04]  /*f760*/  LDL.LU R3, [R1+0x350] ;  /* 0x0003500001037983 */ /* 0x001ee80000300800 */
[----:B------:R0:W-:Y:S04]  /*f770*/  STL.64 [R1+0x3f8], R4 ;  /* 0x0003f80401007387 */ /* 0x0001e80000100a00 */
[----:B0-----:R-:W2:Y:S01]  /*f780*/  LDL.64 R4, [R1+0x3c8] ;  /* 0x0003c80001047983 */ /* 0x001ea20000100a00 */
[----:B----4-:R-:W-:-:S03]  /*f790*/  FFMA R12, R9, R2, R12 ;  /* 0x00000002090c7223 */ /* 0x010fc6000000000c */
[----:B------:R0:W5:Y:S02]  /*f7a0*/  LDL.LU R9, [R1+0x418] ;  /* 0x0004180001097983 */ /* 0x0001640000300800 */
[----:B------:R-:W-:-:S05]  /*f7b0*/  F2FP.BF16.F32.PACK_AB R12, RZ, R12 ;  /* 0x0000000cff0c723e */ /* 0x000fca00000010ff */
[----:B------:R4:W-:Y:S02]  /*f7c0*/  @P4 STG.E.U16 desc[UR52][R234.64+0x32], R12 ;  /* 0x0000320cea004986 */ /* 0x0009e4000c101534 */
[----:B----4-:R-:W-:-:S05]  /*f7d0*/  IMAD.U32 R234, RZ, RZ, UR8 ;  /* 0x00000008ffea7e24 */ /* 0x010fca000f8e00ff */
[----:B------:R-:W-:-:S04]  /*f7e0*/  LEA R234, P4, R234, R22, 0x9 ;  /* 0x00000016eaea7211 */ /* 0x000fc800078848ff */
[----:B------:R-:W-:Y:S02]  /*f7f0*/  IADD3.X R235, R23, UR4, RZ, P4, !PT ;  /* 0x0000000417eb7c10 */ /* 0x000fe4000a7fe4ff */
[----:B------:R-:W-:Y:S01]  /*f800*/  ISETP.GT.AND P4, PT, R0, 0x100, P5 ;  /* 0x000001000000780c */ /* 0x000fe20002f84270 */
[----:B------:R0:W5:-:S12]  /*f810*/  LDL.LU.64 R22, [R1+0x410] ;  /* 0x0004100001167983 */ /* 0x0001580000300a00 */
[----:B------:R-:W4:Y:S04]  /*f820*/  @P4 LDG.E.LTC128B.U16 R14, desc[UR52][R18.64] ;  /* 0x00000034120e4981 */ /* 0x000f28000c1e1520 */
[----:B------:R-:W2:Y:S04]  /*f830*/  LDL R18, [R1+0x3d0] ;  /* 0x0003d00001127983 */ /* 0x000ea80000100800 */
[----:B------:R-:W2:Y:S01]  /*f840*/  LDL R19, [R1+0x3d4] ;  /* 0x0003d40001137983 */ /* 0x000ea20000100800 */
[----:B----4-:R-:W-:-:S04]  /*f850*/  IMAD.U32 R12, R14, 0x10000, RZ ;  /* 0x000100000e0c7824 */ /* 0x010fc800078e00ff */
[----:B------:R-:W-:-:S04]  /*f860*/  FMUL R12, R12, R16 ;  /* 0x000000100c0c7220 */ /* 0x000fc80000400000 */
[----:B------:R-:W-:-:S05]  /*f870*/  FFMA R12, R13, R2, R12 ;  /* 0x000000020d0c7223 */ /* 0x000fca000000000c */
[----:B------:R-:W-:-:S05]  /*f880*/  F2FP.BF16.F32.PACK_AB R12, RZ, R12 ;  /* 0x0000000cff0c723e */ /* 0x000fca00000010ff */
[----:B------:R4:W-:Y:S02]  /*f890*/  @P4 STG.E.U16 desc[UR52][R234.64], R12 ;  /* 0x0000000cea004986 */ /* 0x0009e4000c101534 */
[----:B----4-:R-:W-:-:S04]  /*f8a0*/  IMAD.WIDE.U32 R12, R15, R8, R10 ;  /* 0x000000080f0c7225 */ /* 0x010fc800078e000a */
[----:B---3--:R-:W-:Y:S02]  /*f8b0*/  IMAD.IADD R13, R3, 0x1, R13 ;  /* 0x00000001030d7824 */ /* 0x008fe400078e020d */
[----:B--2---:R-:W-:-:S04]  /*f8c0*/  IMAD.WIDE.U32 R12, R18, UR42, R12 ;  /* 0x0000002a120c7c25 */ /* 0x004fc8000f8e000c */
[----:B------:R-:W-:Y:S01]  /*f8d0*/  IMAD.IADD R13, R19, 0x1, R13 ;  /* 0x00000001130d7824 */ /* 0x000fe200078e020d */
[----:B------:R-:W-:-:S04]  /*f8e0*/  LEA R18, P4, R12, R6, 0x1 ;  /* 0x000000060c127211 */ /* 0x000fc800078808ff */
[----:B------:R-:W-:Y:S02]  /*f8f0*/  LEA.HI.X R19, R12, R7, R13, 0x1, P4 ;  /* 0x000000070c137211 */ /* 0x000fe400020f0c0d */
[----:B------:R-:W2:Y:S02]  /*f900*/  LDL.64 R12, [R1+0x380] ;  /* 0x00038000010c7983 */ /* 0x000ea40000100a00 */
[----:B--2---:R-:W-:-:S04]  /*f910*/  IMAD.WIDE.U32 R12, R15, R8, R12 ;  /* 0x000000080f0c7225 */ /* 0x004fc800078e000c */
[----:B------:R-:W-:Y:S01]  /*f920*/  IMAD.IADD R3, R3, 0x1, R13 ;  /* 0x0000000103037824 */ /* 0x000fe200078e020d */
[----:B------:R-:W-:Y:S02]  /*f930*/  IADD3 R15, P4, R20, R12, RZ ;  /* 0x0000000c140f7210 */ /* 0x000fe40007f9e0ff */
[----:B------:R0:W5:Y:S04]  /*f940*/  LDL.LU.64 R20, [R1+0x408] ;  /* 0x0004080001147983 */ /* 0x0001680000300a00 */
[----:B------:R2:W-:Y:S02]  /*f950*/  STL [R1+0x360], R3 ;  /* 0x0003600301007387 */ /* 0x0005e40000100800 */
[----:B--2---:R-:W-:Y:S01]  /*f960*/  IMAD.X R3, R3, 0x1, R5, P4 ;  /* 0x0000000103037824 */ /* 0x004fe200020e0605 */
[----:B------:R-:W-:-:S04]  /*f970*/  LEA R4, P4, R15, R6, 0x1 ;  /* 0x000000060f047211 */ /* 0x000fc800078808ff */
[----:B------:R-:W-:Y:S02]  /*f980*/  LEA.HI.X R5, R15, R7, R3, 0x1, P4 ;  /* 0x000000070f057211 */ /* 0x000fe400020f0c03 */
[----:B------:R0:W5:Y:S04]  /*f990*/  LDL.LU R3, [R1+0x400] ;  /* 0x0004000001037983 */ /* 0x0001680000300800 */
[----:B------:R2:W-:Y:S04]  /*f9a0*/  STL.64 [R1+0x358], R4 ;  /* 0x0003580401007387 */ /* 0x0005e80000100a00 */
[----:B--2---:R0:W5:Y:S01]  /*f9b0*/  LDL.LU.64 R4, [R1+0x3f8] ;  /* 0x0003f80001047983 */ /* 0x0041620000300a00 */
[----:B------:R-:W-:Y:S01]  /*f9c0*/  LOP3.LUT P4, RZ, R17, 0x4, RZ, 0xc0, !PT ;  /* 0x0000000411ff7812 */ /* 0x000fe2000788c0ff */
[----:B------:R-:W-:Y:S03]  /*f9d0*/  BSSY B1, `(.L_x_92) ;  /* 0x0000004000017945 */ /* 0x000fe60003800000 */
[----:B------:R-:W-:-:S13]  /*f9e0*/  ISETP.GT.AND P4, PT, R0, 0x100, P4 ;  /* 0x000001000000780c */ /* 0x000fda0002784270 */
[----:B0-----:R-:W-:Y:S05]  /*f9f0*/  @!P4 BRA `(.L_x_93) ;  /* 0x000000000004c947 */ /* 0x001fea0003800000 */
[----:B------:R0:W5:Y:S02]  /*fa00*/  LDG.E.LTC128B.U16 R14, desc[UR52][R18.64+0x2] ;  /* 0x00000234120e7981 */ /* 0x000164000c1e1520 */
.L_x_93:
[----:B------:R-:W-:Y:S05]  /*fa10*/  BSYNC B1 ;  /* 0x0000000000017941 */ /* 0x000fea0003800000 */
.L_x_92:
[----:B-----5:R2:W-:Y:S04]  /*fa20*/  STL.64 [R1+0x3f8], R4 ;  /* 0x0003f80401007387 */ /* 0x0205e80000100a00 */
[----:B--2---:R-:W2:Y:S01]  /*fa30*/  LDL.LU R5, [R1+0x304] ;  /* 0x0003040001057983 */ /* 0x004ea20000300800 */
[----:B------:R-:W-:-:S04]  /*fa40*/  IMAD.U32 R15, R14, 0x10000, RZ ;  /* 0x000100000e0f7824 */ /* 0x000fc800078e00ff */
[----:B------:R-:W-:-:S04]  /*fa50*/  FMUL R15, R15, R16 ;  /* 0x000000100f0f7220 */ /* 0x000fc80000400000 */
[----:B--2---:R-:W-:Y:S01]  /*fa60*/  FFMA R15, R5, R2, R15 ;  /* 0x00000002050f7223 */ /* 0x004fe2000000000f */
[----:B------:R-:W-:-:S04]  /*fa70*/  IMAD.U32 R5, RZ, RZ, UR8 ;  /* 0x00000008ff057e24 */ /* 0x000fc8000f8e00ff */
[----:B------:R-:W-:Y:S01]  /*fa80*/  F2FP.BF16.F32.PACK_AB R15, RZ, R15 ;  /* 0x0000000fff0f723e */ /* 0x000fe200000010ff */
[----:B------:R-:W-:-:S04]  /*fa90*/  IMAD.SHL.U32 R5, R5, 0x10, RZ ;  /* 0x0000001005057824 */ /* 0x000fc800078e00ff */
[----:B------:R2:W-:Y:S04]  /*faa0*/  @P4 STG.E.U16 desc[UR52][R234.64+0x2], R15 ;  /* 0x0000020fea004986 */ /* 0x0005e8000c101534 */
[----:B--2---:R-:W2:Y:S01]  /*fab0*/  LDL R15, [R1+0x3ec] ;  /* 0x0003ec00010f7983 */ /* 0x004ea20000100800 */
[----:B------:R-:W-:Y:S01]  /*fac0*/  IADD3 R4, P4, R234, R5, RZ ;  /* 0x00000005ea047210 */ /* 0x000fe20007f9e0ff */
[----:B------:R-:W-:Y:S04]  /*fad0*/  BSSY B1, `(.L_x_94) ;  /* 0x000000a000017945 */ /* 0x000fe80003800000 */
[----:B--2---:R-:W-:-:S05]  /*fae0*/  IMAD.X R5, R235, 0x1, R15, P4 ;  /* 0x00000001eb057824 */ /* 0x004fca00020e060f */
[----:B------:R2:W-:Y:S01]  /*faf0*/  STL.64 [R1+0x350], R4 ;  /* 0x0003500401007387 */ /* 0x0005e20000100a00 */
[----:B------:R-:W-:-:S03]  /*fb00*/  ISETP.GT.AND P4, PT, R0, 0x108, P5 ;  /* 0x000001080000780c */ /* 0x000fc60002f84270 */
[----:B--2---:R2:W5:Y:S04]  /*fb10*/  LDL.LU.64 R4, [R1+0x3f8] ;  /* 0x0003f80001047983 */ /* 0x0045680000300a00 */
[----:B------:R2:W-:Y:S06]  /*fb20*/  STL.S16 [R1+0x300], R14 ;  /* 0x0003000e01007387 */ /* 0x0005ec0000100600 */
[----:B------:R-:W-:Y:S05]  /*fb30*/  @!P4 BRA `(.L_x_95) ;  /* 0x00000000000cc947 */ /* 0x000fea0003800000 */
[----:B--2---:R-:W2:Y:S04]  /*fb40*/  LDL.LU.64 R14, [R1+0x358] ;  /* 0x00035800010e7983 */ /* 0x004ea80000300a00 */
[----:B--2---:R-:W2:Y:S04]  /*fb50*/  LDG.E.LTC128B.U16 R14, desc[UR52][R14.64] ;  /* 0x000000340e0e7981 */ /* 0x004ea8000c1e1520 */
[----:B--2---:R3:W-:Y:S02]  /*fb60*/  STL [R1+0x300], R14 ;  /* 0x0003000e01007387 */ /* 0x0047e40000100800 */
.L_x_95:
[----:B------:R-:W-:Y:S05]  /*fb70*/  BSYNC B1 ;  /* 0x0000000000017941 */ /* 0x000fea0003800000 */
.L_x_94:
[----:B-----5:R4:W-:Y:S04]  /*fb80*/  STL [R1+0x408], R5 ;  /* 0x0004080501007387 */ /* 0x0209e80000100800 */
[----:B----4-:R-:W4:Y:S04]  /*fb90*/  LDL.LU R5, [R1+0x308] ;  /* 0x0003080001057983 */ /* 0x010f280000300800 */
[----:B------:R0:W-:Y:S04]  /*fba0*/  STL.64 [R1+0x400], R8 ;  /* 0x0004000801007387 */ /* 0x0001e80000100a00 */
[----:B------:R-:W4:Y:S04]  /*fbb0*/  LDL R15, [R1+0x3d0] ;  /* 0x0003d000010f7983 */ /* 0x000f280000100800 */
[----:B--23--:R-:W2:Y:S04]  /*fbc0*/  LDL R14, [R1+0x3d4] ;  /* 0x0003d400010e7983 */ /* 0x00cea80000100800 */
[----:B0-----:R-:W3:Y:S04]  /*fbd0*/  LDL.64 R8, [R1+0x350] ;  /* 0x0003500001087983 */ /* 0x001ee80000100a00 */
[----:B------:R0:W-:Y:S04]  /*fbe0*/  STL [R1+0x3fc], R4 ;  /* 0x0003fc0401007387 */ /* 0x0001e80000100800 */
[----:B0-----:R-:W4:Y:S04]  /*fbf0*/  LDL.LU R4, [R1+0x300] ;  /* 0x0003000001047983 */ /* 0x001f280000300800 */
[----:B------:R-:W-:Y:S01]  /*fc00*/  STL [R1+0x3f8], R3 ;  /* 0x0003f80301007387 */ /* 0x000fe20000100800 */
[----:B----4-:R-:W-:-:S04]  /*fc10*/  IMAD.U32 R13, R4, 0x10000, RZ ;  /* 0x00010000040d7824 */ /* 0x010fc800078e00ff */
[----:B------:R-:W-:-:S04]  /*fc20*/  FMUL R13, R13, R16 ;  /* 0x000000100d0d7220 */ /* 0x000fc80000400000 */
[----:B------:R-:W-:Y:S02]  /*fc30*/  FFMA R13, R5, R2, R13 ;  /* 0x00000002050d7223 */ /* 0x000fe4000000000d */
[----:B------:R0:W5:Y:S03]  /*fc40*/  LDL.LU R5, [R1+0x408] ;  /* 0x0004080001057983 */ /* 0x0001660000300800 */
[----:B------:R-:W-:-:S05]  /*fc50*/  F2FP.BF16.F32.PACK_AB R13, RZ, R13 ;  /* 0x0000000dff0d723e */ /* 0x000fca00000010ff */
[----:B---3--:R3:W-:Y:S04]  /*fc60*/  @P4 STG.E.U16 desc[UR52][R8.64], R13 ;  /* 0x0000000d08004986 */ /* 0x0087e8000c101534 */
[----:B---3--:R0:W5:Y:S04]  /*fc70*/  LDL.LU.64 R8, [R1+0x400] ;  /* 0x0004000001087983 */ /* 0x0081680000300a00 */
[----:B------:R-:W3:Y:S01]  /*fc80*/  LDL.LU R13, [R1+0x360] ;  /* 0x00036000010d7983 */ /* 0x000ee20000300800 */
[----:B------:R-:W-:Y:S02]  /*fc90*/  IADD3 R12, P4, R10, R12, RZ ;  /* 0x0000000c0a0c7210 */ /* 0x000fe40007f9e0ff */
[----:B------:R-:W-:-:S03]  /*fca0*/  PRMT R3, R4, 0x7610, R3 ;  /* 0x0000761004037816 */ /* 0x000fc60000000003 */
[----:B---3--:R-:W-:Y:S02]  /*fcb0*/  IMAD.X R13, R11, 0x1, R13, P4 ;  /* 0x000000010b0d7824 */ /* 0x008fe400020e060d */
[----:B------:R-:W-:-:S04]  /*fcc0*/  IMAD.WIDE.U32 R12, R15, UR42, R12 ;  /* 0x0000002a0f0c7c25 */ /* 0x000fc8000f8e000c */
[----:B--2---:R-:W-:Y:S01]  /*fcd0*/  IMAD.IADD R13, R14, 0x1, R13 ;  /* 0x000000010e0d7824 */ /* 0x004fe200078e020d */
[----:B------:R-:W-:-:S04]  /*fce0*/  LEA R14, P4, R12, R6, 0x1 ;  /* 0x000000060c0e7211 */ /* 0x000fc800078808ff */
[----:B------:R-:W-:Y:S01]  /*fcf0*/  LEA.HI.X R15, R12, R7, R13, 0x1, P4 ;  /* 0x000000070c0f7211 */ /* 0x000fe200020f0c0d */
[----:B------:R-:W-:-:S04]  /*fd00*/  IMAD.U32 R13, RZ, RZ, UR8 ;  /* 0x00000008ff0d7e24 */ /* 0x000fc8000f8e00ff */
[----:B------:R-:W-:-:S05]  /*fd10*/  IMAD.SHL.U32 R13, R13, 0x10, RZ ;  /* 0x000000100d0d7824 */ /* 0x000fca00078e00ff */
[----:B------:R-:W-:Y:S02]  /*fd20*/  IADD3 R12, P4, R13, R234, RZ ;  /* 0x000000ea0d0c7210 */ /* 0x000fe40007f9e0ff */
[----:B------:R-:W2:Y:S04]  /*fd30*/  LDL R13, [R1+0x3ec] ;  /* 0x0003ec00010d7983 */ /* 0x000ea80000100800 */
[----:B------:R0:W5:Y:S04]  /*fd40*/  LDL.LU R4, [R1+0x3fc] ;  /* 0x0003fc0001047983 */ /* 0x0001680000300800 */
[----:B------:R3:W-:Y:S04]  /*fd50*/  STL.S16 [R1+0x300], R3 ;  /* 0x0003000301007387 */ /* 0x0007e80000100600 */
[----:B---3--:R0:W5:Y:S01]  /*fd60*/  LDL.LU R3, [R1+0x3f8] ;  /* 0x0003f80001037983 */ /* 0x0081620000300800 */
[----:B------:R-:W-:Y:S01]  /*fd70*/  BSSY B1, `(.L_x_96) ;  /* 0x0000009000017945 */ /* 0x000fe20003800000 */
[----:B--2---:R-:W-:Y:S01]  /*fd80*/  IMAD.X R13, R13, 0x1, R235, P4 ;  /* 0x000000010d0d7824 */ /* 0x004fe200020e06eb */
[----:B------:R-:W-:-:S04]  /*fd90*/  LOP3.LUT P4, RZ, R17, 0x4, RZ, 0xc0, !PT ;  /* 0x0000000411ff7812 */ /* 0x000fc8000788c0ff */
[----:B------:R-:W-:-:S13]  /*fda0*/  ISETP.GT.AND P4, PT, R0, 0x108, P4 ;  /* 0x000001080000780c */ /* 0x000fda0002784270 */
[----:B0-----:R-:W-:Y:S05]  /*fdb0*/  @!P4 BRA `(.L_x_97) ;  /* 0x000000000010c947 */ /* 0x001fea0003800000 */
[----:B------:R0:W-:Y:S04]  /*fdc0*/  STL [R1+0x3f8], R0 ;  /* 0x0003f80001007387 */ /* 0x0001e80000100800 */
[----:B0-----:R-:W2:Y:S04]  /*fdd0*/  LDG.E.LTC128B.U16 R0, desc[UR52][R14.64+0x2] ;  /* 0x000002340e007981 */ /* 0x001ea8000c1e1520 */
[----:B--2---:R0:W-:Y:S04]  /*fde0*/  STL [R1+0x300], R0 ;  /* 0x0003000001007387 */ /* 0x0041e80000100800 */
[----:B0-----:R0:W5:Y:S02]  /*fdf0*/  LDL.LU R0, [R1+0x3f8] ;  /* 0x0003f80001007983 */ /* 0x0011640000300800 */
.L_x_97:
[----:B------:R-:W-:Y:S05]  /*fe00*/  BSYNC B1 ;  /* 0x0000000000017941 */ /* 0x000fea0003800000 */
.L_x_96:
[----:B-----5:R-:W-:Y:S04]  /*fe10*/  STL [R1+0x410], R9 ;  /* 0x0004100901007387 */ /* 0x020fe80000100800 */
[----:B------:R2:W-:Y:S04]  /*fe20*/  STL [R1+0x40c], R8 ;  /* 0x00040c0801007387 */ /* 0x0005e80000100800 */
[----:B--2---:R-:W2:Y:S04]  /*fe30*/  LDL.LU R8, [R1+0x30c] ;  /* 0x00030c0001087983 */ /* 0x004ea80000300800 */
[----:B------:R-:W-:Y:S04]  /*fe40*/  STL [R1+0x408], R7 ;  /* 0x0004080701007387 */ /* 0x000fe80000100800 */
[----:B------:R-:W-:Y:S04]  /*fe50*/  STL [R1+0x404], R6 ;  /* 0x0004040601007387 */ /* 0x000fe80000100800 */
[----:B------:R-:W-:Y:S04]  /*fe60*/  STL [R1+0x400], R5 ;  /* 0x0004000501007387 */ /* 0x000fe80000100800 */
[----:B------:R3:W-:Y:S04]  /*fe70*/  STL [R1+0x3fc], R4 ;  /* 0x0003fc0401007387 */ /* 0x0007e80000100800 */
[----:B---3--:R-:W3:Y:S04]  /*fe80*/  LDL.LU R4, [R1+0x300] ;  /* 0x0003000001047983 */ /* 0x008ee80000300800 */
[----:B------:R4:W-:Y:S01]  /*fe90*/  STL [R1+0x3f8], R3 ;  /* 0x0003f80301007387 */ /* 0x0009e20000100800 */
[----:B---3--:R-:W-:-:S04]  /*fea0*/  IMAD.U32 R9, R4, 0x10000, RZ ;  /* 0x0001000004097824 */ /* 0x008fc800078e00ff */
[----:B------:R-:W-:-:S04]  /*feb0*/  FMUL R9, R9, R16 ;  /* 0x0000001009097220 */ /* 0x000fc80000400000 */
[----:B--2---:R-:W-:Y:S01]  /*fec0*/  FFMA R8, R8, R2, R9 ;  /* 0x0000000208087223 */ /* 0x004fe20000000009 */
[----:B----4-:R-:W-:Y:S01]  /*fed0*/  PRMT R3, R4, 0x7610, R3 ;  /* 0x0000761004037816 */ /* 0x010fe20000000003 */
[----:B------:R2:W5:Y:S03]  /*fee0*/  LDL.LU R9, [R1+0x410] ;  /* 0x0004100001097983 */ /* 0x0005660000300800 */
[----:B------:R-:W-:Y:S02]  /*fef0*/  F2FP.BF16.F32.PACK_AB R7, RZ, R8 ;  /* 0x00000008ff07723e */ /* 0x000fe400000010ff */
[----:B------:R2:W5:Y:S02]  /*ff00*/  LDL.LU R8, [R1+0x40c] ;  /* 0x00040c0001087983 */ /* 0x0005640000300800 */
[----:B------:R-:W-:Y:S02]  /*ff10*/  PRMT R6, R7, 0x7610, R6 ;  /* 0x0000761007067816 */ /* 0x000fe40000000006 */
[----:B------:R2:W5:Y:S02]  /*ff20*/  LDL.LU R7, [R1+0x408] ;  /* 0x0004080001077983 */ /* 0x0005640000300800 */
[----:B------:R-:W-:-:S02]  /*ff30*/  PRMT R5, R6, 0x7610, R5 ;  /* 0x0000761006057816 */ /* 0x000fc40000000005 */
[----:B------:R2:W5:Y:S04]  /*ff40*/  LDL.LU R6, [R1+0x404] ;  /* 0x0004040001067983 */ /* 0x0005680000300800 */
[----:B------:R3:W-:Y:S04]  /*ff50*/  @P4 STG.E.U16 desc[UR52][R12.64+0x2], R5 ;  /* 0x000002050c004986 */ /* 0x0007e8000c101534 */
[----:B---3--:R2:W5:Y:S01]  /*ff60*/  LDL.LU R5, [R1+0x400] ;  /* 0x0004000001057983 */ /* 0x0085620000300800 */
[----:B------:R-:W-:-:S03]  /*ff70*/  LOP3.LUT P4, RZ, R17, 0x2, RZ, 0xc0, !PT ;  /* 0x0000000211ff7812 */ /* 0x000fc6000788c0ff */
[----:B------:R2:W5:Y:S04]  /*ff80*/  LDL.LU R4, [R1+0x3fc] ;  /* 0x0003fc0001047983 */ /* 0x0005680000300800 */
[----:B------:R3:W-:Y:S04]  /*ff90*/  STL.S16 [R1+0x300], R3 ;  /* 0x0003000301007387 */ /* 0x0007e80000100600 */
[----:B---3--:R2:W5:Y:S01]  /*ffa0*/  LDL.LU R3, [R1+0x3f8] ;  /* 0x0003f80001037983 */ /* 0x0085620000300800 */
[----:B------:R-:W-:Y:S01]  /*ffb0*/  ISETP.GT.AND P4, PT, R0, 0x100, P4 ;  /* 0x000001000000780c */ /* 0x000fe20002784270 */
[----:B------:R-:W-:-:S12]  /*ffc0*/  BSSY B1, `(.L_x_98) ;  /* 0x0000006000017945 */ /* 0x000fd80003800000 */
[----:B--2---:R-:W-:Y:S05]  /*ffd0*/  @!P4 BRA `(.L_x_99) ;  /* 0x000000000010c947 */ /* 0x004fea0003800000 */
[----:B------:R2:W-:Y:S04]  /*ffe0*/  STL [R1+0x3f8], R0 ;  /* 0x0003f80001007387 */ /* 0x0005e80000100800 */
[----:B--2---:R-:W2:Y:S04]  /*fff0*/  LDG.E.LTC128B.U16 R0, desc[UR52][R18.64+0x10] ;  /* 0x0000103412007981 */ /* 0x004ea8000c1e1520 */
[----:B--2---:R2:W-:Y:S04]  /*10000*/  STL [R1+0x300], R0 ;  /* 0x0003000001007387 */ /* 0x0045e80000100800 */
[----:B--2---:R2:W5:Y:S02]  /*10010*/  LDL.LU R0, [R1+0x3f8] ;  /* 0x0003f80001007983 */ /* 0x0045640000300800 */
.L_x_99:
[----:B------:R-:W-:Y:S05]  /*10020*/  BSYNC B1 ;  /* 0x0000000000017941 */ /* 0x000fea0003800000 */
.L_x_98:
[----:B-----5:R-:W-:Y:S04]  /*10030*/  STL [R1+0x414], R9 ;  /* 0x0004140901007387 */ /* 0x020fe80000100800 */
[----:B------:R3:W-:Y:S04]  /*10040*/  STL [R1+0x410], R8 ;  /* 0x0004100801007387 */ /* 0x0007e80000100800 */
[----:B---3--:R-:W3:Y:S04]  /*10050*/  LDL.LU R8, [R1+0x310] ;  /* 0x0003100001087983 */ /* 0x008ee80000300800 */
[----:B------:R-:W-:Y:S04]  /*10060*/  STL.64 [R1+0x408], R6 ;  /* 0x0004080601007387 */ /* 0x000fe80000100a00 */
[----:B------:R-:W-:Y:S04]  /*10070*/  STL [R1+0x400], R5 ;  /* 0x0004000501007387 */ /* 0x000fe80000100800 */
[----:B------:R4:W-:Y:S04]  /*10080*/  STL [R1+0x3fc], R4 ;  /* 0x0003fc0401007387 */ /* 0x0009e80000100800 */
[----:B----4-:R-:W4:Y:S04]  /*10090*/  LDL.LU R4, [R1+0x300] ;  /* 0x0003000001047983 */ /* 0x010f280000300800 */
[----:B------:R0:W-:Y:S01]  /*100a0*/  STL [R1+0x3f8], R3 ;  /* 0x0003f80301007387 */ /* 0x0001e20000100800 */
[----:B----4-:R-:W-:-:S04]  /*100b0*/  IMAD.U32 R9, R4, 0x10000, RZ ;  /* 0x0001000004097824 */ /* 0x010fc800078e00ff */
[----:B------:R-:W-:-:S04]  /*100c0*/  FMUL R9, R9, R16 ;  /* 0x0000001009097220 */ /* 0x000fc80000400000 */
[----:B---3--:R-:W-:Y:S01]  /*100d0*/  FFMA R8, R8, R2, R9 ;  /* 0x0000000208087223 */ /* 0x008fe20000000009 */
[----:B0-----:R-:W-:Y:S01]  /*100e0*/  PRMT R3, R4, 0x7610, R3 ;  /* 0x0000761004037816 */ /* 0x001fe20000000003 */
[----:B------:R0:W5:Y:S03]  /*100f0*/  LDL.LU R9, [R1+0x414] ;  /* 0x0004140001097983 */ /* 0x0001660000300800 */
[----:B------:R-:W-:Y:S02]  /*10100*/  F2FP.BF16.F32.PACK_AB R7, RZ, R8 ;  /* 0x00000008ff07723e */ /* 0x000fe400000010ff */
[----:B------:R0:W5:Y:S02]  /*10110*/  LDL.LU R8, [R1+0x410] ;  /* 0x0004100001087983 */ /* 0x0001640000300800 */
[----:B------:R-:W-:Y:S01]  /*10120*/  PRMT R6, R7, 0x7610, R6 ;  /* 0x0000761007067816 */ /* 0x000fe20000000006 */
[----:B------:R-:W-:-:S03]  /*10130*/  @P4 IMAD.MOV.U32 R7, RZ, RZ, R235 ;  /* 0x000000ffff074224 */ /* 0x000fc600078e00eb */
[----:B------:R-:W-:Y:S01]  /*10140*/  PRMT R5, R6, 0x7610, R5 ;  /* 0x0000761006057816 */ /* 0x000fe20000000005 */
[----:B------:R-:W-:-:S05]  /*10150*/  @P4 IMAD.MOV.U32 R6, RZ, RZ, R234 ;  /* 0x000000ffff064224 */ /* 0x000fca00078e00ea */
[----:B------:R3:W-:Y:S04]  /*10160*/  @P4 STG.E.U16 desc[UR52][R6.64+0x10], R5 ;  /* 0x0000100506004986 */ /* 0x0007e8000c101534 */
[----:B---3--:R0:W5:Y:S04]  /*10170*/  LDL.LU.64 R6, [R1+0x408] ;  /* 0x0004080001067983 */ /* 0x0081680000300a00 */
[----:B------:R0:W5:Y:S04]  /*10180*/  LDL.LU R5, [R1+0x400] ;  /* 0x0004000001057983 */ /* 0x0001680000300800 */
[----:B------:R0:W5:Y:S04]  /*10190*/  LDL.LU R4, [R1+0x3fc] ;  /* 0x0003fc0001047983 */ /* 0x0001680000300800 */
[----:B------:R3:W-:Y:S04]  /*101a0*/  STL.S16 [R1+0x300], R3 ;  /* 0x0003000301007387 */ /* 0x0007e80000100600 */
[----:B---3--:R0:W5:Y:S01]  /*101b0*/  LDL.LU R3, [R1+0x3f8] ;  /* 0x0003f80001037983 */ /* 0x0081620000300800 */
[----:B------:R-:W-:Y:S01]  /*101c0*/  ISETP.GT.AND P4, PT, R0, 0x100, P6 ;  /* 0x000001000000780c */ /* 0x000fe20003784270 */
[----:B------:R-:W-:-:S12]  /*101d0*/  BSSY B1, `(.L_x_100) ;  /* 0x0000006000017945 */ /* 0x000fd80003800000 */
[----:B0-----:R-:W-:Y:S05]  /*101e0*/  @!P4 BRA `(.L_x_101) ;  /* 0x000000000010c947 */ /* 0x001fea0003800000 */
[----:B------:R0:W-:Y:S04]  /*101f0*/  STL [R1+0x3f8], R0 ;  /* 0x0003f80001007387 */ /* 0x0001e80000100800 */
[----:B0-----:R-:W3:Y:S04]  /*10200*/  LDG.E.LTC128B.U16 R0, desc[UR52][R18.64+0x12] ;  /* 0x0000123412007981 */ /* 0x001ee8000c1e1520 */
[----:B---3--:R0:W-:Y:S04]  /*10210*/  STL [R1+0x300], R0 ;  /* 0x0003000001007387 */ /* 0x0081e80000100800 */
[----:B0-----:R0:W5:Y:S02]  /*10220*/  LDL.LU R0, [R1+0x3f8] ;  /* 0x0003f80001007983 */ /* 0x0011640000300800 */
.L_x_101:
[----:B------:R-:W-:Y:S05]  /*10230*/  BSYNC B1 ;  /* 0x0000000000017941 */ /* 0x000fea0003800000 */
.L_x_100:
[----:B-----5:R-:W-:Y:S04]  /*10240*/  STL [R1+0x410], R9 ;  /* 0x0004100901007387 */ /* 0x020fe80000100800 */
[----:B------:R3:W-:Y:S04]  /*10250*/  STL [R1+0x40c], R8 ;  /* 0x00040c0801007387 */ /* 0x0007e80000100800 */
[----:B---3--:R-:W3:Y:S04]  /*10260*/  LDL.LU R8, [R1+0x314] ;  /* 0x0003140001087983 */ /* 0x008ee80000300800 */
[----:B------:R-:W-:Y:S04]  /*10270*/  STL [R1+0x408], R7 ;  /* 0x0004080701007387 */ /* 0x000fe80000100800 */
[----:B------:R-:W-:Y:S04]  /*10280*/  STL [R1+0x404], R6 ;  /* 0x0004040601007387 */ /* 0x000fe80000100800 */
[----:B------:R-:W-:Y:S04]  /*10290*/  STL [R1+0x400], R5 ;  /* 0x0004000501007387 */ /* 0x000fe80000100800 */
[----:B------:R4:W-:Y:S04]  /*102a0*/  STL [R1+0x3fc], R4 ;  /* 0x0003fc0401007387 */ /* 0x0009e80000100800 */
[----:B----4-:R-:W4:Y:S04]  /*102b0*/  LDL.LU R4, [R1+0x300] ;  /* 0x0003000001047983 */ /* 0x010f280000300800 */
[----:B------:R1:W-:Y:S01]  /*102c0*/  STL [R1+0x3f8], R3 ;  /* 0x0003f80301007387 */ /* 0x0003e20000100800 */
[----:B----4-:R-:W-:-:S04]  /*102d0*/  IMAD.U32 R9, R4, 0x10000, RZ ;  /* 0x0001000004097824 */ /* 0x010fc800078e00ff */
[----:B------:R-:W-:-:S04]  /*102e0*/  FMUL R9, R9, R16 ;  /* 0x0000001009097220 */ /* 0x000fc80000400000 */
[----:B---3--:R-:W-:Y:S01]  /*102f0*/  FFMA R8, R8, R2, R9 ;  /* 0x0000000208087223 */ /* 0x008fe20000000009 */
[----:B-1----:R-:W-:Y:S01]  /*10300*/  PRMT R3, R4, 0x7610, R3 ;  /* 0x0000761004037816 */ /* 0x002fe20000000003 */
        /* <DEDUP_REMOVED lines=15> */
[----:B-1----:R-:W-:Y:S05]  /*10400*/  @!P4 BRA `(.L_x_103) ;  /* 0x000000000010c947 */ /* 0x002fea0003800000 */
[----:B------:R1:W-:Y:S04]  /*10410*/  STL [R1+0x3f8], R0 ;  /* 0x0003f80001007387 */ /* 0x0003e80000100800 */
[----:B-1----:R-:W3:Y:S04]  /*10420*/  LDG.E.LTC128B.U16 R0, desc[UR52][R14.64+0x10] ;  /* 0x000010340e007981 */ /* 0x002ee8000c1e1520 */
[----:B---3--:R1:W-:Y:S04]  /*10430*/  STL [R1+0x300], R0 ;  /* 0x0003000001007387 */ /* 0x0083e80000100800 */
[----:B-1----:R1:W5:Y:S02]  /*10440*/  LDL.LU R0, [R1+0x3f8] ;  /* 0x0003f80001007983 */ /* 0x0023640000300800 */
.L_x_103:
[----:B------:R-:W-:Y:S05]  /*10450*/  BSYNC B1 ;  /* 0x0000000000017941 */ /* 0x000fea0003800000 */
.L_x_102:
[----:B------:R-:W-:Y:S04]  /*10460*/  STL [R1+0x41c], R11 ;  /* 0x00041c0b01007387 */ /* 0x000fe80000100800 */
[----:B------:R3:W-:Y:S04]  /*10470*/  STL [R1+0x418], R10 ;  /* 0x0004180a01007387 */ /* 0x0007e80000100800 */
[----:B---3--:R-:W3:Y:S04]  /*10480*/  LDL.LU R10, [R1+0x318] ;  /* 0x00031800010a7983 */ /* 0x008ee80000300800 */
[----:B-----5:R-:W-:Y:S04]  /*10490*/  STL [R1+0x414], R9 ;  /* 0x0004140901007387 */ /* 0x020fe80000100800 */
[----:B------:R-:W-:Y:S04]  /*104a0*/  STL [R1+0x410], R8 ;  /* 0x0004100801007387 */ /* 0x000fe80000100800 */
[----:B------:R4:W-:Y:S04]  /*104b0*/  STL.64 [R1+0x408], R6 ;  /* 0x0004080601007387 */ /* 0x0009e80000100a00 */
[----:B----4-:R-:W4:Y:S04]  /*104c0*/  LDL.64 R6, [R1+0x350] ;  /* 0x0003500001067983 */ /* 0x010f280000100a00 */
[----:B------:R-:W-:Y:S04]  /*104d0*/  STL [R1+0x400], R5 ;  /* 0x0004000501007387 */ /* 0x000fe80000100800 */
[----:B------:R0:W-:Y:S04]  /*104e0*/  STL [R1+0x3fc], R4 ;  /* 0x0003fc0401007387 */ /* 0x0001e80000100800 */
[----:B0-----:R-:W2:Y:S04]  /*104f0*/  LDL.LU R4, [R1+0x300] ;  /* 0x0003000001047983 */ /* 0x001ea80000300800 */
[----:B------:R0:W-:Y:S01]  /*10500*/  STL [R1+0x3f8], R3 ;  /* 0x0003f80301007387 */ /* 0x0001e20000100800 */
[----:B--2---:R-:W-:-:S04]  /*10510*/  IMAD.U32 R11, R4, 0x10000, RZ ;  /* 0x00010000040b7824 */ /* 0x004fc800078e00ff */
[----:B------:R-:W-:-:S04]  /*10520*/  FMUL R11, R11, R16 ;  /* 0x000000100b0b7220 */ /* 0x000fc80000400000 */
[----:B---3--:R-:W-:Y:S02]  /*10530*/  FFMA R10, R10, R2, R11 ;  /* 0x000000020a0a7223 */ /* 0x008fe4000000000b */
[----:B------:R2:W5:Y:S03]  /*10540*/  LDL.LU R11, [R1+0x41c] ;  /* 0x00041c00010b7983 */ /* 0x0005660000300800 */
[----:B------:R-:W-:Y:S02]  /*10550*/  F2FP.BF16.F32.PACK_AB R9, RZ, R10 ;  /* 0x0000000aff09723e */ /* 0x000fe400000010ff */
[----:B------:R2:W5:Y:S02]  /*10560*/  LDL.LU R10, [R1+0x418] ;  /* 0x00041800010a7983 */ /* 0x0005640000300800 */
[----:B------:R-:W-:Y:S02]  /*10570*/  PRMT R8, R9, 0x7610, R8 ;  /* 0x0000761009087816 */ /* 0x000fe40000000008 */
[----:B------:R2:W5:Y:S02]  /*10580*/  LDL.LU R9, [R1+0x414] ;  /* 0x0004140001097983 */ /* 0x0005640000300800 */
[----:B------:R-:W-:-:S02]  /*10590*/  PRMT R5, R8, 0x7610, R5 ;  /* 0x0000761008057816 */ /* 0x000fc40000000005 */
[----:B0-----:R-:W-:Y:S01]  /*105a0*/  PRMT R3, R4, 0x7610, R3 ;  /* 0x0000761004037816 */ /* 0x001fe20000000003 */
[----:B------:R2:W5:Y:S04]  /*105b0*/  LDL.LU R8, [R1+0x410] ;  /* 0x0004100001087983 */ /* 0x0005680000300800 */
[----:B----4-:R0:W-:Y:S04]  /*105c0*/  @P4 STG.E.U16 desc[UR52][R6.64+0x10], R5 ;  /* 0x0000100506004986 */ /* 0x0101e8000c101534 */
[----:B0-----:R2:W5:Y:S04]  /*105d0*/  LDL.LU.64 R6, [R1+0x408] ;  /* 0x0004080001067983 */ /* 0x0015680000300a00 */
[----:B------:R2:W5:Y:S04]  /*105e0*/  LDL.LU R5, [R1+0x400] ;  /* 0x0004000001057983 */ /* 0x0005680000300800 */
[----:B------:R2:W5:Y:S04]  /*105f0*/  LDL.LU R4, [R1+0x3fc] ;  /* 0x0003fc0001047983 */ /* 0x0005680000300800 */
[----:B------:R0:W-:Y:S04]  /*10600*/  STL.S16 [R1+0x308], R3 ;  /* 0x0003080301007387 */ /* 0x0001e80000100600 */
[----:B0-----:R2:W5:Y:S01]  /*10610*/  LDL.LU R3, [R1+0x3f8] ;  /* 0x0003f80001037983 */ /* 0x0015620000300800 */
[----:B------:R-:W-:Y:S01]  /*10620*/  ISETP.GT.AND P4, PT, R0, 0x108, P6 ;  /* 0x000001080000780c */ /* 0x000fe20003784270 */
[----:B------:R-:W-:-:S12]  /*10630*/  BSSY B1, `(.L_x_104) ;  /* 0x0000006000017945 */ /* 0x000fd80003800000 */
[----:B--2---:R-:W-:Y:S05]  /*10640*/  @!P4 BRA `(.L_x_105) ;  /* 0x000000000010c947 */ /* 0x004fea0003800000 */
[----:B------:R0:W-:Y:S04]  /*10650*/  STL [R1+0x3f8], R0 ;  /* 0x0003f80001007387 */ /* 0x0001e80000100800 */
[----:B0-----:R-:W2:Y:S04]  /*10660*/  LDG.E.LTC128B.U16 R0, desc[UR52][R14.64+0x12] ;  /* 0x000012340e007981 */ /* 0x001ea8000c1e1520 */
[----:B--2---:R0:W-:Y:S04]  /*10670*/  STL [R1+0x308], R0 ;  /* 0x0003080001007387 */ /* 0x0041e80000100800 */
[----:B0-----:R0:W5:Y:S02]  /*10680*/  LDL.LU R0, [R1+0x3f8] ;  /* 0x0003f80001007983 */ /* 0x0011640000300800 */
.L_x_105:
[----:B------:R-:W-:Y:S05]  /*10690*/  BSYNC B1 ;  /* 0x0000000000017941 */ /* 0x000fea0003800000 */
.L_x_104:
[----:B-----5:R2:W-:Y:S04]  /*106a0*/  STL [R1+0x40c], R7 ;  /* 0x00040c0701007387 */ /* 0x0205e80000100800 */
[----:B--2---:R-:W2:Y:S04]  /*106b0*/  LDL R7, [R1+0x308] ;  /* 0x0003080001077983 */ /* 0x004ea80000100800 */
[----:B------:R3:W-:Y:S04]  /*106c0*/  STL [R1+0x408], R6 ;  /* 0x0004080601007387 */ /* 0x0007e80000100800 */
[----:B---3--:R-:W3:Y:S04]  /*106d0*/  LDL.LU R6, [R1+0x31c] ;  /* 0x00031c0001067983 */ /* 0x008ee80000300800 */
[----:B------:R4:W-:Y:S04]  /*106e0*/  STL.64 [R1+0x400], R4 ;  /* 0x0004000401007387 */ /* 0x0009e80000100a00 */
[----:B------:R1:W-:Y:S01]  /*106f0*/  STL [R1+0x3f8], R3 ;  /* 0x0003f80301007387 */ /* 0x0003e20000100800 */
[----:B--2---:R-:W-:-:S04]  /*10700*/  IMAD.U32 R7, R7, 0x10000, RZ ;  /* 0x0001000007077824 */ /* 0x004fc800078e00ff */
[----:B------:R-:W-:-:S04]  /*10710*/  FMUL R7, R7, R16 ;  /* 0x0000001007077220 */ /* 0x000fc80000400000 */
[----:B---3--:R-:W-:Y:S02]  /*10720*/  FFMA R6, R6, R2, R7 ;  /* 0x0000000206067223 */ /* 0x008fe40000000007 */
[----:B------:R2:W5:Y:S03]  /*10730*/  LDL.LU R7, [R1+0x40c] ;  /* 0x00040c0001077983 */ /* 0x0005660000300800 */
[----:B----4-:R-:W-:Y:S02]  /*10740*/  F2FP.BF16.F32.PACK_AB R5, RZ, R6 ;  /* 0x00000006ff05723e */ /* 0x010fe400000010ff */
[----:B------:R2:W5:Y:S02]  /*10750*/  LDL.LU R6, [R1+0x408] ;  /* 0x0004080001067983 */ /* 0x0005640000300800 */
[----:B------:R-:W-:Y:S01]  /*10760*/  PRMT R4, R5, 0x7610, R4 ;  /* 0x0000761005047816 */ /* 0x000fe20000000004 */
[----:B------:R-:W-:-:S02]  /*10770*/  IMAD.MOV.U32 R5, RZ, RZ, R13 ;  /* 0x000000ffff057224 */ /* 0x000fc400078e000d */
[----:B------:R-:W3:Y:S01]  /*10780*/  LDL.LU R13, [R1+0x308] ;  /* 0x00030800010d7983 */ /* 0x000ee20000300800 */
[----:B-1----:R-:W-:Y:S01]  /*10790*/  PRMT R3, R4, 0x7610, R3 ;  /* 0x0000761004037816 */ /* 0x002fe20000000003 */
[----:B------:R-:W-:-:S05]  /*107a0*/  IMAD.MOV.U32 R4, RZ, RZ, R12 ;  /* 0x000000ffff047224 */ /* 0x000fca00078e000c */
[----:B------:R-:W-:Y:S04]  /*107b0*/  STL.64 [R1+0x300], R4 ;  /* 0x0003000401007387 */ /* 0x000fe80000100a00 */
[----:B------:R1:W-:Y:S01]  /*107c0*/  @P4 STG.E.U16 desc[UR52][R4.64+0x12], R3 ;  /* 0x0000120304004986 */ /* 0x0003e2000c101534 */
[----:B------:R-:W-:-:S03]  /*107d0*/  ISETP.GT.AND P4, PT, R0, 0x100, P3 ;  /* 0x000001000000780c */ /* 0x000fc60001f84270 */
[----:B-1----:R2:W5:Y:S04]  /*107e0*/  LDL.LU.64 R4, [R1+0x400] ;  /* 0x0004000001047983 */ /* 0x0025680000300a00 */
[----:B------:R2:W5:Y:S01]  /*107f0*/  LDL.LU R3, [R1+0x3f8] ;  /* 0x0003f80001037983 */ /* 0x0005620000300800 */
[----:B------:R-:W-:Y:S01]  /*10800*/  BSSY B1, `(.L_x_106) ;  /* 0x0000006000017945 */ /* 0x000fe20003800000 */
[----:B---3--:R-:W-:-:S05]  /*10810*/  PRMT R12, R13, 0x7610, R12 ;  /* 0x000076100d0c7816 */ /* 0x008fca000000000c */
[----:B------:R2:W-:Y:S01]  /*10820*/  STL.S16 [R1+0x314], R12 ;  /* 0x0003140c01007387 */ /* 0x0005e20000100600 */
[----:B------:R-:W-:Y:S05]  /*10830*/  @!P4 BRA `(.L_x_107) ;  /* 0x000000000008c947 */ /* 0x000fea0003800000 */
[----:B--2---:R-:W2:Y:S04]  /*10840*/  LDG.E.LTC128B.U16 R12, desc[UR52][R18.64+0x20] ;  /* 0x00002034120c7981 */ /* 0x004ea8000c1e1520 */
[----:B--2---:R1:W-:Y:S02]  /*10850*/  STL [R1+0x314], R12 ;  /* 0x0003140c01007387 */ /* 0x0043e40000100800 */
.L_x_107:
[----:B------:R-:W-:Y:S05]  /*10860*/  BSYNC B1 ;  /* 0x0000000000017941 */ /* 0x000fea0003800000 */
.L_x_106:
[----:B------:R-:W3:Y:S04]  /*10870*/  LDL.LU R13, [R1+0x320] ;  /* 0x00032000010d7983 */ /* 0x000ee80000300800 */
[----:B------:R4:W-:Y:S04]  /*10880*/  STL [R1+0x41c], R17 ;  /* 0x00041c1101007387 */ /* 0x0009e80000100800 */
[----:B----4-:R-:W4:Y:S04]  /*10890*/  LDL.LU R17, [R1+0x3e8] ;  /* 0x0003e80001117983 */ /* 0x010f280000300800 */
[----:B-----5:R-:W-:Y:S04]  /*108a0*/  STL [R1+0x418], R3 ;  /* 0x0004180301007387 */ /* 0x020fe80000100800 */
[----:B------:R0:W-:Y:S04]  /*108b0*/  STL.64 [R1+0x410], R20 ;  /* 0x0004101401007387 */ /* 0x0001e80000100a00 */
[----:B0-----:R-:W4:Y:S04]  /*108c0*/  LDL.LU.64 R20, [R1+0x380] ;  /* 0x0003800001147983 */ /* 0x001f280000300a00 */
[----:B------:R-:W-:Y:S04]  /*108d0*/  STL.64 [R1+0x408], R18 ;  /* 0x0004081201007387 */ /* 0x000fe80000100a00 */
[----:B------:R0:W-:Y:S04]  /*108e0*/  STL.64 [R1+0x400], R14 ;  /* 0x0004000e01007387 */ /* 0x0001e80000100a00 */
[----:B0-----:R-:W4:Y:S01]  /*108f0*/  LDL.LU.64 R14, [R1+0x3c8] ;  /* 0x0003c800010e7983 */ /* 0x001f220000300a00 */
[----:B-12---:R-:W-:-:S03]  /*10900*/  IMAD.U32 R12, R12, 0x10000, RZ ;  /* 0x000100000c0c7824 */ /* 0x006fc600078e00ff */
[----:B------:R0:W-:Y:S01]  /*10910*/  STL.64 [R1+0x3f8], R4 ;  /* 0x0003f80401007387 */ /* 0x0001e20000100a00 */
[----:B------:R-:W-:-:S03]  /*10920*/  FMUL R12, R12, R16 ;  /* 0x000000100c0c7220 */ /* 0x000fc60000400000 */
[----:B0-----:R-:W2:Y:S01]  /*10930*/  LDL.LU R5, [R1+0x3d4] ;  /* 0x0003d40001057983 */ /* 0x001ea20000300800 */
[----:B---3--:R-:W-:Y:S01]  /*10940*/  FFMA R12, R13, R2, R12 ;  /* 0x000000020d0c7223 */ /* 0x008fe2000000000c */
[----:B------:R-:W-:-:S04]  /*10950*/  @P4 IMAD.MOV.U32 R13, RZ, RZ, R235 ;  /* 0x000000ffff0d4224 */ /* 0x000fc800078e00eb */
[----:B------:R-:W-:-:S04]  /*10960*/  F2FP.BF16.F32.PACK_AB R12, RZ, R12 ;  /* 0x0000000cff0c723e */ /* 0x000fc800000010ff */
[----:B------:R-:W-:Y:S01]  /*10970*/  PRMT R3, R12, 0x7610, R3 ;  /* 0x000076100c037816 */ /* 0x000fe20000000003 */
[----:B------:R-:W-:-:S05]  /*10980*/  @P4 IMAD.MOV.U32 R12, RZ, RZ, R234 ;  /* 0x000000ffff0c4224 */ /* 0x000fca00078e00ea */
[----:B------:R0:W-:Y:S01]  /*10990*/  @P4 STG.E.U16 desc[UR52][R12.64+0x20], R3 ;  /* 0x000020030c004986 */ /* 0x0001e2000c101534 */
[----:B----4-:R-:W-:-:S05]  /*109a0*/  IADD3 R17, P4, R17, 0x180, RZ ;  /* 0x0000018011117810 */ /* 0x010fca0007f9e0ff */
[----:B0-----:R-:W-:-:S04]  /*109b0*/  IMAD.X R12, RZ, RZ, UR7, P4 ;  /* 0x00000007ff0c7e24 */ /* 0x001fc8000a0e06ff */
[----:B------:R-:W-:-:S04]  /*109c0*/  IMAD R12, R12, R8, RZ ;  /* 0x000000080c0c7224 */ /* 0x000fc800078e02ff */
[C---:B------:R-:W-:Y:S02]  /*109d0*/  IMAD R3, R17.reuse, R9, R12 ;  /* 0x0000000911037224 */ /* 0x040fe400078e020c */
[----:B------:R-:W-:-:S04]  /*109e0*/  IMAD.WIDE.U32 R12, R17, R8, R14 ;  /* 0x00000008110c7225 */ /* 0x000fc800078e000e */
[----:B------:R-:W-:Y:S01]  /*109f0*/  IMAD.IADD R9, R13, 0x1, R3 ;  /* 0x000000010d097824 */ /* 0x000fe200078e0203 */
[----:B------:R-:W-:-:S04]  /*10a00*/  LEA R18, P4, R12, R6, 0x1 ;  /* 0x000000060c127211 */ /* 0x000fc800078808ff */
[----:B------:R-:W-:-:S05]  /*10a10*/  LEA.HI.X R19, R12, R7, R9, 0x1, P4 ;  /* 0x000000070c137211 */ /* 0x000fca00020f0c09 */
[----:B------:R0:W-:Y:S02]  /*10a20*/  STL.64 [R1+0x358], R18 ;  /* 0x0003581201007387 */ /* 0x0001e40000100a00 */
[----:B0-----:R-:W-:-:S04]  /*10a30*/  IMAD.WIDE.U32 R18, R17, R8, R20 ;  /* 0x0000000811127225 */ /* 0x001fc800078e0014 */
[----:B------:R-:W-:Y:S01]  /*10a40*/  IMAD.IADD R4, R3, 0x1, R19 ;  /* 0x0000000103047824 */ /* 0x000fe200078e0213 */
[----:B------:R-:W-:Y:S01]  /*10a50*/  IADD3 R20, P4, R10, R18, RZ ;  /* 0x000000120a147210 */ /* 0x000fe20007f9e0ff */
[----:B------:R-:W-:Y:S02]  /*10a60*/  IMAD.WIDE.U32 R8, R17, R8, R10 ;  /* 0x0000000811087225 */ /* 0x000fe400078e000a */
[----:B------:R0:W5:Y:S02]  /*10a70*/  LDL.LU R17, [R1+0x41c] ;  /* 0x00041c0001117983 */ /* 0x0001640000300800 */
[----:B------:R-:W-:Y:S02]  /*10a80*/  IMAD.X R21, R11, 0x1, R4, P4 ;  /* 0x000000010b157824 */ /* 0x000fe400020e0604 */
[----:B------:R-:W3:Y:S01]  /*10a90*/  LDL.LU R11, [R1+0x3d0] ;  /* 0x0003d000010b7983 */ /* 0x000ee20000300800 */
[----:B------:R-:W-:-:S03]  /*10aa0*/  IMAD.IADD R9, R3, 0x1, R9 ;  /* 0x0000000103097824 */ /* 0x000fc600078e0209 */
[----:B------:R0:W5:Y:S01]  /*10ab0*/  LDL.LU R3, [R1+0x418] ;  /* 0x0004180001037983 */ /* 0x0001620000300800 */
[----:B---3--:R-:W-:-:S04]  /*10ac0*/  IMAD.WIDE.U32 R8, R11, UR42, R8 ;  /* 0x0000002a0b087c25 */ /* 0x008fc8000f8e0008 */
[----:B--2---:R-:W-:Y:S01]  /*10ad0*/  IMAD.IADD R9, R5, 0x1, R9 ;  /* 0x0000000105097824 */ /* 0x004fe200078e0209 */
[----:B------:R-:W-:-:S04]  /*10ae0*/  LEA R12, P4, R8, R6, 0x1 ;  /* 0x00000006080c7211 */ /* 0x000fc800078808ff */
[----:B------:R-:W-:Y:S01]  /*10af0*/  LEA.HI.X R13, R8, R7, R9, 0x1, P4 ;  /* 0x00000007080d7211 */ /* 0x000fe200020f0c09 */
[----:B------:R-:W-:Y:S02]  /*10b00*/  IMAD.WIDE.U32 R8, R11, UR42, R20 ;  /* 0x0000002a0b087c25 */ /* 0x000fe4000f8e0014 */
[----:B------:R0:W5:Y:S02]  /*10b10*/  LDL.LU.64 R20, [R1+0x410] ;  /* 0x0004100001147983 */ /* 0x0001640000300a00 */
[----:B------:R-:W-:Y:S01]  /*10b20*/  IMAD.IADD R9, R5, 0x1, R9 ;  /* 0x0000000105097824 */ /* 0x000fe200078e0209 */
[----:B------:R-:W-:-:S04]  /*10b30*/  LEA R10, P4, R8, R6, 0x1 ;  /* 0x00000006080a7211 */ /* 0x000fc800078808ff */
[-C--:B------:R-:W-:Y:S02]  /*10b40*/  LEA.HI.X R11, R8, R7.reuse, R9, 0x1, P4 ;  /* 0x00000007080b7211 */ /* 0x080fe400020f0c09 */
[----:B------:R-:W2:Y:S02]  /*10b50*/  LDL.LU.64 R8, [R1+0x3e0] ;  /* 0x0003e00001087983 */ /* 0x000ea40000300a00 */
[----:B--2---:R-:W-:Y:S02]  /*10b60*/  IADD3 R8, P4, R8, R18, RZ ;  /* 0x0000001208087210 */ /* 0x004fe40007f9e0ff */
[----:B------:R0:W5:Y:S03]  /*10b70*/  LDL.LU.64 R18, [R1+0x408] ;  /* 0x0004080001127983 */ /* 0x0001660000300a00 */
[----:B------:R-:W-:Y:S01]  /*10b80*/  IMAD.X R9, R4, 0x1, R15, P4 ;  /* 0x0000000104097824 */ /* 0x000fe200020e060f */
[C---:B------:R-:W-:Y:S01]  /*10b90*/  LEA R4, P4, R8.reuse, R6, 0x1 ;  /* 0x0000000608047211 */ /* 0x040fe200078808ff */
[----:B------:R0:W5:Y:S03]  /*10ba0*/  LDL.LU.64 R14, [R1+0x400] ;  /* 0x00040000010e7983 */ /* 0x0001660000300a00 */
[----:B------:R-:W-:-:S05]  /*10bb0*/  LEA.HI.X R5, R8, R7, R9, 0x1, P4 ;  /* 0x0000000708057211 */ /* 0x000fca00020f0c09 */
[----:B------:R1:W-:Y:S04]  /*10bc0*/  STL.64 [R1+0x318], R4 ;  /* 0x0003180401007387 */ /* 0x0003e80000100a00 */
[----:B-1----:R0:W5:Y:S04]  /*10bd0*/  LDL.LU.64 R4, [R1+0x3f8] ;  /* 0x0003f80001047983 */ /* 0x0021680000300a00 */
[----:B------:R-:W2:Y:S01]  /*10be0*/  LDL.LU R9, [R1+0x314] ;  /* 0x0003140001097983 */ /* 0x000ea20000300800 */
[----:B------:R-:W-:Y:S01]  /*10bf0*/  ISETP.GT.AND P4, PT, R0, 0x100, P2 ;  /* 0x000001000000780c */ /* 0x000fe20001784270 */
[----:B------:R-:W-:Y:S01]  /*10c00*/  BSSY B1, `(.L_x_108) ;  /* 0x0000004000017945 */ /* 0x000fe20003800000 */
[----:B--2---:R-:W-:-:S11]  /*10c10*/  PRMT R6, R9, 0x7610, R6 ;  /* 0x0000761009067816 */ /* 0x004fd60000000006 */
[----:B0-----:R-:W-:Y:S05]  /*10c20*/  @!P4 BRA `(.L_x_109) ;  /* 0x000000000004c947 */ /* 0x001fea0003800000 */
[----:B-----5:R0:W5:Y:S02]  /*10c30*/  LDG.E.LTC128B.U16 R6, desc[UR52][R18.64+0x22] ;  /* 0x0000223412067981 */ /* 0x020164000c1e1520 */
.L_x_109:
[----:B------:R-:W-:Y:S05]  /*10c40*/  BSYNC B1 ;  /* 0x0000000000017941 */ /* 0x000fea0003800000 */
.L_x_108:
        /* <DEDUP_REMOVED lines=8> */
[----:B-1----:R-:W-:Y:S05]  /*10cd0*/  @!P4 BRA `(.L_x_111) ;  /* 0x000000000004c947 */ /* 0x002fea0003800000 */
[----:B------:R1:W5:Y:S02]  /*10ce0*/  LDG.E.LTC128B.U16 R6, desc[UR52][R14.64+0x20] ;  /* 0x000020340e067981 */ /* 0x000364000c1e1520 */
.L_x_111:
[----:B------:R-:W-:Y:S05]  /*10cf0*/  BSYNC B1 ;  /* 0x0000000000017941 */ /* 0x000fea0003800000 */
.L_x_110:
[----:B------:R2:W-:Y:S04]  /*10d00*/  STL [R1+0x3f8], R3 ;  /* 0x0003f80301007387 */ /* 0x0005e80000100800 */
[----:B--2---:R-:W2:Y:S04]  /*10d10*/  LDL.LU R3, [R1+0x328] ;  /* 0x0003280001037983 */ /* 0x004ea80000300800 */
[----:B------:R-:W3:Y:S01]  /*10d20*/  LDL.64 R8, [R1+0x350] ;  /* 0x0003500001087983 */ /* 0x000ee20000100a00 */
[----:B-----5:R-:W-:-:S04]  /*10d30*/  IMAD.U32 R7, R6, 0x10000, RZ ;  /* 0x0001000006077824 */ /* 0x020fc800078e00ff */
[----:B------:R-:W-:-:S04]  /*10d40*/  FMUL R7, R7, R16 ;  /* 0x0000001007077220 */ /* 0x000fc80000400000 */
[----:B--2---:R-:W-:Y:S02]  /*10d50*/  FFMA R7, R3, R2, R7 ;  /* 0x0000000203077223 */ /* 0x004fe40000000007 */
[----:B------:R2:W5:Y:S01]  /*10d60*/  LDL.LU R3, [R1+0x3f8] ;  /* 0x0003f80001037983 */ /* 0x0005620000300800 */
[----:B------:R-:W-:Y:S02]  /*10d70*/  BSSY B1, `(.L_x_112) ;  /* 0x0000006000017945 */ /* 0x000fe40003800000 */
[----:B------:R-:W-:-:S05]  /*10d80*/  F2FP.BF16.F32.PACK_AB R7, RZ, R7 ;  /* 0x00000007ff07723e */ /* 0x000fca00000010ff */
[----:B---3--:R2:W-:Y:S01]  /*10d90*/  @P4 STG.E.U16 desc[UR52][R8.64+0x20], R7 ;  /* 0x0000200708004986 */ /* 0x0085e2000c101534 */
[----:B------:R-:W-:-:S13]  /*10da0*/  ISETP.GT.AND P4, PT, R0, 0x108, P2 ;  /* 0x000001080000780c */ /* 0x000fda0001784270 */
[----:B--2---:R-:W-:Y:S05]  /*10db0*/  @!P4 BRA `(.L_x_113) ;  /* 0x000000000004c947 */ /* 0x004fea0003800000 */
[----:B------:R2:W5:Y:S02]  /*10dc0*/  LDG.E.LTC128B.U16 R6, desc[UR52][R14.64+0x22] ;  /* 0x000022340e067981 */ /* 0x000564000c1e1520 */
.L_x_113:
[----:B------:R-:W-:Y:S05]  /*10dd0*/  BSYNC B1 ;  /* 0x0000000000017941 */ /* 0x000fea0003800000 */
.L_x_112:
[----:B-----5:R3:W-:Y:S04]  /*10de0*/  STL [R1+0x3f8], R3 ;  /* 0x0003f80301007387 */ /* 0x0207e80000100800 */
[----:B---3--:R-:W3:Y:S04]  /*10df0*/  LDL.LU R3, [R1+0x32c] ;  /* 0x00032c0001037983 */ /* 0x008ee80000300800 */
[----:B------:R-:W4:Y:S01]  /*10e00*/  LDL.64 R8, [R1+0x300] ;  /* 0x0003000001087983 */ /* 0x000f220000100a00 */
[----:B------:R-:W-:-:S04]  /*10e10*/  IMAD.U32 R7, R6, 0x10000, RZ ;  /* 0x0001000006077824 */ /* 0x000fc800078e00ff */
[----:B------:R-:W-:-:S04]  /*10e20*/  FMUL R7, R7, R16 ;  /* 0x0000001007077220 */ /* 0x000fc80000400000 */
[----:B---3--:R-:W-:Y:S02]  /*10e30*/  FFMA R7, R3, R2, R7 ;  /* 0x0000000203077223 */ /* 0x008fe40000000007 */
[----:B------:R3:W5:Y:S01]  /*10e40*/  LDL.LU R3, [R1+0x3f8] ;  /* 0x0003f80001037983 */ /* 0x0007620000300800 */
[----:B------:R-:W-:Y:S02]  /*10e50*/  BSSY B1, `(.L_x_114) ;  /* 0x0000006000017945 */ /* 0x000fe40003800000 */
[----:B------:R-:W-:-:S05]  /*10e60*/  F2FP.BF16.F32.PACK_AB R7, RZ, R7 ;  /* 0x00000007ff07723e */ /* 0x000fca00000010ff */
[----:B----4-:R3:W-:Y:S01]  /*10e70*/  @P4 STG.E.U16 desc[UR52][R8.64+0x22], R7 ;  /* 0x0000220708004986 */ /* 0x0107e2000c101534 */
[----:B------:R-:W-:-:S13]  /*10e80*/  ISETP.GT.AND P4, PT, R0, 0x100, P1 ;  /* 0x000001000000780c */ /* 0x000fda0000f84270 */
[----:B---3--:R-:W-:Y:S05]  /*10e90*/  @!P4 BRA `(.L_x_115) ;  /* 0x000000000004c947 */ /* 0x008fea0003800000 */
[----:B------:R3:W5:Y:S02]  /*10ea0*/  LDG.E.LTC128B.U16 R6, desc[UR52][R18.64+0x30] ;  /* 0x0000303412067981 */ /* 0x000764000c1e1520 */
.L_x_115:
[----:B------:R-:W-:Y:S05]  /*10eb0*/  BSYNC B1 ;  /* 0x0000000000017941 */ /* 0x000fea0003800000 */
.L_x_114:
[----:B------:R-:W4:Y:S01]  /*10ec0*/  LDL.LU R8, [R1+0x330] ;  /* 0x0003300001087983 */ /* 0x000f220000300800 */
[----:B-----5:R-:W-:Y:S01]  /*10ed0*/  IMAD.U32 R7, R6, 0x10000, RZ ;  /* 0x0001000006077824 */ /* 0x020fe200078e00ff */
[----:B------:R-:W-:Y:S01]  /*10ee0*/  BSSY B1, `(.L_x_116) ;  /* 0x000000a000017945 */ /* 0x000fe20003800000 */
[----:B------:R-:W-:Y:S02]  /*10ef0*/  @P4 IMAD.MOV.U32 R9, RZ, RZ, R235 ;  /* 0x000000ffff094224 */ /* 0x000fe400078e00eb */
[----:B------:R-:W-:-:S04]  /*10f00*/  FMUL R7, R7, R16 ;  /* 0x0000001007077220 */ /* 0x000fc80000400000 */
[----:B----4-:R-:W-:Y:S01]  /*10f10*/  FFMA R7, R8, R2, R7 ;  /* 0x0000000208077223 */ /* 0x010fe20000000007 */
[----:B------:R-:W-:-:S04]  /*10f20*/  @P4 IMAD.MOV.U32 R8, RZ, RZ, R234 ;  /* 0x000000ffff084224 */ /* 0x000fc800078e00ea */
[----:B------:R-:W-:-:S05]  /*10f30*/  F2FP.BF16.F32.PACK_AB R7, RZ, R7 ;  /* 0x00000007ff07723e */ /* 0x000fca00000010ff */
[----:B------:R4:W-:Y:S01]  /*10f40*/  @P4 STG.E.U16 desc[UR52][R8.64+0x30], R7 ;  /* 0x0000300708004986 */ /* 0x0009e2000c101534 */
[----:B------:R-:W-:-:S13]  /*10f50*/  ISETP.GT.AND P4, PT, R0, 0x100, P0 ;  /* 0x000001000000780c */ /* 0x000fda0000784270 */
[----:B----4-:R-:W-:Y:S05]  /*10f60*/  @!P4 BRA `(.L_x_117) ;  /* 0x000000000004c947 */ /* 0x010fea0003800000 */
[----:B------:R4:W5:Y:S02]  /*10f70*/  LDG.E.LTC128B.U16 R6, desc[UR52][R18.64+0x32] ;  /* 0x0000323412067981 */ /* 0x000964000c1e1520 */
.L_x_117:
[----:B------:R-:W-:Y:S05]  /*10f80*/  BSYNC B1 ;  /* 0x0000000000017941 */ /* 0x000fea0003800000 */
.L_x_116:
        /* <DEDUP_REMOVED lines=10> */
.L_x_119:
[----:B------:R-:W-:Y:S05]  /*11030*/  BSYNC B1 ;  /* 0x0000000000017941 */ /* 0x000fea0003800000 */
.L_x_118:
[----:B------:R0:W-:Y:S04]  /*11040*/  STL [R1+0x3f8], R3 ;  /* 0x0003f80301007387 */ /* 0x0001e80000100800 */
[----:B0-----:R-:W3:Y:S04]  /*11050*/  LDL.LU R3, [R1+0x338] ;  /* 0x0003380001037983 */ /* 0x001ee80000300800 */
[----:B------:R-:W4:Y:S01]  /*11060*/  LDL.LU.64 R8, [R1+0x350] ;  /* 0x0003500001087983 */ /* 0x000f220000300a00 */
        /* <DEDUP_REMOVED lines=10> */
.L_x_121:
[----:B------:R-:W-:Y:S05]  /*11110*/  BSYNC B1 ;  /* 0x0000000000017941 */ /* 0x000fea0003800000 */
.L_x_120:
[----:B------:R-:W3:Y:S04]  /*11120*/  LDL.LU R9, [R1+0x33c] ;  /* 0x00033c0001097983 */ /* 0x000ee80000300800 */
[----:B------:R4:W-:Y:S04]  /*11130*/  STL.64 [R1+0x408], R10 ;  /* 0x0004080a01007387 */ /* 0x0009e80000100a00 */
[----:B----4-:R-:W4:Y:S04]  /*11140*/  LDL.64 R10, [R1+0x300] ;  /* 0x00030000010a7983 */ /* 0x010f280000100a00 */
[----:B------:R1:W-:Y:S04]  /*11150*/  STL.64 [R1+0x400], R4 ;  /* 0x0004000401007387 */ /* 0x0003e80000100a00 */
[----:B-1----:R-:W2:Y:S01]  /*11160*/  LDL.LU.64 R4, [R1+0x358] ;  /* 0x0003580001047983 */ /* 0x002ea20000300a00 */
[----:B-----5:R-:W-:-:S03]  /*11170*/  IMAD.U32 R7, R6, 0x10000, RZ ;  /* 0x0001000006077824 */ /* 0x020fc600078e00ff */
[----:B------:R-:W2:Y:S01]  /*11180*/  LDL.LU R8, [R1+0x2c0] ;  /* 0x0002c00001087983 */ /* 0x000ea20000300800 */
[----:B------:R-:W-:-:S03]  /*11190*/  FMUL R7, R7, R16 ;  /* 0x0000001007077220 */ /* 0x000fc60000400000 */
[----:B------:R-:W-:Y:S01]  /*111a0*/  STL [R1+0x3f8], R3 ;  /* 0x0003f80301007387 */ /* 0x000fe20000100800 */
[----:B---3--:R-:W-:-:S05]  /*111b0*/  FFMA R7, R9, R2, R7 ;  /* 0x0000000209077223 */ /* 0x008fca0000000007 */
[----:B------:R-:W-:-:S05]  /*111c0*/  F2FP.BF16.F32.PACK_AB R7, RZ, R7 ;  /* 0x00000007ff07723e */ /* 0x000fca00000010ff */
[----:B----4-:R1:W-:Y:S01]  /*111d0*/  @P4 STG.E.U16 desc[UR52][R10.64+0x32], R7 ;  /* 0x000032070a004986 */ /* 0x0103e2000c101534 */
[----:B------:R-:W-:-:S03]  /*111e0*/  ISETP.GT.AND P4, PT, R0, 0x180, P5 ;  /* 0x000001800000780c */ /* 0x000fc60002f84270 */
[----:B-1----:R1:W5:Y:S10]  /*111f0*/  LDL.LU.64 R10, [R1+0x408] ;  /* 0x00040800010a7983 */ /* 0x0023740000300a00 */
[----:B--2---:R-:W2:Y:S01]  /*11200*/  @P4 LDG.E.LTC128B.U16 R6, desc[UR52][R4.64] ;  /* 0x0000003404064981 */ /* 0x004ea2000c1e1520 */
[----:B------:R-:W-:-:S03]  /*11210*/  IMAD.U32 R7, RZ, RZ, UR9 ;  /* 0x00000009ff077e24 */ /* 0x000fc6000f8e00ff */
[----:B------:R1:W5:Y:S01]  /*11220*/  LDL.LU.64 R4, [R1+0x400] ;  /* 0x0004000001047983 */ /* 0x0003620000300a00 */
[----:B------:R-:W-:Y:S02]  /*11230*/  IMAD R7, R7, 0x300, RZ ;  /* 0x0000030007077824 */ /* 0x000fe400078e02ff */
[----:B------:R-:W-:Y:S01]  /*11240*/  IMAD.U32 R9, RZ, RZ, UR8 ;  /* 0x00000008ff097e24 */ /* 0x000fe2000f8e00ff */
[----:B--2---:R2:W-:Y:S02]  /*11250*/  STL [R1+0x310], R6 ;  /* 0x0003100601007387 */ /* 0x0045e40000100800 */
[----:B--2---:R-:W-:-:S04]  /*11260*/  IMAD.U32 R6, R6, 0x10000, RZ ;  /* 0x0001000006067824 */ /* 0x004fc800078e00ff */
[----:B------:R-:W-:-:S04]  /*11270*/  FMUL R6, R6, R16 ;  /* 0x0000001006067220 */ /* 0x000fc80000400000 */
[----:B------:R-:W-:Y:S02]  /*11280*/  FFMA R8, R8, R2, R6 ;  /* 0x0000000208087223 */ /* 0x000fe40000000006 */
[----:B------:R-:W2:Y:S03]  /*11290*/  LDL.LU.64 R6, [R1+0x3c0] ;  /* 0x0003c00001067983 */ /* 0x000ea60000300a00 */
[----:B------:R-:W-:-:S04]  /*112a0*/  F2FP.BF16.F32.PACK_AB R8, RZ, R8 ;  /* 0x00000008ff08723e */ /* 0x000fc800000010ff */
[----:B------:R-:W-:Y:S01]  /*112b0*/  PRMT R3, R8, 0x7610, R3 ;  /* 0x0000761008037816 */ /* 0x000fe20000000003 */
[----:B--2---:R2:W-:Y:S02]  /*112c0*/  STL.64 [R1+0x308], R6 ;  /* 0x0003080601007387 */ /* 0x0045e40000100a00 */
[----:B--2---:R-:W-:-:S04]  /*112d0*/  IMAD.WIDE.U32 R6, R9, 0x300, R6 ;  /* 0x0000030009067825 */ /* 0x004fc800078e0006 */
[----:B------:R-:W-:Y:S02]  /*112e0*/  IMAD.U32 R9, RZ, RZ, UR9 ;  /* 0x00000009ff097e24 */ /* 0x000fe4000f8e00ff */
[----:B------:R-:W-:Y:S02]  /*112f0*/  @P4 IMAD.MOV.U32 R8, RZ, RZ, R6 ;  /* 0x000000ffff084224 */ /* 0x000fe400078e0006 */
[----:B------:R-:W-:-:S04]  /*11300*/  IMAD R9, R9, 0x300, RZ ;  /* 0x0000030009097824 */ /* 0x000fc800078e02ff */
[----:B------:R-:W-:-:S05]  /*11310*/  IMAD.IADD R9, R7, 0x1, R9 ;  /* 0x0000000107097824 */ /* 0x000fca00078e0209 */
[----:B------:R2:W-:Y:S04]  /*11320*/  @P4 STG.E.U16 desc[UR52][R8.64], R3 ;  /* 0x0000000308004986 */ /* 0x0005e8000c101534 */
[----:B--2---:R1:W5:Y:S01]  /*11330*/  LDL.LU R3, [R1+0x3f8] ;  /* 0x0003f80001037983 */ /* 0x0043620000300800 */
[----:B------:R-:W-:Y:S01]  /*11340*/  LOP3.LUT P4, RZ, R17, 0x4, RZ, 0xc0, !PT ;  /* 0x0000000411ff7812 */ /* 0x000fe2000788c0ff */
[----:B------:R-:W-:Y:S03]  /*11350*/  BSSY B1, `(.L_x_122) ;  /* 0x0000007000017945 */ /* 0x000fe60003800000 */
[----:B------:R-:W-:-:S13]  /*11360*/  ISETP.GT.AND P4, PT, R0, 0x180, P4 ;  /* 0x000001800000780c */ /* 0x000fda0002784270 */
[----:B-1----:R-:W-:Y:S05]  /*11370*/  @!P4 BRA `(.L_x_123) ;  /* 0x000000000010c947 */ /* 0x002fea0003800000 */
[----:B------:R1:W-:Y:S04]  /*11380*/  STL [R1+0x3f8], R0 ;  /* 0x0003f80001007387 */ /* 0x0003e80000100800 */
[----:B-1----:R-:W2:Y:S04]  /*11390*/  LDG.E.LTC128B.U16 R0, desc[UR52][R12.64+0x2] ;  /* 0x000002340c007981 */ /* 0x002ea8000c1e1520 */
[----:B--2---:R1:W-:Y:S04]  /*113a0*/  STL [R1+0x310], R0 ;  /* 0x0003100001007387 */ /* 0x0043e80000100800 */
[----:B-1----:R1:W5:Y:S02]  /*113b0*/  LDL.LU R0, [R1+0x3f8] ;  /* 0x0003f80001007983 */ /* 0x0023640000300800 */
.L_x_123:
[----:B------:R-:W-:Y:S05]  /*113c0*/  BSYNC B1 ;  /* 0x0000000000017941 */ /* 0x000fea0003800000 */
.L_x_122:
[----:B-----5:R-:W-:Y:S04]  /*113d0*/  STL [R1+0x410], R5 ;  /* 0x0004100501007387 */ /* 0x020fe80000100800 */
[----:B------:R2:W-:Y:S04]  /*113e0*/  STL.64 [R1+0x408], R12 ;  /* 0x0004080c01007387 */ /* 0x0005e80000100a00 */
[----:B--2---:R-:W2:Y:S04]  /*113f0*/  LDL.LU R13, [R1+0x2c4] ;  /* 0x0002c400010d7983 */ /* 0x004ea80000300800 */
[----:B------:R-:W-:Y:S04]  /*11400*/  STL.64 [R1+0x400], R10 ;  /* 0x0004000a01007387 */ /* 0x000fe80000100a00 */
[----:B------:R3:W-:Y:S04]  /*11410*/  STL [R1+0x3fc], R4 ;  /* 0x0003fc0401007387 */ /* 0x0007e80000100800 */
[----:B---3--:R-:W3:Y:S04]  /*11420*/  LDL.LU R4, [R1+0x310] ;  /* 0x0003100001047983 */ /* 0x008ee80000300800 */
[----:B------:R-:W-:Y:S01]  /*11430*/  STL [R1+0x3f8], R3 ;  /* 0x0003f80301007387 */ /* 0x000fe20000100800 */
[----:B---3--:R-:W-:-:S04]  /*11440*/  IMAD.U32 R5, R4, 0x10000, RZ ;  /* 0x0001000004057824 */ /* 0x008fc800078e00ff */
[----:B------:R-:W-:-:S04]  /*11450*/  FMUL R5, R5, R16 ;  /* 0x0000001005057220 */ /* 0x000fc80000400000 */
[----:B--2---:R-:W-:Y:S02]  /*11460*/  FFMA R13, R13, R2, R5 ;  /* 0x000000020d0d7223 */ /* 0x004fe40000000005 */
[----:B------:R2:W5:Y:S03]  /*11470*/  LDL.LU R5, [R1+0x410] ;  /* 0x0004100001057983 */ /* 0x0005660000300800 */
[----:B------:R-:W-:Y:S01]  /*11480*/  F2FP.BF16.F32.PACK_AB R11, RZ, R13 ;  /* 0x0000000dff0b723e */ /* 0x000fe200000010ff */
[----:B------:R-:W-:-:S03]  /*11490*/  @P4 IMAD.MOV.U32 R13, RZ, RZ, R9 ;  /* 0x000000ffff0d4224 */ /* 0x000fc600078e0009 */
[----:B------:R-:W-:Y:S01]  /*114a0*/  PRMT R12, R11, 0x7610, R12 ;  /* 0x000076100b0c7816 */ /* 0x000fe2000000000c */
[----:B------:R-:W-:-:S03]  /*114b0*/  IMAD.U32 R11, RZ, RZ, UR8 ;  /* 0x00000008ff0b7e24 */ /* 0x000fc6000f8e00ff */
[----:B------:R-:W-:Y:S01]  /*114c0*/  PRMT R10, R12, 0x7610, R10 ;  /* 0x000076100c0a7816 */ /* 0x000fe2000000000a */
[----:B------:R-:W-:Y:S02]  /*114d0*/  @P4 IMAD.MOV.U32 R12, RZ, RZ, R6 ;  /* 0x000000ffff0c4224 */ /* 0x000fe400078e0006 */
[----:B------:R-:W-:-:S03]  /*114e0*/  IMAD.SHL.U32 R11, R11, 0x10, RZ ;  /* 0x000000100b0b7824 */ /* 0x000fc600078e00ff */
[----:B------:R3:W-:Y:S04]  /*114f0*/  @P4 STG.E.U16 desc[UR52][R12.64+0x2], R10 ;  /* 0x0000020a0c004986 */ /* 0x0007e8000c101534 */
[----:B---3--:R2:W5:Y:S01]  /*11500*/  LDL.LU.64 R12, [R1+0x408] ;  /* 0x00040800010c7983 */ /* 0x0085620000300a00 */
[----:B------:R-:W-:-:S03]  /*11510*/  IADD3 R10, P4, R11, R6, RZ ;  /* 0x000000060b0a7210 */ /* 0x000fc60007f9e0ff */
[----:B------:R-:W3:Y:S01]  /*11520*/  LDL R11, [R1+0x3ec] ;  /* 0x0003ec00010b7983 */ /* 0x000ee20000100800 */
[----:B------:R-:W-:Y:S02]  /*11530*/  PRMT R3, R4, 0x7610, R3 ;  /* 0x0000761004037816 */ /* 0x000fe40000000003 */
[----:B------:R-:W-:Y:S01]  /*11540*/  ISETP.GT.AND P5, PT, R0, 0x188, P5 ;  /* 0x000001880000780c */ /* 0x000fe20002fa4270 */
[----:B---3--:R-:W-:-:S05]  /*11550*/  IMAD.X R11, R9, 0x1, R11, P4 ;  /* 0x00000001090b7824 */ /* 0x008fca00020e060b */
[----:B------:R3:W-:Y:S04]  /*11560*/  STL.64 [R1+0x2c0], R10 ;  /* 0x0002c00a01007387 */ /* 0x0007e80000100a00 */
[----:B---3--:R2:W5:Y:S04]  /*11570*/  LDL.LU.64 R10, [R1+0x400] ;  /* 0x00040000010a7983 */ /* 0x0085680000300a00 */
[----:B------:R2:W5:Y:S04]  /*11580*/  LDL.LU R4, [R1+0x3fc] ;  /* 0x0003fc0001047983 */ /* 0x0005680000300800 */
[----:B------:R3:W-:Y:S04]  /*11590*/  STL.S16 [R1+0x310], R3 ;  /* 0x0003100301007387 */ /* 0x0007e80000100600 */
[----:B---3--:R2:W5:Y:S01]  /*115a0*/  LDL.LU R3, [R1+0x3f8] ;  /* 0x0003f80001037983 */ /* 0x0085620000300800 */
[----:B------:R-:W-:Y:S04]  /*115b0*/  BSSY B1, `(.L_x_124) ;  /* 0x0000009000017945 */ /* 0x000fe80003800000 */
[----:B------:R-:W-:Y:S05]  /*115c0*/  @!P5 BRA `(.L_x_125) ;  /* 0x00000000001cd947 */ /* 0x000fea0003800000 */
[----:B-----5:R3:W-:Y:S04]  /*115d0*/  STL.64 [R1+0x400], R2 ;  /* 0x0004000201007387 */ /* 0x0207e80000100a00 */
[----:B---3--:R-:W3:Y:S04]  /*115e0*/  LDL.LU.64 R2, [R1+0x318] ;  /* 0x0003180001027983 */ /* 0x008ee80000300a00 */
[----:B------:R3:W-:Y:S04]  /*115f0*/  STL [R1+0x3f8], R0 ;  /* 0x0003f80001007387 */ /* 0x0007e80000100800 */
[----:B---3--:R-:W3:Y:S04]  /*11600*/  LDG.E.LTC128B.U16 R0, desc[UR52][R2.64] ;  /* 0x0000003402007981 */ /* 0x008ee8000c1e1520 */
[----:B------:R4:W5:Y:S04]  /*11610*/  LDL.LU.64 R2, [R1+0x400] ;  /* 0x0004000001027983 */ /* 0x0009680000300a00 */
[----:B---3--:R3:W-:Y:S04]  /*11620*/  STL [R1+0x310], R0 ;  /* 0x0003100001007387 */ /* 0x0087e80000100800 */
[----:B---3--:R4:W5:Y:S02]  /*11630*/  LDL.LU R0, [R1+0x3f8] ;  /* 0x0003f80001007983 */ /* 0x0089640000300800 */
.L_x_125:
[----:B------:R-:W-:Y:S05]  /*11640*/  BSYNC B1 ;  /* 0x0000000000017941 */ /* 0x000fea0003800000 */
.L_x_124:
[----:B-----5:R-:W-:Y:S04]  /*11650*/  STL [R1+0x41c], R11 ;  /* 0x00041c0b01007387 */ /* 0x020fe80000100800 */
[----:B------:R3:W-:Y:S04]  /*11660*/  STL [R1+0x418], R10 ;  /* 0x0004180a01007387 */ /* 0x0007e80000100800 */
[----:B---3--:R-:W3:Y:S04]  /*11670*/  LDL.LU R10, [R1+0x2c8] ;  /* 0x0002c800010a7983 */ /* 0x008ee80000300800 */
[----:B------:R-:W-:Y:S04]  /*11680*/  STL [R1+0x414], R9 ;  /* 0x0004140901007387 */ /* 0x000fe80000100800 */
[----:B------:R-:W-:Y:S04]  /*11690*/  STL [R1+0x410], R8 ;  /* 0x0004100801007387 */ /* 0x000fe80000100800 */
[----:B------:R0:W-:Y:S04]  /*116a0*/  STL.64 [R1+0x408], R6 ;  /* 0x0004080601007387 */ /* 0x0001e80000100a00 */
[----:B0-----:R-:W2:Y:S04]  /*116b0*/  LDL.64 R6, [R1+0x2c0] ;  /* 0x0002c00001067983 */ /* 0x001ea80000100a00 */
[----:B------:R-:W-:Y:S04]  /*116c0*/  STL [R1+0x400], R5 ;  /* 0x0004000501007387 */ /* 0x000fe80000100800 */
[----:B------:R0:W-:Y:S04]  /*116d0*/  STL [R1+0x3fc], R4 ;  /* 0x0003fc0401007387 */ /* 0x0001e80000100800 */
[----:B0-----:R-:W4:Y:S01]  /*116e0*/  LDL.LU R4, [R1+0x310] ;  /* 0x0003100001047983 */ /* 0x001f220000300800 */
[----:B------:R-:W-:-:S03]  /*116f0*/  LOP3.LUT P4, RZ, R17, 0x4, RZ, 0xc0, !PT ;  /* 0x0000000411ff7812 */ /* 0x000fc6000788c0ff */
[----:B------:R0:W-:Y:S01]  /*11700*/  STL [R1+0x3f8], R3 ;  /* 0x0003f80301007387 */ /* 0x0001e20000100800 */
[----:B----4-:R-:W-:-:S04]  /*11710*/  IMAD.U32 R11, R4, 0x10000, RZ ;  /* 0x00010000040b7824 */ /* 0x010fc800078e00ff */
        /* <DEDUP_REMOVED lines=10> */
[----:B--2---:R0:W-:Y:S04]  /*117c0*/  @P5 STG.E.U16 desc[UR52][R6.64], R5 ;  /* 0x0000000506005986 */ /* 0x0041e8000c101534 */
[----:B0-----:R3:W5:Y:S04]  /*117d0*/  LDL.LU.64 R6, [R1+0x408] ;  /* 0x0004080001067983 */ /* 0x0017680000300a00 */
[----:B------:R3:W5:Y:S01]  /*117e0*/  LDL.LU R5, [R1+0x400] ;  /* 0x0004000001057983 */ /* 0x0007620000300800 */
[----:B------:R-:W-:-:S03]  /*117f0*/  ISETP.GT.AND P4, PT, R0, 0x188, P4 ;  /* 0x000001880000780c */ /* 0x000fc60002784270 */
[----:B------:R3:W5:Y:S04]  /*11800*/  LDL.LU R4, [R1+0x3fc] ;  /* 0x0003fc0001047983 */ /* 0x0007680000300800 */
[----:B------:R0:W-:Y:S04]  /*11810*/  STL.S16 [R1+0x2c8], R3 ;  /* 0x0002c80301007387 */ /* 0x0001e80000100600 */
[----:B0-----:R3:W5:Y:S01]  /*11820*/  LDL.LU R3, [R1+0x3f8] ;  /* 0x0003f80001037983 */ /* 0x0017620000300800 */
[----:B------:R-:W-:Y:S04]  /*11830*/  BSSY B1, `(.L_x_126) ;  /* 0x0000006000017945 */ /* 0x000fe80003800000 */
[----:B------:R-:W-:Y:S05]  /*11840*/  @!P4 BRA `(.L_x_127) ;  /* 0x000000000010c947 */ /* 0x000fea0003800000 */
[----:B------:R0:W-:Y:S04]  /*11850*/  STL [R1+0x3f8], R0 ;  /* 0x0003f80001007387 */ /* 0x0001e80000100800 */
[----:B0----5:R-:W2:Y:S04]  /*11860*/  LDG.E.LTC128B.U16 R0, desc[UR52][R10.64+0x2] ;  /* 0x000002340a007981 */ /* 0x021ea8000c1e1520 */
[----:B--2---:R0:W-:Y:S04]  /*11870*/  STL [R1+0x2c8], R0 ;  /* 0x0002c80001007387 */ /* 0x0041e80000100800 */
[----:B0-----:R0:W5:Y:S02]  /*11880*/  LDL.LU R0, [R1+0x3f8] ;  /* 0x0003f80001007983 */ /* 0x0011640000300800 */
.L_x_127:
[----:B------:R-:W-:Y:S05]  /*11890*/  BSYNC B1 ;  /* 0x0000000000017941 */ /* 0x000fea0003800000 */
.L_x_126:
[----:B-----5:R-:W-:Y:S04]  /*118a0*/  STL [R1+0x41c], R11 ;  /* 0x00041c0b01007387 */ /* 0x020fe80000100800 */
[----:B------:R2:W-:Y:S04]  /*118b0*/  STL [R1+0x418], R10 ;  /* 0x0004180a01007387 */ /* 0x0005e80000100800 */
[----:B--2---:R-:W2:Y:S04]  /*118c0*/  LDL.LU R10, [R1+0x2cc] ;  /* 0x0002cc00010a7983 */ /* 0x004ea80000300800 */
[----:B------:R-:W-:Y:S04]  /*118d0*/  STL [R1+0x414], R9 ;  /* 0x0004140901007387 */ /* 0x000fe80000100800 */
[----:B------:R-:W-:Y:S04]  /*118e0*/  STL [R1+0x410], R8 ;  /* 0x0004100801007387 */ /* 0x000fe80000100800 */
[----:B------:R4:W-:Y:S04]  /*118f0*/  STL.64 [R1+0x408], R6 ;  /* 0x0004080601007387 */ /* 0x0009e80000100a00 */
[----:B----4-:R-:W4:Y:S04]  /*11900*/  LDL.64 R6, [R1+0x2c0] ;  /* 0x0002c00001067983 */ /* 0x010f280000100a00 */
[----:B------:R-:W-:Y:S04]  /*11910*/  STL [R1+0x400], R5 ;  /* 0x0004000501007387 */ /* 0x000fe80000100800 */
[----:B------:R1:W-:Y:S04]  /*11920*/  STL [R1+0x3fc], R4 ;  /* 0x0003fc0401007387 */ /* 0x0003e80000100800 */
[----:B-1----:R-:W3:Y:S01]  /*11930*/  LDL.LU R4, [R1+0x2c8] ;  /* 0x0002c80001047983 */ /* 0x002ee20000300800 */
[----:B------:R-:W-:-:S03]  /*11940*/  LOP3.LUT P5, RZ, R17, 0x2, RZ, 0xc0, !PT ;  /* 0x0000000211ff7812 */ /* 0x000fc600078ac0ff */
[----:B------:R1:W-:Y:S01]  /*11950*/  STL [R1+0x3f8], R3 ;  /* 0x0003f80301007387 */ /* 0x0003e20000100800 */
[----:B---3--:R-:W-:-:S04]  /*11960*/  IMAD.U32 R11, R4, 0x10000, RZ ;  /* 0x00010000040b7824 */ /* 0x008fc800078e00ff */
[----:B------:R-:W-:-:S04]  /*11970*/  FMUL R11, R11, R16 ;  /* 0x000000100b0b7220 */ /* 0x000fc80000400000 */
[----:B--2---:R-:W-:Y:S02]  /*11980*/  FFMA R10, R10, R2, R11 ;  /* 0x000000020a0a7223 */ /* 0x004fe4000000000b */
[----:B------:R2:W5:Y:S03]  /*11990*/  LDL.LU R11, [R1+0x41c] ;  /* 0x00041c00010b7983 */ /* 0x0005660000300800 */
[----:B------:R-:W-:Y:S02]  /*119a0*/  F2FP.BF16.F32.PACK_AB R9, RZ, R10 ;  /* 0x0000000aff09723e */ /* 0x000fe400000010ff */
[----:B------:R2:W5:Y:S02]  /*119b0*/  LDL.LU R10, [R1+0x418] ;  /* 0x00041800010a7983 */ /* 0x0005640000300800 */
[----:B------:R-:W-:Y:S02]  /*119c0*/  PRMT R8, R9, 0x7610, R8 ;  /* 0x0000761009087816 */ /* 0x000fe40000000008 */
[----:B------:R2:W5:Y:S02]  /*119d0*/  LDL.LU R9, [R1+0x414] ;  /* 0x0004140001097983 */ /* 0x0005640000300800 */
[----:B------:R-:W-:-:S02]  /*119e0*/  PRMT R5, R8, 0x7610, R5 ;  /* 0x0000761008057816 */ /* 0x000fc40000000005 */
[----:B-1----:R-:W-:Y:S01]  /*119f0*/  PRMT R3, R4, 0x7610, R3 ;  /* 0x0000761004037816 */ /* 0x002fe20000000003 */
[----:B------:R2:W5:Y:S04]  /*11a00*/  LDL.LU R8, [R1+0x410] ;  /* 0x0004100001087983 */ /* 0x0005680000300800 */
[----:B----4-:R1:W-:Y:S04]  /*11a10*/  @P4 STG.E.U16 desc[UR52][R6.64+0x2], R5 ;  /* 0x0000020506004986 */ /* 0x0103e8000c101534 */
[----:B-1----:R2:W5:Y:S04]  /*11a20*/  LDL.LU.64 R6, [R1+0x408] ;  /* 0x0004080001067983 */ /* 0x0025680000300a00 */
[----:B------:R2:W5:Y:S01]  /*11a30*/  LDL.LU R5, [R1+0x400] ;  /* 0x0004000001057983 */ /* 0x0005620000300800 */
[----:B------:R-:W-:-:S03]  /*11a40*/  ISETP.GT.AND P4, PT, R0, 0x180, P5 ;  /* 0x000001800000780c */ /* 0x000fc60002f84270 */
[----:B------:R2:W5:Y:S04]  /*11a50*/  LDL.LU R4, [R1+0x3fc] ;  /* 0x0003fc0001047983 */ /* 0x0005680000300800 */
[----:B------:R1:W-:Y:S04]  /*11a60*/  STL.S16 [R1+0x2c8], R3 ;  /* 0x0002c80301007387 */ /* 0x0003e80000100600 */
[----:B-1----:R2:W5:Y:S01]  /*11a70*/  LDL.LU R3, [R1+0x3f8] ;  /* 0x0003f80001037983 */ /* 0x0025620000300800 */
[----:B------:R-:W-:Y:S04]  /*11a80*/  BSSY B1, `(.L_x_128) ;  /* 0x0000006000017945 */ /* 0x000fe80003800000 */
[----:B------:R-:W-:Y:S05]  /*11a90*/  @!P4 BRA `(.L_x_129) ;  /* 0x000000000010c947 */ /* 0x000fea0003800000 */
[----:B------:R1:W-:Y:S04]  /*11aa0*/  STL [R1+0x3f8], R0 ;  /* 0x0003f80001007387 */ /* 0x0003e80000100800 */
[----:B-1----:R-:W3:Y:S04]  /*11ab0*/  LDG.E.LTC128B.U16 R0, desc[UR52][R12.64+0x10] ;  /* 0x000010340c007981 */ /* 0x002ee8000c1e1520 */
[----:B---3--:R1:W-:Y:S04]  /*11ac0*/  STL [R1+0x2c8], R0 ;  /* 0x0002c80001007387 */ /* 0x0083e80000100800 */
[----:B-1----:R1:W5:Y:S02]  /*11ad0*/  LDL.LU R0, [R1+0x3f8] ;  /* 0x0003f80001007983 */ /* 0x0023640000300800 */
.L_x_129:
[----:B------:R-:W-:Y:S05]  /*11ae0*/  BSYNC B1 ;  /* 0x0000000000017941 */ /* 0x000fea0003800000 */
.L_x_128:
[----:B------:R-:W-:Y:S04]  /*11af0*/  STL [R1+0x414], R13 ;  /* 0x0004140d01007387 */ /* 0x000fe80000100800 */
[----:B------:R3:W-:Y:S04]  /*11b00*/  STL [R1+0x410], R12 ;  /* 0x0004100c01007387 */ /* 0x0007e80000100800 */
[----:B---3--:R-:W3:Y:S04]  /*11b10*/  LDL.LU R12, [R1+0x2d0] ;  /* 0x0002d000010c7983 */ /* 0x008ee80000300800 */
[----:B-----5:R-:W-:Y:S04]  /*11b20*/  STL.64 [R1+0x408], R10 ;  /* 0x0004080a01007387 */ /* 0x020fe80000100a00 */
        /* <DEDUP_REMOVED lines=17> */
[----:B------:R0:W5:Y:S01]  /*11c40*/  LDL.LU R5, [R1+0x400] ;  /* 0x0004000001057983 */ /* 0x0001620000300800 */
[----:B------:R-:W-:-:S03]  /*11c50*/  ISETP.GT.AND P4, PT, R0, 0x180, P6 ;  /* 0x000001800000780c */ /* 0x000fc60003784270 */
[----:B------:R0:W5:Y:S04]  /*11c60*/  LDL.LU R4, [R1+0x3fc] ;  /* 0x0003fc0001047983 */ /* 0x0001680000300800 */
[----:B------:R3:W-:Y:S04]  /*11c70*/  STL.S16 [R1+0x2c8], R3 ;  /* 0x0002c80301007387 */ /* 0x0007e80000100600 */
[----:B---3--:R0:W5:Y:S01]  /*11c80*/  LDL.LU R3, [R1+0x3f8] ;  /* 0x0003f80001037983 */ /* 0x0081620000300800 */
[----:B------:R-:W-:Y:S04]  /*11c90*/  BSSY B1, `(.L_x_130) ;  /* 0x0000006000017945 */ /* 0x000fe80003800000 */
[----:B------:R-:W-:Y:S05]  /*11ca0*/  @!P4 BRA `(.L_x_131) ;  /* 0x000000000010c947 */ /* 0x000fea0003800000 */
[----:B------:R3:W-:Y:S04]  /*11cb0*/  STL [R1+0x3f8], R0 ;  /* 0x0003f80001007387 */ /* 0x0007e80000100800 */
[----:B---3-5:R-:W3:Y:S04]  /*11cc0*/  LDG.E.LTC128B.U16 R0, desc[UR52][R12.64+0x12] ;  /* 0x000012340c007981 */ /* 0x028ee8000c1e1520 */
[----:B---3--:R3:W-:Y:S04]  /*11cd0*/  STL [R1+0x2c8], R0 ;  /* 0x0002c80001007387 */ /* 0x0087e80000100800 */
[----:B---3--:R3:W5:Y:S02]  /*11ce0*/  LDL.LU R0, [R1+0x3f8] ;  /* 0x0003f80001007983 */ /* 0x0087640000300800 */
.L_x_131:
[----:B------:R-:W-:Y:S05]  /*11cf0*/  BSYNC B1 ;  /* 0x0000000000017941 */ /* 0x000fea0003800000 */
.L_x_130:
[----:B-----5:R-:W-:Y:S04]  /*11d00*/  STL [R1+0x414], R13 ;  /* 0x0004140d01007387 */ /* 0x020fe80000100800 */
[----:B------:R4:W-:Y:S04]  /*11d10*/  STL [R1+0x410], R12 ;  /* 0x0004100c01007387 */ /* 0x0009e80000100800 */
[----:B----4-:R-:W4:Y:S04]  /*11d20*/  LDL.LU R12, [R1+0x2d4] ;  /* 0x0002d400010c7983 */ /* 0x010f280000300800 */
[----:B------:R0:W-:Y:S04]  /*11d30*/  STL [R1+0x40c], R11 ;  /* 0x00040c0b01007387 */ /* 0x0001e80000100800 */
[----:B0-----:R-:W2:Y:S04]  /*11d40*/  LDL.LU R11, [R1+0x2c8] ;  /* 0x0002c800010b7983 */ /* 0x001ea80000300800 */
[----:B------:R0:W-:Y:S04]  /*11d50*/  STL [R1+0x408], R10 ;  /* 0x0004080a01007387 */ /* 0x0001e80000100800 */
[----:B------:R1:W-:Y:S04]  /*11d60*/  STL.64 [R1+0x400], R4 ;  /* 0x0004000401007387 */ /* 0x0003e80000100a00 */
[----:B------:R3:W-:Y:S01]  /*11d70*/  STL [R1+0x3f8], R3 ;  /* 0x0003f80301007387 */ /* 0x0007e20000100800 */
[----:B--2---:R-:W-:-:S04]  /*11d80*/  IMAD.U32 R13, R11, 0x10000, RZ ;  /* 0x000100000b0d7824 */ /* 0x004fc800078e00ff */
[----:B------:R-:W-:-:S04]  /*11d90*/  FMUL R13, R13, R16 ;  /* 0x000000100d0d7220 */ /* 0x000fc80000400000 */
[----:B----4-:R-:W-:Y:S01]  /*11da0*/  FFMA R12, R12, R2, R13 ;  /* 0x000000020c0c7223 */ /* 0x010fe2000000000d */
[----:B0-----:R-:W-:Y:S01]  /*11db0*/  PRMT R10, R11, 0x7610, R10 ;  /* 0x000076100b0a7816 */ /* 0x001fe2000000000a */
[----:B------:R0:W5:Y:S03]  /*11dc0*/  LDL.LU R13, [R1+0x414] ;  /* 0x00041400010d7983 */ /* 0x0001660000300800 */
[----:B-1----:R-:W-:Y:S02]  /*11dd0*/  F2FP.BF16.F32.PACK_AB R5, RZ, R12 ;  /* 0x0000000cff05723e */ /* 0x002fe400000010ff */
[----:B------:R0:W5:Y:S01]  /*11de0*/  LDL.LU R12, [R1+0x410] ;  /* 0x00041000010c7983 */ /* 0x0001620000300800 */
[----:B------:R-:W-:Y:S02]  /*11df0*/  ISETP.GT.AND P5, PT, R0, 0x188, P5 ;  /* 0x000001880000780c */ /* 0x000fe40002fa4270 */
[----:B------:R-:W-:Y:S01]  /*11e00*/  PRMT R4, R5, 0x7610, R4 ;  /* 0x0000761005047816 */ /* 0x000fe20000000004 */
[----:B------:R-:W-:Y:S01]  /*11e10*/  @P4 IMAD.MOV.U32 R5, RZ, RZ, R9 ;  /* 0x000000ffff054224 */ /* 0x000fe200078e0009 */
[----:B------:R0:W5:Y:S02]  /*11e20*/  LDL.LU R11, [R1+0x40c] ;  /* 0x00040c00010b7983 */ /* 0x0001640000300800 */
[----:B---3--:R-:W-:Y:S01]  /*11e30*/  PRMT R3, R4, 0x7610, R3 ;  /* 0x0000761004037816 */ /* 0x008fe20000000003 */
[----:B------:R-:W-:Y:S01]  /*11e40*/  @P4 IMAD.MOV.U32 R4, RZ, RZ, R6 ;  /* 0x000000ffff044224 */ /* 0x000fe200078e0006 */
[----:B------:R1:W-:Y:S04]  /*11e50*/  STL.S16 [R1+0x2c8], R10 ;  /* 0x0002c80a01007387 */ /* 0x0003e80000100600 */
[----:B------:R2:W-:Y:S04]  /*11e60*/  @P4 STG.E.U16 desc[UR52][R4.64+0x12], R3 ;  /* 0x0000120304004986 */ /* 0x0005e8000c101534 */
[----:B-1----:R0:W5:Y:S04]  /*11e70*/  LDL.LU R10, [R1+0x408] ;  /* 0x00040800010a7983 */ /* 0x0021680000300800 */
[----:B--2---:R0:W5:Y:S04]  /*11e80*/  LDL.LU.64 R4, [R1+0x400] ;  /* 0x0004000001047983 */ /* 0x0041680000300a00 */
[----:B------:R0:W5:Y:S01]  /*11e90*/  LDL.LU R3, [R1+0x3f8] ;  /* 0x0003f80001037983 */ /* 0x0001620000300800 */
[----:B------:R-:W-:Y:S04]  /*11ea0*/  BSSY B1, `(.L_x_132) ;  /* 0x0000006000017945 */ /* 0x000fe80003800000 */
[----:B------:R-:W-:Y:S05]  /*11eb0*/  @!P5 BRA `(.L_x_133) ;  /* 0x000000000010d947 */ /* 0x000fea0003800000 */
[----:B------:R1:W-:Y:S04]  /*11ec0*/  STL [R1+0x3f8], R0 ;  /* 0x0003f80001007387 */ /* 0x0003e80000100800 */
[----:B-1---5:R-:W2:Y:S04]  /*11ed0*/  LDG.E.LTC128B.U16 R0, desc[UR52][R10.64+0x10] ;  /* 0x000010340a007981 */ /* 0x022ea8000c1e1520 */
[----:B--2---:R1:W-:Y:S04]  /*11ee0*/  STL [R1+0x2c8], R0 ;  /* 0x0002c80001007387 */ /* 0x0043e80000100800 */
[----:B-1----:R1:W5:Y:S02]  /*11ef0*/  LDL.LU R0, [R1+0x3f8] ;  /* 0x0003f80001007983 */ /* 0x0023640000300800 */
.L_x_133:
[----:B------:R-:W-:Y:S05]  /*11f00*/  BSYNC B1 ;  /* 0x0000000000017941 */ /* 0x000fea0003800000 */
.L_x_132:
[----:B-----5:R-:W-:Y:S04]  /*11f10*/  STL [R1+0x41c], R11 ;  /* 0x00041c0b01007387 */ /* 0x020fe80000100800 */
[----:B------:R2:W-:Y:S04]  /*11f20*/  STL [R1+0x418], R10 ;  /* 0x0004180a01007387 */ /* 0x0005e80000100800 */
[----:B--2---:R-:W2:Y:S04]  /*11f30*/  LDL.LU R10, [R1+0x2d8] ;  /* 0x0002d800010a7983 */ /* 0x004ea80000300800 */
[----:B------:R-:W-:Y:S04]  /*11f40*/  STL [R1+0x414], R9 ;  /* 0x0004140901007387 */ /* 0x000fe80000100800 */
[----:B------:R-:W-:Y:S04]  /*11f50*/  STL [R1+0x410], R8 ;  /* 0x0004100801007387 */ /* 0x000fe80000100800 */
[----:B------:R3:W-:Y:S04]  /*11f60*/  STL [R1+0x40c], R7 ;  /* 0x00040c0701007387 */ /* 0x0007e80000100800 */
[----:B---3--:R-:W3:Y:S04]  /*11f70*/  LDL.LU R7, [R1+0x2c8] ;  /* 0x0002c80001077983 */ /* 0x008ee80000300800 */
[----:B------:R-:W-:Y:S04]  /*11f80*/  STL [R1+0x408], R6 ;  /* 0x0004080601007387 */ /* 0x000fe80000100800 */
[----:B------:R4:W-:Y:S04]  /*11f90*/  STL.64 [R1+0x400], R4 ;  /* 0x0004000401007387 */ /* 0x0009e80000100a00 */
[----:B----4-:R-:W4:Y:S04]  /*11fa0*/  LDL.64 R4, [R1+0x2c0] ;  /* 0x0002c00001047983 */ /* 0x010f280000100a00 */
[----:B------:R0:W-:Y:S01]  /*11fb0*/  STL [R1+0x3f8], R3 ;  /* 0x0003f80301007387 */ /* 0x0001e20000100800 */
[----:B---3--:R-:W-:-:S04]  /*11fc0*/  IMAD.U32 R11, R7, 0x10000, RZ ;  /* 0x00010000070b7824 */ /* 0x008fc800078e00ff */
[----:B------:R-:W-:-:S04]  /*11fd0*/  FMUL R11, R11, R16 ;  /* 0x000000100b0b7220 */ /* 0x000fc80000400000 */
[----:B--2---:R-:W-:Y:S01]  /*11fe0*/  FFMA R10, R10, R2, R11 ;  /* 0x000000020a0a7223 */ /* 0x004fe2000000000b */
[----:B------:R-:W-:Y:S01]  /*11ff0*/  PRMT R6, R7, 0x7610, R6 ;  /* 0x0000761007067816 */ /* 0x000fe20000000006 */
[----:B------:R2:W5:Y:S03]  /*12000*/  LDL.LU R11, [R1+0x41c] ;  /* 0x00041c00010b7983 */ /* 0x0005660000300800 */
[----:B------:R-:W-:Y:S02]  /*12010*/  F2FP.BF16.F32.PACK_AB R9, RZ, R10 ;  /* 0x0000000aff09723e */ /* 0x000fe400000010ff */
[----:B------:R2:W5:Y:S02]  /*12020*/  LDL.LU R10, [R1+0x418] ;  /* 0x00041800010a7983 */ /* 0x0005640000300800 */
[----:B------:R-:W-:Y:S02]  /*12030*/  PRMT R8, R9, 0x7610, R8 ;  /* 0x0000761009087816 */ /* 0x000fe40000000008 */
[----:B------:R2:W5:Y:S01]  /*12040*/  LDL.LU R9, [R1+0x414] ;  /* 0x0004140001097983 */ /* 0x0005620000300800 */
[----:B------:R-:W-:-:S02]  /*12050*/  ISETP.GT.AND P4, PT, R0, 0x188, P6 ;  /* 0x000001880000780c */ /* 0x000fc40003784270 */
[----:B0-----:R-:W-:Y:S02]  /*12060*/  PRMT R3, R8, 0x7610, R3 ;  /* 0x0000761008037816 */ /* 0x001fe40000000003 */
[----:B------:R2:W5:Y:S04]  /*12070*/  LDL.LU R8, [R1+0x410] ;  /* 0x0004100001087983 */ /* 0x0005680000300800 */
[----:B------:R2:W5:Y:S04]  /*12080*/  LDL.LU R7, [R1+0x40c] ;  /* 0x00040c0001077983 */ /* 0x0005680000300800 */
[----:B------:R0:W-:Y:S04]  /*12090*/  STL.S16 [R1+0x2c8], R6 ;  /* 0x0002c80601007387 */ /* 0x0001e80000100600 */
[----:B----4-:R3:W-:Y:S04]  /*120a0*/  @P5 STG.E.U16 desc[UR52][R4.64+0x10], R3 ;  /* 0x0000100304005986 */ /* 0x0107e8000c101534 */
[----:B0-----:R2:W5:Y:S04]  /*120b0*/  LDL.LU R6, [R1+0x408] ;  /* 0x0004080001067983 */ /* 0x0015680000300800 */
[----:B---3--:R2:W5:Y:S04]  /*120c0*/  LDL.LU.64 R4, [R1+0x400] ;  /* 0x0004000001047983 */ /* 0x0085680000300a00 */
[----:B------:R2:W5:Y:S01]  /*120d0*/  LDL.LU R3, [R1+0x3f8] ;  /* 0x0003f80001037983 */ /* 0x0005620000300800 */
[----:B------:R-:W-:Y:S04]  /*120e0*/  BSSY B1, `(.L_x_134) ;  /* 0x0000006000017945 */ /* 0x000fe80003800000 */
[----:B------:R-:W-:Y:S05]  /*120f0*/  @!P4 BRA `(.L_x_135) ;  /* 0x000000000010c947 */ /* 0x000fea0003800000 */
[----:B------:R0:W-:Y:S04]  /*12100*/  STL [R1+0x3f8], R0 ;  /* 0x0003f80001007387 */ /* 0x0001e80000100800 */
[----:B0----5:R-:W3:Y:S04]  /*12110*/  LDG.E.LTC128B.U16 R0, desc[UR52][R10.64+0x12] ;  /* 0x000012340a007981 */ /* 0x021ee8000c1e1520 */
[----:B---3--:R0:W-:Y:S04]  /*12120*/  STL [R1+0x2c8], R0 ;  /* 0x0002c80001007387 */ /* 0x0081e80000100800 */
[----:B0-----:R0:W5:Y:S02]  /*12130*/  LDL.LU R0, [R1+0x3f8] ;  /* 0x0003f80001007983 */ /* 0x0011640000300800 */
.L_x_135:
[----:B------:R-:W-:Y:S05]  /*12140*/  BSYNC B1 ;  /* 0x0000000000017941 */ /* 0x000fea0003800000 */
.L_x_134:
[----:B-----5:R-:W-:Y:S04]  /*12150*/  STL [R1+0x41c], R11 ;  /* 0x00041c0b01007387 */ /* 0x020fe80000100800 */
[----:B------:R3:W-:Y:S04]  /*12160*/  STL [R1+0x418], R10 ;  /* 0x0004180a01007387 */ /* 0x0007e80000100800 */
[----:B---3--:R-:W3:Y:S04]  /*12170*/  LDL.LU R10, [R1+0x2dc] ;  /* 0x0002dc00010a7983 */ /* 0x008ee80000300800 */
[----:B------:R-:W-:Y:S04]  /*12180*/  STL [R1+0x414], R9 ;  /* 0x0004140901007387 */ /* 0x000fe80000100800 */
[----:B------:R-:W-:Y:S04]  /*12190*/  STL [R1+0x410], R8 ;  /* 0x0004100801007387 */ /* 0x000fe80000100800 */
[----:B------:R4:W-:Y:S04]  /*121a0*/  STL [R1+0x40c], R7 ;  /* 0x00040c0701007387 */ /* 0x0009e80000100800 */
[----:B----4-:R-:W4:Y:S04]  /*121b0*/  LDL.LU R7, [R1+0x2c8] ;  /* 0x0002c80001077983 */ /* 0x010f280000300800 */
[----:B------:R-:W-:Y:S04]  /*121c0*/  STL [R1+0x408], R6 ;  /* 0x0004080601007387 */ /* 0x000fe80000100800 */
[----:B------:R1:W-:Y:S04]  /*121d0*/  STL.64 [R1+0x400], R4 ;  /* 0x0004000401007387 */ /* 0x0003e80000100a00 */
[----:B-1----:R-:W2:Y:S04]  /*121e0*/  LDL.64 R4, [R1+0x2c0] ;  /* 0x0002c00001047983 */ /* 0x002ea80000100a00 */
[----:B------:R1:W-:Y:S01]  /*121f0*/  STL [R1+0x3f8], R3 ;  /* 0x0003f80301007387 */ /* 0x0003e20000100800 */
[----:B----4-:R-:W-:-:S04]  /*12200*/  IMAD.U32 R11, R7, 0x10000, RZ ;  /* 0x00010000070b7824 */ /* 0x010fc800078e00ff */
[----:B------:R-:W-:-:S04]  /*12210*/  FMUL R11, R11, R16 ;  /* 0x000000100b0b7220 */ /* 0x000fc80000400000 */
[----:B---3--:R-:W-:Y:S01]  /*12220*/  FFMA R10, R10, R2, R11 ;  /* 0x000000020a0a7223 */ /* 0x008fe2000000000b */
[----:B------:R-:W-:Y:S01]  /*12230*/  PRMT R6, R7, 0x7610, R6 ;  /* 0x0000761007067816 */ /* 0x000fe20000000006 */
[----:B------:R3:W5:Y:S03]  /*12240*/  LDL.LU R11, [R1+0x41c] ;  /* 0x00041c00010b7983 */ /* 0x0007660000300800 */
[----:B------:R-:W-:Y:S02]  /*12250*/  F2FP.BF16.F32.PACK_AB R9, RZ, R10 ;  /* 0x0000000aff09723e */ /* 0x000fe400000010ff */
[----:B------:R3:W5:Y:S02]  /*12260*/  LDL.LU R10, [R1+0x418] ;  /* 0x00041800010a7983 */ /* 0x0007640000300800 */
[----:B------:R-:W-:Y:S02]  /*12270*/  PRMT R8, R9, 0x7610, R8 ;  /* 0x0000761009087816 */ /* 0x000fe40000000008 */
[----:B------:R3:W5:Y:S01]  /*12280*/  LDL.LU R9, [R1+0x414] ;  /* 0x0004140001097983 */ /* 0x0007620000300800 */
[----:B------:R-:W-:-:S02]  /*12290*/  ISETP.GT.AND P5, PT, R0, 0x180, P3 ;  /* 0x000001800000780c */ /* 0x000fc40001fa4270 */
[----:B-1----:R-:W-:Y:S02]  /*122a0*/  PRMT R3, R8, 0x7610, R3 ;  /* 0x0000761008037816 */ /* 0x002fe40000000003 */
[----:B------:R3:W5:Y:S04]  /*122b0*/  LDL.LU R8, [R1+0x410] ;  /* 0x0004100001087983 */ /* 0x0007680000300800 */
[----:B------:R3:W5:Y:S04]  /*122c0*/  LDL.LU R7, [R1+0x40c] ;  /* 0x00040c0001077983 */ /* 0x0007680000300800 */
[----:B------:R1:W-:Y:S04]  /*122d0*/  STL.S16 [R1+0x2c8], R6 ;  /* 0x0002c80601007387 */ /* 0x0003e80000100600 */
[----:B--2---:R2:W-:Y:S04]  /*122e0*/  @P4 STG.E.U16 desc[UR52][R4.64+0x12], R3 ;  /* 0x0000120304004986 */ /* 0x0045e8000c101534 */
[----:B-1----:R3:W5:Y:S04]  /*122f0*/  LDL.LU R6, [R1+0x408] ;  /* 0x0004080001067983 */ /* 0x0027680000300800 */
[----:B--2---:R3:W5:Y:S04]  /*12300*/  LDL.LU.64 R4, [R1+0x400] ;  /* 0x0004000001047983 */ /* 0x0047680000300a00 */
[----:B------:R3:W5:Y:S01]  /*12310*/  LDL.LU R3, [R1+0x3f8] ;  /* 0x0003f80001037983 */ /* 0x0007620000300800 */
[----:B------:R-:W-:Y:S04]  /*12320*/  BSSY B1, `(.L_x_136) ;  /* 0x0000006000017945 */ /* 0x000fe80003800000 */
[----:B------:R-:W-:Y:S05]  /*12330*/  @!P5 BRA `(.L_x_137) ;  /* 0x000000000010d947 */ /* 0x000fea0003800000 */
[----:B------:R1:W-:Y:S04]  /*12340*/  STL [R1+0x3f8], R0 ;  /* 0x0003f80001007387 */ /* 0x0003e80000100800 */
[----:B-1----:R-:W2:Y:S04]  /*12350*/  LDG.E.LTC128B.U16 R0, desc[UR52][R12.64+0x20] ;  /* 0x000020340c007981 */ /* 0x002ea8000c1e1520 */
[----:B--2---:R1:W-:Y:S04]  /*12360*/  STL [R1+0x2c8], R0 ;  /* 0x0002c80001007387 */ /* 0x0043e80000100800 */
[----:B-1----:R1:W5:Y:S02]  /*12370*/  LDL.LU R0, [R1+0x3f8] ;  /* 0x0003f80001007983 */ /* 0x0023640000300800 */
.L_x_137:
[----:B------:R-:W-:Y:S05]  /*12380*/  BSYNC B1 ;  /* 0x0000000000017941 */ /* 0x000fea0003800000 */
.L_x_136:
[----:B------:R-:W-:Y:S04]  /*12390*/  STL [R1+0x414], R13 ;  /* 0x0004140d01007387 */ /* 0x000fe80000100800 */
[----:B------:R2:W-:Y:S04]  /*123a0*/  STL [R1+0x410], R12 ;  /* 0x0004100c01007387 */ /* 0x0005e80000100800 */
[----:B--2---:R-:W2:Y:S04]  /*123b0*/  LDL.LU R12, [R1+0x2e0] ;  /* 0x0002e000010c7983 */ /* 0x004ea80000300800 */
[----:B-----5:R4:W-:Y:S04]  /*123c0*/  STL [R1+0x40c], R11 ;  /* 0x00040c0b01007387 */ /* 0x0209e80000100800 */
[----:B----4-:R-:W4:Y:S04]  /*123d0*/  LDL.LU R11, [R1+0x2c8] ;  /* 0x0002c800010b7983 */ /* 0x010f280000300800 */
[----:B------:R0:W-:Y:S04]  /*123e0*/  STL [R1+0x408], R10 ;  /* 0x0004080a01007387 */ /* 0x0001e80000100800 */
[----:B------:R3:W-:Y:S04]  /*123f0*/  STL.64 [R1+0x400], R4 ;  /* 0x0004000401007387 */ /* 0x0007e80000100a00 */
[----:B------:R1:W-:Y:S01]  /*12400*/  STL [R1+0x3f8], R3 ;  /* 0x0003f80301007387 */ /* 0x0003e20000100800 */
[----:B----4-:R-:W-:-:S04]  /*12410*/  IMAD.U32 R13, R11, 0x10000, RZ ;  /* 0x000100000b0d7824 */ /* 0x010fc800078e00ff */
[----:B------:R-:W-:-:S04]  /*12420*/  FMUL R13, R13, R16 ;  /* 0x000000100d0d7220 */ /* 0x000fc80000400000 */
[----:B--2---:R-:W-:Y:S01]  /*12430*/  FFMA R12, R12, R2, R13 ;  /* 0x000000020c0c7223 */ /* 0x004fe2000000000d */
[----:B0-----:R-:W-:Y:S01]  /*12440*/  PRMT R10, R11, 0x7610, R10 ;  /* 0x000076100b0a7816 */ /* 0x001fe2000000000a */
[----:B------:R0:W5:Y:S03]  /*12450*/  LDL.LU R13, [R1+0x414] ;  /* 0x00041400010d7983 */ /* 0x0001660000300800 */
[----:B---3--:R-:W-:Y:S02]  /*12460*/  F2FP.BF16.F32.PACK_AB R5, RZ, R12 ;  /* 0x0000000cff05723e */ /* 0x008fe400000010ff */
[----:B------:R0:W5:Y:S01]  /*12470*/  LDL.LU R12, [R1+0x410] ;  /* 0x00041000010c7983 */ /* 0x0001620000300800 */
[----:B------:R-:W-:Y:S02]  /*12480*/  ISETP.GT.AND P4, PT, R0, 0x180, P2 ;  /* 0x000001800000780c */ /* 0x000fe40001784270 */
[----:B------:R-:W-:Y:S01]  /*12490*/  PRMT R4, R5, 0x7610, R4 ;  /* 0x0000761005047816 */ /* 0x000fe20000000004 */
[----:B------:R-:W-:Y:S01]  /*124a0*/  @P5 IMAD.MOV.U32 R5, RZ, RZ, R9 ;  /* 0x000000ffff055224 */ /* 0x000fe200078e0009 */
[----:B------:R0:W5:Y:S02]  /*124b0*/  LDL.LU R11, [R1+0x40c] ;  /* 0x00040c00010b7983 */ /* 0x0001640000300800 */
[----:B-1----:R-:W-:Y:S01]  /*124c0*/  PRMT R3, R4, 0x7610, R3 ;  /* 0x0000761004037816 */ /* 0x002fe20000000003 */
        /* <DEDUP_REMOVED lines=12> */
.L_x_139:
[----:B------:R-:W-:Y:S05]  /*12590*/  BSYNC B1 ;  /* 0x0000000000017941 */ /* 0x000fea0003800000 */
.L_x_138:
[----:B-----5:R-:W-:Y:S04]  /*125a0*/  STL [R1+0x414], R13 ;  /* 0x0004140d01007387 */ /* 0x020fe80000100800 */
[----:B------:R2:W-:Y:S04]  /*125b0*/  STL [R1+0x410], R12 ;  /* 0x0004100c01007387 */ /* 0x0005e80000100800 */
[----:B--2---:R-:W2:Y:S04]  /*125c0*/  LDL.LU R12, [R1+0x2e4] ;  /* 0x0002e400010c7983 */ /* 0x004ea80000300800 */
[----:B------:R3:W-:Y:S04]  /*125d0*/  STL [R1+0x40c], R11 ;  /* 0x00040c0b01007387 */ /* 0x0007e80000100800 */
[----:B---3--:R-:W3:Y:S04]  /*125e0*/  LDL.LU R11, [R1+0x2c8] ;  /* 0x0002c800010b7983 */ /* 0x008ee80000300800 */
[----:B------:R4:W-:Y:S04]  /*125f0*/  STL [R1+0x408], R10 ;  /* 0x0004080a01007387 */ /* 0x0009e80000100800 */
[----:B------:R0:W-:Y:S04]  /*12600*/  STL.64 [R1+0x400], R4 ;  /* 0x0004000401007387 */ /* 0x0001e80000100a00 */
[----:B------:R1:W-:Y:S01]  /*12610*/  STL [R1+0x3f8], R3 ;  /* 0x0003f80301007387 */ /* 0x0003e20000100800 */
[----:B---3--:R-:W-:-:S04]  /*12620*/  IMAD.U32 R13, R11, 0x10000, RZ ;  /* 0x000100000b0d7824 */ /* 0x008fc800078e00ff */
[----:B------:R-:W-:-:S04]  /*12630*/  FMUL R13, R13, R16 ;  /* 0x000000100d0d7220 */ /* 0x000fc80000400000 */
[----:B--2---:R-:W-:Y:S01]  /*12640*/  FFMA R12, R12, R2, R13 ;  /* 0x000000020c0c7223 */ /* 0x004fe2000000000d */
[----:B----4-:R-:W-:Y:S01]  /*12650*/  PRMT R10, R11, 0x7610, R10 ;  /* 0x000076100b0a7816 */ /* 0x010fe2000000000a */
[----:B------:R2:W5:Y:S03]  /*12660*/  LDL.LU R13, [R1+0x414] ;  /* 0x00041400010d7983 */ /* 0x0005660000300800 */
[----:B0-----:R-:W-:Y:S02]  /*12670*/  F2FP.BF16.F32.PACK_AB R5, RZ, R12 ;  /* 0x0000000cff05723e */ /* 0x001fe400000010ff */
        /* <DEDUP_REMOVED lines=9> */
[----:B0-----:R2:W5:Y:S04]  /*12710*/  LDL.LU R10, [R1+0x408] ;  /* 0x00040800010a7983 */ /* 0x0015680000300800 */
[----:B-1----:R2:W5:Y:S04]  /*12720*/  LDL.LU.64 R4, [R1+0x400] ;  /* 0x0004000001047983 */ /* 0x0025680000300a00 */
[----:B------:R2:W5:Y:S01]  /*12730*/  LDL.LU R3, [R1+0x3f8] ;  /* 0x0003f80001037983 */ /* 0x0005620000300800 */
[----:B------:R-:W-:Y:S04]  /*12740*/  BSSY B1, `(.L_x_140) ;  /* 0x0000006000017945 */ /* 0x000fe80003800000 */
[----:B------:R-:W-:Y:S05]  /*12750*/  @!P3 BRA `(.L_x_141) ;  /* 0x000000000010b947 */ /* 0x000fea0003800000 */
[----:B------:R0:W-:Y:S04]  /*12760*/  STL [R1+0x3f8], R0 ;  /* 0x0003f80001007387 */ /* 0x0001e80000100800 */
[----:B0----5:R-:W3:Y:S04]  /*12770*/  LDG.E.LTC128B.U16 R0, desc[UR52][R10.64+0x20] ;  /* 0x000020340a007981 */ /* 0x021ee8000c1e1520 */
[----:B---3--:R0:W-:Y:S04]  /*12780*/  STL [R1+0x2c8], R0 ;  /* 0x0002c80001007387 */ /* 0x0081e80000100800 */
[----:B0-----:R0:W5:Y:S02]  /*12790*/  LDL.LU R0, [R1+0x3f8] ;  /* 0x0003f80001007983 */ /* 0x0011640000300800 */
.L_x_141:
[----:B------:R-:W-:Y:S05]  /*127a0*/  BSYNC B1 ;  /* 0x0000000000017941 */ /* 0x000fea0003800000 */
.L_x_140:
[----:B-----5:R-:W-:Y:S04]  /*127b0*/  STL [R1+0x41c], R11 ;  /* 0x00041c0b01007387 */ /* 0x020fe80000100800 */
[----:B------:R1:W-:Y:S04]  /*127c0*/  STL [R1+0x418], R10 ;  /* 0x0004180a01007387 */ /* 0x0003e80000100800 */
[----:B-1----:R-:W3:Y:S04]  /*127d0*/  LDL.LU R10, [R1+0x2e8] ;  /* 0x0002e800010a7983 */ /* 0x002ee80000300800 */
[----:B------:R-:W-:Y:S04]  /*127e0*/  STL [R1+0x414], R9 ;  /* 0x0004140901007387 */ /* 0x000fe80000100800 */
[----:B------:R-:W-:Y:S04]  /*127f0*/  STL [R1+0x410], R8 ;  /* 0x0004100801007387 */ /* 0x000fe80000100800 */
[----:B------:R1:W-:Y:S04]  /*12800*/  STL [R1+0x40c], R7 ;  /* 0x00040c0701007387 */ /* 0x0003e80000100800 */
[----:B-1----:R-:W4:Y:S04]  /*12810*/  LDL.LU R7, [R1+0x2c8] ;  /* 0x0002c80001077983 */ /* 0x002f280000300800 */
        /* <DEDUP_REMOVED lines=28> */
.L_x_143:
[----:B------:R-:W-:Y:S05]  /*129e0*/  BSYNC B1 ;  /* 0x0000000000017941 */ /* 0x000fea0003800000 */
.L_x_142:
[----:B-----5:R-:W-:Y:S04]  /*129f0*/  STL [R1+0x41c], R11 ;  /* 0x00041c0b01007387 */ /* 0x020fe80000100800 */
[----:B------:R2:W-:Y:S04]  /*12a00*/  STL [R1+0x418], R10 ;  /* 0x0004180a01007387 */ /* 0x0005e80000100800 */
[----:B--2---:R-:W2:Y:S04]  /*12a10*/  LDL.LU R10, [R1+0x2ec] ;  /* 0x0002ec00010a7983 */ /* 0x004ea80000300800 */
[----:B------:R-:W-:Y:S04]  /*12a20*/  STL [R1+0x414], R9 ;  /* 0x0004140901007387 */ /* 0x000fe80000100800 */
[----:B------:R-:W-:Y:S04]  /*12a30*/  STL [R1+0x410], R8 ;  /* 0x0004100801007387 */ /* 0x000fe80000100800 */
[----:B------:R4:W-:Y:S04]  /*12a40*/  STL [R1+0x40c], R7 ;  /* 0x00040c0701007387 */ /* 0x0009e80000100800 */
[----:B----4-:R-:W4:Y:S04]  /*12a50*/  LDL.LU R7, [R1+0x2c8] ;  /* 0x0002c80001077983 */ /* 0x010f280000300800 */
[----:B------:R-:W-:Y:S04]  /*12a60*/  STL [R1+0x408], R6 ;  /* 0x0004080601007387 */ /* 0x000fe80000100800 */
[----:B------:R0:W-:Y:S04]  /*12a70*/  STL.64 [R1+0x400], R4 ;  /* 0x0004000401007387 */ /* 0x0001e80000100a00 */
[----:B0-----:R-:W3:Y:S04]  /*12a80*/  LDL.64 R4, [R1+0x2c0] ;  /* 0x0002c00001047983 */ /* 0x001ee80000100a00 */
[----:B------:R0:W-:Y:S01]  /*12a90*/  STL [R1+0x3f8], R3 ;  /* 0x0003f80301007387 */ /* 0x0001e20000100800 */
[----:B----4-:R-:W-:-:S04]  /*12aa0*/  IMAD.U32 R11, R7, 0x10000, RZ ;  /* 0x00010000070b7824 */ /* 0x010fc800078e00ff */
        /* <DEDUP_REMOVED lines=13> */
[----:B---3--:R3:W-:Y:S04]  /*12b80*/  @P2 STG.E.U16 desc[UR52][R4.64+0x22], R3 ;  /* 0x0000220304002986 */ /* 0x0087e8000c101534 */
[----:B0-----:R2:W5:Y:S04]  /*12b90*/  LDL.LU R6, [R1+0x408] ;  /* 0x0004080001067983 */ /* 0x0015680000300800 */
[----:B---3--:R2:W5:Y:S04]  /*12ba0*/  LDL.LU.64 R4, [R1+0x400] ;  /* 0x0004000001047983 */ /* 0x0085680000300a00 */
[----:B------:R2:W5:Y:S01]  /*12bb0*/  LDL.LU R3, [R1+0x3f8] ;  /* 0x0003f80001037983 */ /* 0x0005620000300800 */
[----:B------:R-:W-:Y:S04]  /*12bc0*/  BSSY B1, `(.L_x_144) ;  /* 0x0000006000017945 */ /* 0x000fe80003800000 */
[----:B------:R-:W-:Y:S05]  /*12bd0*/  @!P3 BRA `(.L_x_145) ;  /* 0x000000000010b947 */ /* 0x000fea0003800000 */
[----:B------:R0:W-:Y:S04]  /*12be0*/  STL [R1+0x3f8], R0 ;  /* 0x0003f80001007387 */ /* 0x0001e80000100800 */
[----:B0-----:R-:W3:Y:S04]  /*12bf0*/  LDG.E.LTC128B.U16 R0, desc[UR52][R12.64+0x30] ;  /* 0x000030340c007981 */ /* 0x001ee8000c1e1520 */
[----:B---3--:R0:W-:Y:S04]  /*12c00*/  STL [R1+0x2c8], R0 ;  /* 0x0002c80001007387 */ /* 0x0081e80000100800 */
[----:B0-----:R0:W5:Y:S02]  /*12c10*/  LDL.LU R0, [R1+0x3f8] ;  /* 0x0003f80001007983 */ /* 0x0011640000300800 */
.L_x_145:
[----:B------:R-:W-:Y:S05]  /*12c20*/  BSYNC B1 ;  /* 0x0000000000017941 */ /* 0x000fea0003800000 */
.L_x_144:
[----:B------:R-:W-:Y:S04]  /*12c30*/  STL [R1+0x414], R13 ;  /* 0x0004140d01007387 */ /* 0x000fe80000100800 */
[----:B------:R3:W-:Y:S04]  /*12c40*/  STL [R1+0x410], R12 ;  /* 0x0004100c01007387 */ /* 0x0007e80000100800 */
[----:B---3--:R-:W3:Y:S04]  /*12c50*/  LDL.LU R12, [R1+0x2f0] ;  /* 0x0002f000010c7983 */ /* 0x008ee80000300800 */
[----:B-----5:R4:W-:Y:S04]  /*12c60*/  STL [R1+0x40c], R11 ;  /* 0x00040c0b01007387 */ /* 0x0209e80000100800 */
[----:B----4-:R-:W4:Y:S04]  /*12c70*/  LDL.LU R11, [R1+0x2c8] ;  /* 0x0002c800010b7983 */ /* 0x010f280000300800 */
[----:B------:R1:W-:Y:S04]  /*12c80*/  STL [R1+0x408], R10 ;  /* 0x0004080a01007387 */ /* 0x0003e80000100800 */
[----:B------:R2:W-:Y:S04]  /*12c90*/  STL.64 [R1+0x400], R4 ;  /* 0x0004000401007387 */ /* 0x0005e80000100a00 */
[----:B------:R0:W-:Y:S01]  /*12ca0*/  STL [R1+0x3f8], R3 ;  /* 0x0003f80301007387 */ /* 0x0001e20000100800 */
[----:B----4-:R-:W-:-:S04]  /*12cb0*/  IMAD.U32 R13, R11, 0x10000, RZ ;  /* 0x000100000b0d7824 */ /* 0x010fc800078e00ff */
[----:B------:R-:W-:-:S04]  /*12cc0*/  FMUL R13, R13, R16 ;  /* 0x000000100d0d7220 */ /* 0x000fc80000400000 */
[----:B---3--:R-:W-:Y:S01]  /*12cd0*/  FFMA R12, R12, R2, R13 ;  /* 0x000000020c0c7223 */ /* 0x008fe2000000000d */
[----:B-1----:R-:W-:Y:S01]  /*12ce0*/  PRMT R10, R11, 0x7610, R10 ;  /* 0x000076100b0a7816 */ /* 0x002fe2000000000a */
[----:B------:R1:W5:Y:S03]  /*12cf0*/  LDL.LU R13, [R1+0x414] ;  /* 0x00041400010d7983 */ /* 0x0003660000300800 */
[----:B--2---:R-:W-:Y:S02]  /*12d00*/  F2FP.BF16.F32.PACK_AB R5, RZ, R12 ;  /* 0x0000000cff05723e */ /* 0x004fe400000010ff */
[----:B------:R1:W5:Y:S01]  /*12d10*/  LDL.LU R12, [R1+0x410] ;  /* 0x00041000010c7983 */ /* 0x0003620000300800 */
[----:B------:R-:W-:Y:S02]  /*12d20*/  ISETP.GT.AND P2, PT, R0, 0x180, P0 ;  /* 0x000001800000780c */ /* 0x000fe40000744270 */
[----:B------:R-:W-:Y:S01]  /*12d30*/  PRMT R4, R5, 0x7610, R4 ;  /* 0x0000761005047816 */ /* 0x000fe20000000004 */
[----:B------:R-:W-:Y:S01]  /*12d40*/  @P3 IMAD.MOV.U32 R5, RZ, RZ, R9 ;  /* 0x000000ffff053224 */ /* 0x000fe200078e0009 */
[----:B------:R1:W5:Y:S02]  /*12d50*/  LDL.LU R11, [R1+0x40c] ;  /* 0x00040c00010b7983 */ /* 0x0003640000300800 */
[----:B0-----:R-:W-:Y:S01]  /*12d60*/  PRMT R3, R4, 0x7610, R3 ;  /* 0x0000761004037816 */ /* 0x001fe20000000003 */
[----:B------:R-:W-:Y:S01]  /*12d70*/  @P3 IMAD.MOV.U32 R4, RZ, RZ, R6 ;  /* 0x000000ffff043224 */ /* 0x000fe200078e0006 */
[----:B------:R0:W-:Y:S04]  /*12d80*/  STL.S16 [R1+0x2c8], R10 ;  /* 0x0002c80a01007387 */ /* 0x0001e80000100600 */
[----:B------:R2:W-:Y:S04]  /*12d90*/  @P3 STG.E.U16 desc[UR52][R4.64+0x30], R3 ;  /* 0x0000300304003986 */ /* 0x0005e8000c101534 */
[----:B0-----:R1:W5:Y:S04]  /*12da0*/  LDL.LU R10, [R1+0x408] ;  /* 0x00040800010a7983 */ /* 0x0013680000300800 */
[----:B--2---:R1:W5:Y:S04]  /*12db0*/  LDL.LU.64 R4, [R1+0x400] ;  /* 0x0004000001047983 */ /* 0x0043680000300a00 */
[----:B------:R1:W5:Y:S01]  /*12dc0*/  LDL.LU R3, [R1+0x3f8] ;  /* 0x0003f80001037983 */ /* 0x0003620000300800 */
[----:B------:R-:W-:Y:S04]  /*12dd0*/  BSSY B1, `(.L_x_146) ;  /* 0x0000006000017945 */ /* 0x000fe80003800000 */
[----:B------:R-:W-:Y:S05]  /*12de0*/  @!P2 BRA `(.L_x_147) ;  /* 0x000000000010a947 */ /* 0x000fea0003800000 */
[----:B------:R0:W-:Y:S04]  /*12df0*/  STL [R1+0x3f8], R0 ;  /* 0x0003f80001007387 */ /* 0x0001e80000100800 */
[----:B0----5:R-:W2:Y:S04]  /*12e00*/  LDG.E.LTC128B.U16 R0, desc[UR52][R12.64+0x32] ;  /* 0x000032340c007981 */ /* 0x021ea8000c1e1520 */
[----:B--2---:R0:W-:Y:S04]  /*12e10*/  STL [R1+0x2c8], R0 ;  /* 0x0002c80001007387 */ /* 0x0041e80000100800 */
[----:B0-----:R0:W5:Y:S02]  /*12e20*/  LDL.LU R0, [R1+0x3f8] ;  /* 0x0003f80001007983 */ /* 0x0011640000300800 */
.L_x_147:
[----:B------:R-:W-:Y:S05]  /*12e30*/  BSYNC B1 ;  /* 0x0000000000017941 */ /* 0x000fea0003800000 */
.L_x_146:
[----:B------:R-:W2:Y:S04]  /*12e40*/  LDL R8, [R1+0x2c8] ;  /* 0x0002c80001087983 */ /* 0x000ea80000100800 */
[----:B-----5:R3:W-:Y:S04]  /*12e50*/  STL.64 [R1+0x400], R4 ;  /* 0x0004000401007387 */ /* 0x0207e80000100a00 */
[----:B---3--:R-:W3:Y:S01]  /*12e60*/  LDL.LU R5, [R1+0x2f4] ;  /* 0x0002f40001057983 */ /* 0x008ee20000300800 */
[----:B------:R-:W-:Y:S01]  /*12e70*/  @P2 IMAD.MOV.U32 R4, RZ, RZ, R6 ;  /* 0x000000ffff042224 */ /* 0x000fe200078e0006 */
[----:B------:R-:W-:-:S02]  /*12e80*/  ISETP.GT.AND P1, PT, R0, 0x188, P1 ;  /* 0x000001880000780c */ /* 0x000fc40000f24270 */
[----:B------:R4:W-:Y:S01]  /*12e90*/  STL [R1+0x3f8], R3 ;  /* 0x0003f80301007387 */ /* 0x0009e20000100800 */
[----:B--2---:R-:W-:-:S04]  /*12ea0*/  IMAD.U32 R8, R8, 0x10000, RZ ;  /* 0x0001000008087824 */ /* 0x004fc800078e00ff */
[----:B------:R-:W-:-:S04]  /*12eb0*/  FMUL R8, R8, R16 ;  /* 0x0000001008087220 */ /* 0x000fc80000400000 */
[----:B---3--:R-:W-:Y:S01]  /*12ec0*/  FFMA R8, R5, R2, R8 ;  /* 0x0000000205087223 */ /* 0x008fe20000000008 */
[----:B------:R-:W-:Y:S02]  /*12ed0*/  @P2 IMAD.MOV.U32 R5, RZ, RZ, R9 ;  /* 0x000000ffff052224 */ /* 0x000fe400078e0009 */
[----:B------:R-:W2:Y:S02]  /*12ee0*/  LDL.LU R9, [R1+0x2c8] ;  /* 0x0002c80001097983 */ /* 0x000ea40000300800 */
[----:B------:R-:W-:-:S04]  /*12ef0*/  F2FP.BF16.F32.PACK_AB R8, RZ, R8 ;  /* 0x00000008ff08723e */ /* 0x000fc800000010ff */
[----:B----4-:R-:W-:-:S05]  /*12f00*/  PRMT R3, R8, 0x7610, R3 ;  /* 0x0000761008037816 */ /* 0x010fca0000000003 */
[----:B------:R3:W-:Y:S04]  /*12f10*/  @P2 STG.E.U16 desc[UR52][R4.64+0x32], R3 ;  /* 0x0000320304002986 */ /* 0x0007e8000c101534 */
[----:B---3--:R3:W5:Y:S04]  /*12f20*/  LDL.LU.64 R4, [R1+0x400] ;  /* 0x0004000001047983 */ /* 0x0087680000300a00 */
[----:B------:R3:W5:Y:S01]  /*12f30*/  LDL.LU R3, [R1+0x3f8] ;  /* 0x0003f80001037983 */ /* 0x0007620000300800 */
[----:B------:R-:W-:Y:S01]  /*12f40*/  BSSY B1, `(.L_x_148) ;  /* 0x0000004000017945 */ /* 0x000fe20003800000 */
[----:B--2---:R-:W-:-:S03]  /*12f50*/  PRMT R8, R9, 0x7610, R8 ;  /* 0x0000761009087816 */ /* 0x004fc60000000008 */
[----:B---3--:R-:W-:Y:S05]  /*12f60*/  @!P1 BRA `(.L_x_149) ;  /* 0x0000000000049947 */ /* 0x008fea0003800000 */
[----:B------:R2:W5:Y:S02]  /*12f70*/  LDG.E.LTC128B.U16 R8, desc[UR52][R10.64+0x30] ;  /* 0x000030340a087981 */ /* 0x000564000c1e1520 */
.L_x_149:
[----:B------:R-:W-:Y:S05]  /*12f80*/  BSYNC B1 ;  /* 0x0000000000017941 */ /* 0x000fea0003800000 */
.L_x_148:
[----:B-----5:R3:W-:Y:S04]  /*12f90*/  STL [R1+0x400], R3 ;  /* 0x0004000301007387 */ /* 0x0207e80000100800 */
[----:B---3--:R-:W3:Y:S04]  /*12fa0*/  LDL.LU R3, [R1+0x2f8] ;  /* 0x0002f80001037983 */ /* 0x008ee80000300800 */
[----:B------:R4:W-:Y:S04]  /*12fb0*/  STL.64 [R1+0x3f8], R4 ;  /* 0x0003f80401007387 */ /* 0x0009e80000100a00 */
[----:B----4-:R-:W4:Y:S01]  /*12fc0*/  LDL.64 R4, [R1+0x2c0] ;  /* 0x0002c00001047983 */ /* 0x010f220000100a00 */
[----:B------:R-:W-:-:S04]  /*12fd0*/  IMAD.U32 R9, R8, 0x10000, RZ ;  /* 0x0001000008097824 */ /* 0x000fc800078e00ff */
[----:B------:R-:W-:-:S04]  /*12fe0*/  FMUL R9, R9, R16 ;  /* 0x0000001009097220 */ /* 0x000fc80000400000 */
[----:B---3--:R-:W-:Y:S02]  /*12ff0*/  FFMA R9, R3, R2, R9 ;  /* 0x0000000203097223 */ /* 0x008fe40000000009 */
[----:B------:R3:W5:Y:S01]  /*13000*/  LDL.LU R3, [R1+0x400] ;  /* 0x0004000001037983 */ /* 0x0007620000300800 */
[----:B------:R-:W-:Y:S02]  /*13010*/  ISETP.GT.AND P0, PT, R0, 0x188, P0 ;  /* 0x000001880000780c */ /* 0x000fe40000704270 */
[----:B------:R-:W-:-:S05]  /*13020*/  F2FP.BF16.F32.PACK_AB R9, RZ, R9 ;  /* 0x00000009ff09723e */ /* 0x000fca00000010ff */
[----:B----4-:R4:W-:Y:S04]  /*13030*/  @P1 STG.E.U16 desc[UR52][R4.64+0x30], R9 ;  /* 0x0000300904001986 */ /* 0x0109e8000c101534 */
[----:B----4-:R3:W5:Y:S01]  /*13040*/  LDL.LU.64 R4, [R1+0x3f8] ;  /* 0x0003f80001047983 */ /* 0x0107620000300a00 */
[----:B------:R-:W-:Y:S04]  /*13050*/  BSSY B1, `(.L_x_150) ;  /* 0x0000003000017945 */ /* 0x000fe80003800000 */
[----:B------:R-:W-:Y:S05]  /*13060*/  @!P0 BRA `(.L_x_151) ;  /* 0x0000000000048947 */ /* 0x000fea0003800000 */
[----:B------:R4:W5:Y:S02]  /*13070*/  LDG.E.LTC128B.U16 R8, desc[UR52][R10.64+0x32] ;  /* 0x000032340a087981 */ /* 0x000964000c1e1520 */
.L_x_151:
[----:B------:R-:W-:Y:S05]  /*13080*/  BSYNC B1 ;  /* 0x0000000000017941 */ /* 0x000fea0003800000 */
.L_x_150:
[----:B------:R0:W-:Y:S04]  /*13090*/  STL [R1+0x400], R6 ;  /* 0x0004000601007387 */ /* 0x0001e80000100800 */
[----:B0-----:R-:W2:Y:S04]  /*130a0*/  LDL.LU R6, [R1+0x2fc] ;  /* 0x0002fc0001067983 */ /* 0x001ea80000300800 */
[----:B-----5:R0:W-:Y:S04]  /*130b0*/  STL.64 [R1+0x3f8], R4 ;  /* 0x0003f80401007387 */ /* 0x0201e80000100a00 */
[----:B0-----:R-:W3:Y:S01]  /*130c0*/  LDL.LU.64 R4, [R1+0x2c0] ;  /* 0x0002c00001047983 */ /* 0x001ee20000300a00 */
[----:B------:R-:W-:-:S04]  /*130d0*/  IMAD.U32 R9, R8, 0x10000, RZ ;  /* 0x0001000008097824 */ /* 0x000fc800078e00ff */
[----:B------:R-:W-:-:S04]  /*130e0*/  FMUL R9, R9, R16 ;  /* 0x0000001009097220 */ /* 0x000fc80000400000 */
[----:B--2---:R-:W-:Y:S02]  /*130f0*/  FFMA R9, R6, R2, R9 ;  /* 0x0000000206097223 */ /* 0x004fe40000000009 */
[----:B------:R0:W5:Y:S01]  /*13100*/  LDL.LU R6, [R1+0x400] ;  /* 0x0004000001067983 */ /* 0x0001620000300800 */
[----:B------:R-:W-:Y:S02]  /*13110*/  ISETP.GT.AND P3, PT, R3, 0x20, PT ;  /* 0x000000200300780c */ /* 0x000fe40003f64270 */
[----:B------:R-:W-:Y:S02]  /*13120*/  F2FP.BF16.F32.PACK_AB R9, RZ, R9 ;  /* 0x00000009ff09723e */ /* 0x000fe400000010ff */
[----:B------:R-:W-:Y:S02]  /*13130*/  ISETP.GT.AND P1, PT, R0, RZ, P3 ;  /* 0x000000ff0000720c */ /* 0x000fe40001f24270 */
[----:B------:R-:W-:Y:S01]  /*13140*/  LOP3.LUT R17, R17, 0xfffffffe, RZ, 0xc0, !PT ;  /* 0xfffffffe11117812 */ /* 0x000fe200078ec0ff */
[----:B---3--:R2:W-:Y:S01]  /*13150*/  @P0 STG.E.U16 desc[UR52][R4.64+0x32], R9 ;  /* 0x0000320904000986 */ /* 0x0085e2000c101534 */
[----:B------:R-:W-:Y:S05]  /*13160*/  BSSY B1, `(.L_x_152) ;  /* 0x0000005000017945 */ /* 0x000fea0003800000 */
[----:B------:R-:W-:Y:S01]  /*13170*/  @P3 LOP3.LUT R17, R17, 0x1, RZ, 0xfc, !PT ;  /* 0x0000000111113812 */ /* 0x000fe200078efcff */
[----:B--2---:R0:W5:Y:S03]  /*13180*/  LDL.LU.64 R4, [R1+0x3f8] ;  /* 0x0003f80001047983 */ /* 0x0041660000300a00 */
[----:B------:R-:W-:Y:S05]  /*13190*/  @!P1 BRA `(.L_x_153) ;  /* 0x0000000000049947 */ /* 0x000fea0003800000 */
[----:B------:R2:W5:Y:S02]  /*131a0*/  LDG.E.LTC128B.U16 R8, desc[UR52][R236.64+0x40] ;  /* 0x00004034ec087981 */ /* 0x000564000c1e1520 */
.L_x_153:
[----:B------:R-:W-:Y:S05]  /*131b0*/  BSYNC B1 ;  /* 0x0000000000017941 */ /* 0x000fea0003800000 */
.L_x_152:
[----:B-----5:R3:W-:Y:S04]  /*131c0*/  STL [R1+0x400], R6 ;  /* 0x0004000601007387 */ /* 0x0207e80000100800 */
[----:B---3--:R-:W3:Y:S04]  /*131d0*/  LDL.LU R6, [R1+0x280] ;  /* 0x0002800001067983 */ /* 0x008ee80000300800 */
[----:B------:R0:W-:Y:S04]  /*131e0*/  STL.64 [R1+0x3f8], R4 ;  /* 0x0003f80401007387 */ /* 0x0001e80000100a00 */
[----:B0-----:R-:W4:Y:S01]  /*131f0*/  LDL.64 R4, [R1+0x308] ;  /* 0x0003080001047983 */ /* 0x001f220000100a00 */
[----:B------:R-:W-:-:S04]  /*13200*/  IMAD.U32 R9, R8, 0x10000, RZ ;  /* 0x0001000008097824 */ /* 0x000fc800078e00ff */
[----:B------:R-:W-:-:S04]  /*13210*/  FMUL R9, R9, R16 ;  /* 0x0000001009097220 */ /* 0x000fc80000400000 */
[----:B---3--:R-:W-:Y:S02]  /*13220*/  FFMA R9, R6, R2, R9 ;  /* 0x0000000206097223 */ /* 0x008fe40000000009 */
[----:B------:R0:W5:Y:S01]  /*13230*/  LDL.LU R6, [R1+0x400] ;  /* 0x0004000001067983 */ /* 0x0001620000300800 */
[----:B------:R-:W-:Y:S02]  /*13240*/  ISETP.GT.AND P2, PT, R3, 0x21, PT ;  /* 0x000000210300780c */ /* 0x000fe40003f44270 */
[----:B------:R-:W-:Y:S02]  /*13250*/  F2FP.BF16.F32.PACK_AB R9, RZ, R9 ;  /* 0x00000009ff09723e */ /* 0x000fe400000010ff */
[----:B------:R-:W-:Y:S02]  /*13260*/  ISETP.GT.AND P0, PT, R0, RZ, P2 ;  /* 0x000000ff0000720c */ /* 0x000fe40001704270 */
[----:B------:R-:W-:Y:S01]  /*13270*/  LOP3.LUT R17, R17, 0xfffffffb, RZ, 0xc0, !PT ;  /* 0xfffffffb11117812 */ /* 0x000fe200078ec0ff */
[----:B----4-:R3:W-:Y:S01]  /*13280*/  @P1 STG.E.U16 desc[UR52][R4.64+0x40], R9 ;  /* 0x0000400904001986 */ /* 0x0107e2000c101534 */
[----:B------:R-:W-:Y:S05]  /*13290*/  BSSY B1, `(.L_x_154) ;  /* 0x0000005000017945 */ /* 0x000fea0003800000 */
[----:B------:R-:W-:Y:S01]  /*132a0*/  @P2 LOP3.LUT R17, R17, 0x4, RZ, 0xfc, !PT ;  /* 0x0000000411112812 */ /* 0x000fe200078efcff */
[----:B---3--:R0:W5:Y:S03]  /*132b0*/  LDL.LU.64 R4, [R1+0x3f8] ;  /* 0x0003f80001047983 */ /* 0x0081660000300a00 */
[----:B------:R-:W-:Y:S05]  /*132c0*/  @!P0 BRA `(.L_x_155) ;  /* 0x0000000000048947 */ /* 0x000fea0003800000 */
[----:B------:R3:W5:Y:S02]  /*132d0*/  LDG.E.LTC128B.U16 R8, desc[UR52][R236.64+0x42] ;  /* 0x00004234ec087981 */ /* 0x000764000c1e1520 */
.L_x_155:
[----:B------:R-:W-:Y:S05]  /*132e0*/  BSYNC B1 ;  /* 0x0000000000017941 */ /* 0x000fea0003800000 */
.L_x_154:
[----:B------:R4:W-:Y:S04]  /*132f0*/  STL [R1+0x400], R3 ;  /* 0x0004000301007387 */ /* 0x0009e80000100800 */
[----:B----4-:R-:W4:Y:S04]  /*13300*/  LDL.LU R3, [R1+0x284] ;  /* 0x0002840001037983 */ /* 0x010f280000300800 */
[----:B-----5:R0:W-:Y:S04]  /*13310*/  STL.64 [R1+0x3f8], R4 ;  /* 0x0003f80401007387 */ /* 0x0201e80000100a00 */
[----:B0-----:R-:W2:Y:S01]  /*13320*/  LDL.64 R4, [R1+0x308] ;  /* 0x0003080001047983 */ /* 0x001ea20000100a00 */
[----:B------:R-:W-:-:S04]  /*13330*/  IMAD.U32 R9, R8, 0x10000, RZ ;  /* 0x0001000008097824 */ /* 0x000fc800078e00ff */
[----:B------:R-:W-:-:S04]  /*13340*/  FMUL R9, R9, R16 ;  /* 0x0000001009097220 */ /* 0x000fc80000400000 */
[----:B----4-:R-:W-:Y:S02]  /*13350*/  FFMA R9, R3, R2, R9 ;  /* 0x0000000203097223 */ /* 0x010fe40000000009 */
[----:B------:R0:W5:Y:S01]  /*13360*/  LDL.LU R3, [R1+0x400] ;  /* 0x0004000001037983 */ /* 0x0001620000300800 */
[----:B------:R-:W-:Y:S02]  /*13370*/  ISETP.GT.AND P1, PT, R0, 0x8, P3 ;  /* 0x000000080000780c */ /* 0x000fe40001f24270 */
[----:B------:R-:W-:-:S05]  /*13380*/  F2FP.BF16.F32.PACK_AB R9, RZ, R9 ;  /* 0x00000009ff09723e */ /* 0x000fca00000010ff */
[----:B--2---:R2:W-:Y:S04]  /*13390*/  @P0 STG.E.U16 desc[UR52][R4.64+0x42], R9 ;  /* 0x0000420904000986 */ /* 0x0045e8000c101534 */
[----:B--2---:R0:W5:Y:S01]  /*133a0*/  LDL.LU.64 R4, [R1+0x3f8] ;  /* 0x0003f80001047983 */ /* 0x0041620000300a00 */
[----:B------:R-:W-:Y:S04]  /*133b0*/  BSSY B1, `(.L_x_156) ;  /* 0x0000003000017945 */ /* 0x000fe80003800000 */
[----:B------:R-:W-:Y:S05]  /*133c0*/  @!P1 BRA `(.L_x_157) ;  /* 0x0000000000049947 */ /* 0x000fea0003800000 */
[----:B------:R2:W5:Y:S02]  /*133d0*/  LDG.E.LTC128B.U16 R8, desc[UR52][R232.64+0x40] ;  /* 0x00004034e8087981 */ /* 0x000564000c1e1520 */
.L_x_157:
[----:B------:R-:W-:Y:S05]  /*133e0*/  BSYNC B1 ;  /* 0x0000000000017941 */ /* 0x000fea0003800000 */
.L_x_156:
[----:B-----5:R4:W-:Y:S04]  /*133f0*/  STL [R1+0x3f8], R3 ;  /* 0x0003f80301007387 */ /* 0x0209e80000100800 */
[----:B----4-:R-:W4:Y:S01]  /*13400*/  LDL.LU R3, [R1+0x288] ;  /* 0x0002880001037983 */ /* 0x010f220000300800 */
[----:B------:R-:W-:-:S04]  /*13410*/  IMAD.U32 R9, R8, 0x10000, RZ ;  /* 0x0001000008097824 */ /* 0x000fc800078e00ff */
[----:B------:R-:W-:Y:S01]  /*13420*/  FMUL R9, R9, R16 ;  /* 0x0000001009097220 */ /* 0x000fe20000400000 */
[----:B------:R-:W-:-:S03]  /*13430*/  ISETP.GT.AND P0, PT, R0, 0x8, P2 ;  /* 0x000000080000780c */ /* 0x000fc60001704270 */
[----:B----4-:R-:W-:Y:S02]  /*13440*/  FFMA R9, R3, R2, R9 ;  /* 0x0000000203097223 */ /* 0x010fe40000000009 */
[----:B------:R4:W5:Y:S01]  /*13450*/  LDL.LU R3, [R1+0x3f8] ;  /* 0x0003f80001037983 */ /* 0x0009620000300800 */
[----:B------:R-:W-:Y:S02]  /*13460*/  BSSY B1, `(.L_x_158) ;  /* 0x0000005000017945 */ /* 0x000fe40003800000 */
[----:B------:R-:W-:-:S05]  /*13470*/  F2FP.BF16.F32.PACK_AB R9, RZ, R9 ;  /* 0x00000009ff09723e */ /* 0x000fca00000010ff */
[----:B------:R4:W-:Y:S01]  /*13480*/  @P1 STG.E.U16 desc[UR52][R4.64+0x40], R9 ;  /* 0x0000400904001986 */ /* 0x0009e2000c101534 */
[----:B------:R-:W-:Y:S05]  /*13490*/  @!P0 BRA `(.L_x_159) ;  /* 0x0000000000048947 */ /* 0x000fea0003800000 */
[----:B------:R0:W5:Y:S02]  /*134a0*/  LDG.E.LTC128B.U16 R8, desc[UR52][R232.64+0x42] ;  /* 0x00004234e8087981 */ /* 0x000164000c1e1520 */
.L_x_159:
[----:B------:R-:W-:Y:S05]  /*134b0*/  BSYNC B1 ;  /* 0x0000000000017941 */ /* 0x000fea0003800000 */
.L_x_158:
[----:B------:R1:W-:Y:S04]  /*134c0*/  STL [R1+0x3f8], R6 ;  /* 0x0003f80601007387 */ /* 0x0003e80000100800 */
[----:B-1----:R-:W2:Y:S01]  /*134d0*/  LDL.LU R6, [R1+0x28c] ;  /* 0x00028c0001067983 */ /* 0x002ea20000300800 */
[----:B----45:R-:W-:-:S04]  /*134e0*/  IMAD.U32 R9, R8, 0x10000, RZ ;  /* 0x0001000008097824 */ /* 0x030fc800078e00ff */
[----:B------:R-:W-:Y:S01]  /*134f0*/  FMUL R9, R9, R16 ;  /* 0x0000001009097220 */ /* 0x000fe20000400000 */
[----:B------:R-:W-:-:S04]  /*13500*/  ISETP.GT.AND P6, PT, R3, 0x28, PT ;  /* 0x000000280300780c */ /* 0x000fc80003fc4270 */
[----:B------:R-:W-:Y:S01]  /*13510*/  ISETP.GT.AND P1, PT, R0, RZ, P6 ;  /* 0x000000ff0000720c */ /* 0x000fe20003724270 */
[----:B--2---:R-:W-:Y:S02]  /*13520*/  FFMA R9, R6, R2, R9 ;  /* 0x0000000206097223 */ /* 0x004fe40000000009 */
[----:B------:R1:W5:Y:S01]  /*13530*/  LDL.LU R6, [R1+0x3f8] ;  /* 0x0003f80001067983 */ /* 0x0003620000300800 */
[----:B------:R-:W-:Y:S01]  /*13540*/  LOP3.LUT R17, R17, 0xfffffffd, RZ, 0xc0, !PT ;  /* 0xfffffffd11117812 */ /* 0x000fe200078ec0ff */
[----:B------:R-:W-:Y:S01]  /*13550*/  BSSY B1, `(.L_x_160) ;  /* 0x0000006000017945 */ /* 0x000fe20003800000 */
[----:B------:R-:W-:-:S03]  /*13560*/  F2FP.BF16.F32.PACK_AB R9, RZ, R9 ;  /* 0x00000009ff09723e */ /* 0x000fc600000010ff */
[----:B------:R-:W-:Y:S02]  /*13570*/  @P6 LOP3.LUT R17, R17, 0x2, RZ, 0xfc, !PT ;  /* 0x0000000211116812 */ /* 0x000fe400078efcff */
[----:B------:R1:W-:Y:S02]  /*13580*/  @P0 STG.E.U16 desc[UR52][R4.64+0x42], R9 ;  /* 0x0000420904000986 */ /* 0x0003e4000c101534 */
[----:B------:R-:W-:Y:S05]  /*13590*/  @!P1 BRA `(.L_x_161) ;  /* 0x0000000000049947 */ /* 0x000fea0003800000 */
[----:B------:R2:W5:Y:S02]  /*135a0*/  LDG.E.LTC128B.U16 R8, desc[UR52][R236.64+0x50] ;  /* 0x00005034ec087981 */ /* 0x000564000c1e1520 */
.L_x_161:
[----:B------:R-:W-:Y:S05]  /*135b0*/  BSYNC B1 ;  /* 0x0000000000017941 */ /* 0x000fea0003800000 */
.L_x_160:
[----:B-----5:R4:W-:Y:S04]  /*135c0*/  STL [R1+0x400], R6 ;  /* 0x0004000601007387 */ /* 0x0209e80000100800 */
[----:B----4-:R-:W4:Y:S04]  /*135d0*/  LDL.LU R6, [R1+0x290] ;  /* 0x0002900001067983 */ /* 0x010f280000300800 */
[----:B------:R1:W-:Y:S04]  /*135e0*/  STL.64 [R1+0x3f8], R4 ;  /* 0x0003f80401007387 */ /* 0x0003e80000100a00 */
[----:B-1----:R-:W3:Y:S01]  /*135f0*/  LDL.64 R4, [R1+0x308] ;  /* 0x0003080001047983 */ /* 0x002ee20000100a00 */
[----:B------:R-:W-:-:S04]  /*13600*/  IMAD.U32 R9, R8, 0x10000, RZ ;  /* 0x0001000008097824 */ /* 0x000fc800078e00ff */
[----:B------:R-:W-:-:S04]  /*13610*/  FMUL R9, R9, R16 ;  /* 0x0000001009097220 */ /* 0x000fc80000400000 */
[----:B----4-:R-:W-:Y:S02]  /*13620*/  FFMA R9, R6, R2, R9 ;  /* 0x0000000206097223 */ /* 0x010fe40000000009 */
[----:B------:R1:W5:Y:S01]  /*13630*/  LDL.LU R6, [R1+0x400] ;  /* 0x0004000001067983 */ /* 0x0003620000300800 */
[----:B------:R-:W-:Y:S02]  /*13640*/  ISETP.GT.AND P4, PT, R3, 0x29, PT ;  /* 0x000000290300780c */ /* 0x000fe40003f84270 */
[----:B------:R-:W-:Y:S02]  /*13650*/  F2FP.BF16.F32.PACK_AB R9, RZ, R9 ;  /* 0x00000009ff09723e */ /* 0x000fe400000010ff */
[----:B------:R-:W-:-:S03]  /*13660*/  ISETP.GT.AND P0, PT, R0, RZ, P4 ;  /* 0x000000ff0000720c */ /* 0x000fc60002704270 */
[----:B---3--:R3:W-:Y:S04]  /*13670*/  @P1 STG.E.U16 desc[UR52][R4.64+0x50], R9 ;  /* 0x0000500904001986 */ /* 0x0087e8000c101534 */
[----:B---3--:R1:W5:Y:S01]  /*13680*/  LDL.LU.64 R4, [R1+0x3f8] ;  /* 0x0003f80001047983 */ /* 0x0083620000300a00 */
[----:B------:R-:W-:Y:S05]  /*13690*/  BSSY B1, `(.L_x_162) ;  /* 0x0000003000017945 */ /* 0x000fea0003800000 */
[----:B------:R-:W-:Y:S05]  /*136a0*/  @!P0 BRA `(.L_x_163) ;  /* 0x0000000000048947 */ /* 0x000fea0003800000 */
[----:B------:R3:W5:Y:S02]  /*136b0*/  LDG.E.LTC128B.U16 R8, desc[UR52][R236.64+0x52] ;  /* 0x00005234ec087981 */ /* 0x000764000c1e1520 */
.L_x_163:
[----:B------:R-:W-:Y:S05]  /*136c0*/  BSYNC B1 ;  /* 0x0000000000017941 */ /* 0x000fea0003800000 */
.L_x_162:
        /* <DEDUP_REMOVED lines=15> */
.L_x_165:
[----:B------:R-:W-:Y:S05]  /*137c0*/  BSYNC B1 ;  /* 0x0000000000017941 */ /* 0x000fea0003800000 */
.L_x_164:
        /* <DEDUP_REMOVED lines=12> */
.L_x_167:
[----:B------:R-:W-:Y:S05]  /*13890*/  BSYNC B1 ;  /* 0x0000000000017941 */ /* 0x000fea0003800000 */
.L_x_166:
        /* <DEDUP_REMOVED lines=8> */
[----:B------:R-:W-:Y:S02]  /*13920*/  BSSY B1, `(.L_x_168) ;  /* 0x0000005000017945 */ /* 0x000fe40003800000 */
[----:B------:R-:W-:-:S05]  /*13930*/  F2FP.BF16.F32.PACK_AB R9, RZ, R9 ;  /* 0x00000009ff09723e */ /* 0x000fca00000010ff */
[----:B------:R1:W-:Y:S02]  /*13940*/  @P1 STG.E.U16 desc[UR52][R4.64+0x52], R9 ;  /* 0x0000520904001986 */ /* 0x0003e4000c101534 */
[----:B------:R-:W-:Y:S05]  /*13950*/  @!P0 BRA `(.L_x_169) ;  /* 0x0000000000048947 */ /* 0x000fea0003800000 */
[----:B------:R2:W5:Y:S02]  /*13960*/  LDG.E.LTC128B.U16 R8, desc[UR52][R236.64+0x60] ;  /* 0x00006034ec087981 */ /* 0x000564000c1e1520 */
.L_x_169:
[----:B------:R-:W-:Y:S05]  /*13970*/  BSYNC B1 ;  /* 0x0000000000017941 */ /* 0x000fea0003800000 */
.L_x_168:
        /* <DEDUP_REMOVED lines=9> */
[----:B------:R-:W-:-:S05]  /*13a10*/  F2FP.BF16.F32.PACK_AB R9, RZ, R9 ;  /* 0x00000009ff09723e */ /* 0x000fca00000010ff */
[----:B---3--:R3:W-:Y:S04]  /*13a20*/  @P0 STG.E.U16 desc[UR52][R4.64+0x60], R9 ;  /* 0x0000600904000986 */ /* 0x0087e8000c101534 */
[----:B---3--:R1:W5:Y:S01]  /*13a30*/  LDL.LU.64 R4, [R1+0x3f8] ;  /* 0x0003f80001047983 */ /* 0x0083620000300a00 */
[----:B------:R-:W-:Y:S01]  /*13a40*/  ISETP.GT.AND P0, PT, R0, RZ, P2 ;  /* 0x000000ff0000720c */ /* 0x000fe20001704270 */
[----:B------:R-:W-:-:S12]  /*13a50*/  BSSY B1, `(.L_x_170) ;  /* 0x0000003000017945 */ /* 0x000fd80003800000 */
[----:B-1----:R-:W-:Y:S05]  /*13a60*/  @!P0 BRA `(.L_x_171) ;  /* 0x0000000000048947 */ /* 0x002fea0003800000 */
[----:B------:R1:W5:Y:S02]  /*13a70*/  LDG.E.LTC128B.U16 R8, desc[UR52][R236.64+0x62] ;  /* 0x00006234ec087981 */ /* 0x000364000c1e1520 */
.L_x_171:
[----:B------:R-:W-:Y:S05]  /*13a80*/  BSYNC B1 ;  /* 0x0000000000017941 */ /* 0x000fea0003800000 */
.L_x_170:
[----:B------:R3:W-:Y:S04]  /*13a90*/  STL [R1+0x400], R3 ;  /* 0x0004000301007387 */ /* 0x0007e80000100800 */
[----:B---3--:R-:W3:Y:S04]  /*13aa0*/  LDL.LU R3, [R1+0x2a4] ;  /* 0x0002a40001037983 */ /* 0x008ee80000300800 */
[----:B-----5:R4:W-:Y:S04]  /*13ab0*/  STL.64 [R1+0x3f8], R4 ;  /* 0x0003f80401007387 */ /* 0x0209e80000100a00 */
[----:B----4-:R-:W4:Y:S01]  /*13ac0*/  LDL.64 R4, [R1+0x308] ;  /* 0x0003080001047983 */ /* 0x010f220000100a00 */
[----:B------:R-:W-:-:S04]  /*13ad0*/  IMAD.U32 R9, R8, 0x10000, RZ ;  /* 0x0001000008097824 */ /* 0x000fc800078e00ff */
[----:B------:R-:W-:-:S04]  /*13ae0*/  FMUL R9, R9, R16 ;  /* 0x0000001009097220 */ /* 0x000fc80000400000 */
[----:B---3--:R-:W-:Y:S02]  /*13af0*/  FFMA R9, R3, R2, R9 ;  /* 0x0000000203097223 */ /* 0x008fe40000000009 */
[----:B------:R3:W5:Y:S03]  /*13b00*/  LDL.LU R3, [R1+0x400] ;  /* 0x0004000001037983 */ /* 0x0007660000300800 */
[----:B------:R-:W-:-:S05]  /*13b10*/  F2FP.BF16.F32.PACK_AB R9, RZ, R9 ;  /* 0x00000009ff09723e */ /* 0x000fca00000010ff */
[----:B----4-:R4:W-:Y:S04]  /*13b20*/  @P0 STG.E.U16 desc[UR52][R4.64+0x62], R9 ;  /* 0x0000620904000986 */ /* 0x0109e8000c101534 */
[----:B----4-:R3:W5:Y:S01]  /*13b30*/  LDL.LU.64 R4, [R1+0x3f8] ;  /* 0x0003f80001047983 */ /* 0x0107620000300a00 */
[----:B------:R-:W-:Y:S01]  /*13b40*/  ISETP.GT.AND P0, PT, R0, 0x8, P3 ;  /* 0x000000080000780c */ /* 0x000fe20001f04270 */
[----:B------:R-:W-:-:S12]  /*13b50*/  BSSY B1, `(.L_x_172) ;  /* 0x0000003000017945 */ /* 0x000fd80003800000 */
[----:B---3--:R-:W-:Y:S05]  /*13b60*/  @!P0 BRA `(.L_x_173) ;  /* 0x0000000000048947 */ /* 0x008fea0003800000 */
[----:B------:R3:W5:Y:S02]  /*13b70*/  LDG.E.LTC128B.U16 R8, desc[UR52][R232.64+0x60] ;  /* 0x00006034e8087981 */ /* 0x000764000c1e1520 */
.L_x_173:
[----:B------:R-:W-:Y:S05]  /*13b80*/  BSYNC B1 ;  /* 0x0000000000017941 */ /* 0x000fea0003800000 */
.L_x_172:
[----:B-----5:R4:W-:Y:S04]  /*13b90*/  STL [R1+0x3f8], R3 ;  /* 0x0003f80301007387 */ /* 0x0209e80000100800 */
[----:B----4-:R-:W4:Y:S01]  /*13ba0*/  LDL.LU R3, [R1+0x2a8] ;  /* 0x0002a80001037983 */ /* 0x010f220000300800 */
[----:B------:R-:W-:-:S04]  /*13bb0*/  IMAD.U32 R9, R8, 0x10000, RZ ;  /* 0x0001000008097824 */ /* 0x000fc800078e00ff */
[----:B------:R-:W-:Y:S01]  /*13bc0*/  FMUL R9, R9, R16 ;  /* 0x0000001009097220 */ /* 0x000fe20000400000 */
[----:B------:R-:W-:Y:S03]  /*13bd0*/  BSSY B1, `(.L_x_174) ;  /* 0x000000a000017945 */ /* 0x000fe60003800000 */
[----:B----4-:R-:W-:Y:S02]  /*13be0*/  FFMA R9, R3, R2, R9 ;  /* 0x0000000203097223 */ /* 0x010fe40000000009 */
[----:B------:R4:W5:Y:S03]  /*13bf0*/  LDL.LU R3, [R1+0x3f8] ;  /* 0x0003f80001037983 */ /* 0x0009660000300800 */
[----:B------:R-:W-:Y:S01]  /*13c00*/  F2FP.BF16.F32.PACK_AB R9, RZ, R9 ;  /* 0x00000009ff09723e */ /* 0x000fe200000010ff */
[----:B------:R4:W-:Y:S04]  /*13c10*/  STL.S16 [R1+0x280], R8 ;  /* 0x0002800801007387 */ /* 0x0009e80000100600 */
[----:B------:R4:W-:Y:S01]  /*13c20*/  @P0 STG.E.U16 desc[UR52][R4.64+0x60], R9 ;  /* 0x0000600904000986 */ /* 0x0009e2000c101534 */
[----:B------:R-:W-:-:S13]  /*13c30*/  ISETP.GT.AND P0, PT, R0, 0x8, P2 ;  /* 0x000000080000780c */ /* 0x000fda0001704270 */
[----:B----4-:R-:W-:Y:S05]  /*13c40*/  @!P0 BRA `(.L_x_175) ;  /* 0x0000000000088947 */ /* 0x010fea0003800000 */
[----:B------:R-:W4:Y:S04]  /*13c50*/  LDG.E.LTC128B.U16 R8, desc[UR52][R232.64+0x62] ;  /* 0x00006234e8087981 */ /* 0x000f28000c1e1520 */
[----:B----4-:R4:W-:Y:S02]  /*13c60*/  STL [R1+0x280], R8 ;  /* 0x0002800801007387 */ /* 0x0109e40000100800 */
.L_x_175:
[----:B------:R-:W-:Y:S05]  /*13c70*/  BSYNC B1 ;  /* 0x0000000000017941 */ /* 0x000fea0003800000 */
.L_x_174:
[----:B------:R-:W2:Y:S04]  /*13c80*/  LDL.LU R9, [R1+0x2ac] ;  /* 0x0002ac0001097983 */ /* 0x000ea80000300800 */
[----:B------:R-:W-:Y:S04]  /*13c90*/  STL [R1+0x400], R12 ;  /* 0x0004000c01007387 */ /* 0x000fe80000100800 */
[----:B------:R0:W-:Y:S04]  /*13ca0*/  STL [R1+0x3fc], R11 ;  /* 0x0003fc0b01007387 */ /* 0x0001e80000100800 */
[----:B0-----:R-:W4:Y:S01]  /*13cb0*/  LDL.LU R11, [R1+0x280] ;  /* 0x00028000010b7983 */ /* 0x001f220000300800 */
[----:B------:R-:W-:-:S03]  /*13cc0*/  IMAD.U32 R12, RZ, RZ, UR9 ;  /* 0x00000009ff0c7e24 */ /* 0x000fc6000f8e00ff */
[----:B------:R-:W-:Y:S01]  /*13cd0*/  STL [R1+0x3f8], R10 ;  /* 0x0003f80a01007387 */ /* 0x000fe20000100800 */
[----:B------:R-:W-:-:S04]  /*13ce0*/  IMAD R12, R12, 0x300, RZ ;  /* 0x000003000c0c7824 */ /* 0x000fc800078e02ff */
[----:B------:R-:W-:Y:S02]  /*13cf0*/  IMAD.IADD R12, R12, 0x1, R7 ;  /* 0x000000010c0c7824 */ /* 0x000fe400078e0207 */
[----:B----4-:R-:W-:-:S04]  /*13d00*/  IMAD.U32 R8, R11, 0x10000, RZ ;  /* 0x000100000b087824 */ /* 0x010fc800078e00ff */
[----:B------:R-:W-:-:S04]  /*13d10*/  FMUL R8, R8, R16 ;  /* 0x0000001008087220 */ /* 0x000fc80000400000 */
[----:B--2---:R-:W-:Y:S01]  /*13d20*/  FFMA R8, R9, R2, R8 ;  /* 0x0000000209087223 */ /* 0x004fe20000000008 */
[----:B------:R-:W-:-:S04]  /*13d30*/  IMAD.U32 R9, RZ, RZ, UR8 ;  /* 0x00000008ff097e24 */ /* 0x000fc8000f8e00ff */
[----:B------:R-:W-:Y:S01]  /*13d40*/  F2FP.BF16.F32.PACK_AB R8, RZ, R8 ;  /* 0x00000008ff08723e */ /* 0x000fe200000010ff */
[----:B------:R-:W-:-:S04]  /*13d50*/  IMAD.SHL.U32 R9, R9, 0x10, RZ ;  /* 0x0000001009097824 */ /* 0x000fc800078e00ff */
[----:B------:R0:W-:Y:S02]  /*13d60*/  @P0 STG.E.U16 desc[UR52][R4.64+0x62], R8 ;  /* 0x0000620804000986 */ /* 0x0001e4000c101534 */
[----:B0-----:R-:W-:Y:S02]  /*13d70*/  IADD3 R8, P0, R9, R6, RZ ;  /* 0x0000000609087210 */ /* 0x001fe40007f1e0ff */
[----:B------:R-:W2:Y:S01]  /*13d80*/  LDL.LU R9, [R1+0x3ec] ;  /* 0x0003ec0001097983 */ /* 0x000ea20000300800 */
[----:B------:R-:W-:-:S03]  /*13d90*/  PRMT R10, R11, 0x7610, R10 ;  /* 0x000076100b0a7816 */ /* 0x000fc6000000000a */
[----:B------:R0:W-:Y:S01]  /*13da0*/  STL [R1+0x284], R12 ;  /* 0x0002840c01007387 */ /* 0x0001e20000100800 */
[----:B-----5:R-:W-:Y:S01]  /*13db0*/  ISETP.GT.AND P1, PT, R3, 0x38, PT ;  /* 0x000000380300780c */ /* 0x020fe20003f24270 */
[----:B--2---:R-:W-:Y:S02]  /*13dc0*/  IMAD.X R9, R9, 0x1, R12, P0 ;  /* 0x0000000109097824 */ /* 0x004fe400000e060c */
[----:B0-----:R0:W5:Y:S04]  /*13dd0*/  LDL.LU R12, [R1+0x400] ;  /* 0x00040000010c7983 */ /* 0x0011680000300800 */
[----:B------:R0:W5:Y:S04]  /*13de0*/  LDL.LU R11, [R1+0x3fc] ;  /* 0x0003fc00010b7983 */ /* 0x0001680000300800 */
[----:B------:R2:W-:Y:S04]  /*13df0*/  STL.S16 [R1+0x280], R10 ;  /* 0x0002800a01007387 */ /* 0x0005e80000100600 */
[----:B--2---:R0:W5:Y:S01]  /*13e00*/  LDL.LU R10, [R1+0x3f8] ;  /* 0x0003f800010a7983 */ /* 0x0041620000300800 */
[----:B------:R-:W-:Y:S01]  /*13e10*/  ISETP.GT.AND P0, PT, R0, RZ, P1 ;  /* 0x000000ff0000720c */ /* 0x000fe20000f04270 */
[----:B------:R-:W-:-:S12]  /*13e20*/  BSSY B1, `(.L_x_176) ;  /* 0x0000006000017945 */ /* 0x000fd80003800000 */
[----:B0-----:R-:W-:Y:S05]  /*13e30*/  @!P0 BRA `(.L_x_177) ;  /* 0x0000000000108947 */ /* 0x001fea0003800000 */
[----:B------:R0:W-:Y:S04]  /*13e40*/  STL [R1+0x3f8], R0 ;  /* 0x0003f80001007387 */ /* 0x0001e80000100800 */
[----:B0-----:R-:W2:Y:S04]  /*13e50*/  LDG.E.LTC128B.U16 R0, desc[UR52][R236.64+0x70] ;  /* 0x00007034ec007981 */ /* 0x001ea8000c1e1520 */
[----:B--2---:R0:W-:Y:S04]  /*13e60*/  STL [R1+0x280], R0 ;  /* 0x0002800001007387 */ /* 0x0041e80000100800 */
[----:B0-----:R0:W5:Y:S02]  /*13e70*/  LDL.LU R0, [R1+0x3f8] ;  /* 0x0003f80001007983 */ /* 0x0011640000300800 */
.L_x_177:
[----:B------:R-:W-:Y:S05]  /*13e80*/  BSYNC B1 ;  /* 0x0000000000017941 */ /* 0x000fea0003800000 */
.L_x_176:
        /* <DEDUP_REMOVED lines=9> */
[----:B-1----:R-:W3:Y:S04]  /*13f20*/  LDL.LU R5, [R1+0x280] ;  /* 0x0002800001057983 */ /* 0x002ee80000300800 */
        /* <DEDUP_REMOVED lines=14> */
[----:B------:R2:W5:Y:S04]  /*14010*/  LDL.LU R6, [R1+0x400] ;  /* 0x0004000001067983 */ /* 0x0005680000300800 */
[----:B------:R2:W5:Y:S04]  /*14020*/  LDL.LU R5, [R1+0x3fc] ;  /* 0x0003fc0001057983 */ /* 0x0005680000300800 */
[----:B------:R1:W-:Y:S04]  /*14030*/  STL.S16 [R1+0x280], R4 ;  /* 0x0002800401007387 */ /* 0x0003e80000100600 */
[----:B-1----:R2:W5:Y:S01]  /*14040*/  LDL.LU R4, [R1+0x3f8] ;  /* 0x0003f80001047983 */ /* 0x0025620000300800 */
[----:B------:R-:W-:Y:S01]  /*14050*/  ISETP.GT.AND P0, PT, R3, 0x39, PT ;  /* 0x000000390300780c */ /* 0x000fe20003f04270 */
[----:B------:R-:W-:Y:S03]  /*14060*/  BSSY B1, `(.L_x_178) ;  /* 0x0000007000017945 */ /* 0x000fe60003800000 */
[----:B------:R-:W-:-:S13]  /*14070*/  ISETP.GT.AND P5, PT, R0, RZ, P0 ;  /* 0x000000ff0000720c */ /* 0x000fda00007a4270 */
[----:B--2---:R-:W-:Y:S05]  /*14080*/  @!P5 BRA `(.L_x_179) ;  /* 0x000000000010d947 */ /* 0x004fea0003800000 */
[----:B------:R1:W-:Y:S04]  /*14090*/  STL [R1+0x3f8], R0 ;  /* 0x0003f80001007387 */ /* 0x0003e80000100800 */
[----:B-1----:R-:W2:Y:S04]  /*140a0*/  LDG.E.LTC128B.U16 R0, desc[UR52][R236.64+0x72] ;  /* 0x00007234ec007981 */ /* 0x002ea8000c1e1520 */
[----:B--2---:R1:W-:Y:S04]  /*140b0*/  STL [R1+0x280], R0 ;  /* 0x0002800001007387 */ /* 0x0043e80000100800 */
[----:B-1----:R1:W5:Y:S02]  /*140c0*/  LDL.LU R0, [R1+0x3f8] ;  /* 0x0003f80001007983 */ /* 0x0023640000300800 */
.L_x_179:
[----:B------:R-:W-:Y:S05]  /*140d0*/  BSYNC B1 ;  /* 0x0000000000017941 */ /* 0x000fea0003800000 */
.L_x_178:
[----:B-----5:R-:W-:Y:S04]  /*140e0*/  STL [R1+0x41c], R11 ;  /* 0x00041c0b01007387 */ /* 0x020fe80000100800 */
[----:B------:R2:W-:Y:S04]  /*140f0*/  STL [R1+0x418], R10 ;  /* 0x0004180a01007387 */ /* 0x0005e80000100800 */
[----:B--2---:R-:W2:Y:S04]  /*14100*/  LDL.LU R10, [R1+0x2b4] ;  /* 0x0002b400010a7983 */ /* 0x004ea80000300800 */
[----:B------:R-:W-:Y:S04]  /*14110*/  STL [R1+0x414], R9 ;  /* 0x0004140901007387 */ /* 0x000fe80000100800 */
[----:B------:R-:W-:Y:S04]  /*14120*/  STL [R1+0x410], R8 ;  /* 0x0004100801007387 */ /* 0x000fe80000100800 */
[----:B------:R3:W-:Y:S04]  /*14130*/  STL.64 [R1+0x408], R6 ;  /* 0x0004080601007387 */ /* 0x0007e80000100a00 */
[----:B---3--:R-:W3:Y:S04]  /*14140*/  LDL.64 R6, [R1+0x308] ;  /* 0x0003080001067983 */ /* 0x008ee80000100a00 */
[----:B------:R-:W-:Y:S04]  /*14150*/  STL [R1+0x400], R5 ;  /* 0x0004000501007387 */ /* 0x000fe80000100800 */
[----:B------:R4:W-:Y:S04]  /*14160*/  STL [R1+0x3fc], R4 ;  /* 0x0003fc0401007387 */ /* 0x0009e80000100800 */
[----:B----4-:R-:W4:Y:S04]  /*14170*/  LDL.LU R4, [R1+0x280] ;  /* 0x0002800001047983 */ /* 0x010f280000300800 */
[----:B------:R0:W-:Y:S01]  /*14180*/  STL [R1+0x3f8], R3 ;  /* 0x0003f80301007387 */ /* 0x0001e20000100800 */
[----:B----4-:R-:W-:-:S04]  /*14190*/  IMAD.U32 R11, R4, 0x10000, RZ ;  /* 0x00010000040b7824 */ /* 0x010fc800078e00ff */
        /* <DEDUP_REMOVED lines=10> */
[----:B---3--:R0:W-:Y:S04]  /*14240*/  @P5 STG.E.U16 desc[UR52][R6.64+0x72], R5 ;  /* 0x0000720506005986 */ /* 0x0081e8000c101534 */
        /* <DEDUP_REMOVED lines=12> */
.L_x_181:
[----:B------:R-:W-:Y:S05]  /*14310*/  BSYNC B1 ;  /* 0x0000000000017941 */ /* 0x000fea0003800000 */
.L_x_180:
        /* <DEDUP_REMOVED lines=21> */
[----:B---3--:R2:W5:Y:S04]  /*14470*/  LDL.LU R7, [R1+0x400] ;  /* 0x0004000001077983 */ /* 0x0085680000300800 */
        /* <DEDUP_REMOVED lines=10> */
.L_x_183:
[----:B------:R-:W-:Y:S05]  /*14520*/  BSYNC B1 ;  /* 0x0000000000017941 */ /* 0x000fea0003800000 */
.L_x_182:
        /* <DEDUP_REMOVED lines=33> */
.L_x_185:
[----:B------:R-:W-:Y:S05]  /*14740*/  BSYNC B1 ;  /* 0x0000000000017941 */ /* 0x000fea0003800000 */
.L_x_184:
[----:B-----5:R-:W-:Y:S04]  /*14750*/  STL [R1+0x41c], R11 ;  /* 0x00041c0b01007387 */ /* 0x020fe80000100800 */
[----:B------:R3:W-:Y:S04]  /*14760*/  STL [R1+0x418], R10 ;  /* 0x0004180a01007387 */ /* 0x0007e80000100800 */
[----:B---3--:R-:W3:Y:S04]  /*14770*/  LDL.LU R10, [R1+0x240] ;  /* 0x00024000010a7983 */ /* 0x008ee80000300800 */
[----:B------:R-:W-:Y:S04]  /*14780*/  STL [R1+0x414], R9 ;  /* 0x0004140901007387 */ /* 0x000fe80000100800 */
[----:B------:R-:W-:Y:S04]  /*14790*/  STL [R1+0x410], R8 ;  /* 0x0004100801007387 */ /* 0x000fe80000100800 */
[----:B------:R4:W-:Y:S04]  /*147a0*/  STL.64 [R1+0x408], R6 ;  /* 0x0004080601007387 */ /* 0x0009e80000100a00 */
[----:B----4-:R-:W4:Y:S04]  /*147b0*/  LDL.64 R6, [R1+0x340] ;  /* 0x0003400001067983 */ /* 0x010f280000100a00 */
[----:B------:R-:W-:Y:S04]  /*147c0*/  STL [R1+0x400], R5 ;  /* 0x0004000501007387 */ /* 0x000fe80000100800 */
[----:B------:R1:W-:Y:S04]  /*147d0*/  STL [R1+0x3fc], R4 ;  /* 0x0003fc0401007387 */ /* 0x0003e80000100800 */
[----:B-1----:R-:W2:Y:S04]  /*147e0*/  LDL.LU R4, [R1+0x280] ;  /* 0x0002800001047983 */ /* 0x002ea80000300800 */
        /* <DEDUP_REMOVED lines=15> */
[----:B------:R-:W-:-:S03]  /*148e0*/  LOP3.LUT P5, RZ, R17, 0x4, RZ, 0xc0, !PT ;  /* 0x0000000411ff7812 */ /* 0x000fc600078ac0ff */
[----:B------:R2:W5:Y:S04]  /*148f0*/  LDL.LU R4, [R1+0x3fc] ;  /* 0x0003fc0001047983 */ /* 0x0005680000300800 */
[----:B------:R1:W-:Y:S04]  /*14900*/  STL.S16 [R1+0x240], R3 ;  /* 0x0002400301007387 */ /* 0x0003e80000100600 */
[----:B-1----:R2:W5:Y:S01]  /*14910*/  LDL.LU R3, [R1+0x3f8] ;  /* 0x0003f80001037983 */ /* 0x0025620000300800 */
[----:B------:R-:W-:Y:S01]  /*14920*/  ISETP.GT.AND P5, PT, R0, 0x80, P5 ;  /* 0x000000800000780c */ /* 0x000fe20002fa4270 */
[----:B------:R-:W-:-:S12]  /*14930*/  BSSY B1, `(.L_x_186) ;  /* 0x0000006000017945 */ /* 0x000fd80003800000 */
[----:B--2---:R-:W-:Y:S05]  /*14940*/  @!P5 BRA `(.L_x_187) ;  /* 0x000000000010d947 */ /* 0x004fea0003800000 */
[----:B------:R1:W-:Y:S04]  /*14950*/  STL [R1+0x3f8], R0 ;  /* 0x0003f80001007387 */ /* 0x0003e80000100800 */
[----:B-1----:R-:W2:Y:S04]  /*14960*/  LDG.E.LTC128B.U16 R0, desc[UR52][R22.64+0x42] ;  /* 0x0000423416007981 */ /* 0x002ea8000c1e1520 */
[----:B--2---:R1:W-:Y:S04]  /*14970*/  STL [R1+0x240], R0 ;  /* 0x0002400001007387 */ /* 0x0043e80000100800 */
[----:B-1----:R1:W5:Y:S02]  /*14980*/  LDL.LU R0, [R1+0x3f8] ;  /* 0x0003f80001007983 */ /* 0x0023640000300800 */
.L_x_187:
[----:B------:R-:W-:Y:S05]  /*14990*/  BSYNC B1 ;  /* 0x0000000000017941 */ /* 0x000fea0003800000 */
.L_x_186:
        /* <DEDUP_REMOVED lines=24> */
[----:B------:R2:W5:Y:S01]  /*14b20*/  LDL.LU R5, [R1+0x400] ;  /* 0x0004000001057983 */ /* 0x0005620000300800 */
[----:B------:R-:W-:-:S03]  /*14b30*/  LOP3.LUT P5, RZ, R17, 0x1, RZ, 0xc0, !PT ;  /* 0x0000000111ff7812 */ /* 0x000fc600078ac0ff */
        /* <DEDUP_REMOVED lines=10> */
.L_x_189:
[----:B------:R-:W-:Y:S05]  /*14be0*/  BSYNC B1 ;  /* 0x0000000000017941 */ /* 0x000fea0003800000 */
.L_x_188:
        /* <DEDUP_REMOVED lines=22> */
[----:B---3--:R1:W-:Y:S04]  /*14d50*/  @P5 STG.E.U16 desc[UR52][R6.64+0x40], R5 ;  /* 0x0000400506005986 */ /* 0x0083e8000c101534 */
        /* <DEDUP_REMOVED lines=13> */
.L_x_191:
[----:B------:R-:W-:Y:S05]  /*14e30*/  BSYNC B1 ;  /* 0x0000000000017941 */ /* 0x000fea0003800000 */
.L_x_190:
        /* <DEDUP_REMOVED lines=35> */
.L_x_193:
[----:B------:R-:W-:Y:S05]  /*15070*/  BSYNC B1 ;  /* 0x0000000000017941 */ /* 0x000fea0003800000 */
.L_x_192:
        /* <DEDUP_REMOVED lines=24> */
[----:B------:R2:W5:Y:S04]  /*15200*/  LDL.LU R5, [R1+0x400] ;  /* 0x0004000001057983 */ /* 0x0005680000300800 */
        /* <DEDUP_REMOVED lines=10> */
.L_x_195:
[----:B------:R-:W-:Y:S05]  /*152b0*/  BSYNC B1 ;  /* 0x0000000000017941 */ /* 0x000fea0003800000 */
.L_x_194:
        /* <DEDUP_REMOVED lines=35> */
.L_x_197:
[----:B------:R-:W-:Y:S05]  /*154f0*/  BSYNC B1 ;  /* 0x0000000000017941 */ /* 0x000fea0003800000 */
.L_x_196:
        /* <DEDUP_REMOVED lines=35> */
.L_x_199:
[----:B------:R-:W-:Y:S05]  /*15730*/  BSYNC B1 ;  /* 0x0000000000017941 */ /* 0x000fea0003800000 */
.L_x_198:
        /* <DEDUP_REMOVED lines=35> */
.L_x_201:
[----:B------:R-:W-:Y:S05]  /*15970*/  BSYNC B1 ;  /* 0x0000000000017941 */ /* 0x000fea0003800000 */
.L_x_200:
        /* <DEDUP_REMOVED lines=35> */
.L_x_203:
[----:B------:R-:W-:Y:S05]  /*15bb0*/  BSYNC B1 ;  /* 0x0000000000017941 */ /* 0x000fea0003800000 */
.L_x_202:
        /* <DEDUP_REMOVED lines=35> */
.L_x_205:
[----:B------:R-:W-:Y:S05]  /*15df0*/  BSYNC B1 ;  /* 0x0000000000017941 */ /* 0x000fea0003800000 */
.L_x_204:
        /* <DEDUP_REMOVED lines=35> */
.L_x_207:
[----:B------:R-:W-:Y:S05]  /*16030*/  BSYNC B1 ;  /* 0x0000000000017941 */ /* 0x000fea0003800000 */
.L_x_206:
        /* <DEDUP_REMOVED lines=35> */
.L_x_209:
[----:B------:R-:W-:Y:S05]  /*16270*/  BSYNC B1 ;  /* 0x0000000000017941 */ /* 0x000fea0003800000 */
.L_x_208:
        /* <DEDUP_REMOVED lines=35> */
.L_x_211:
[----:B------:R-:W-:Y:S05]  /*164b0*/  BSYNC B1 ;  /* 0x0000000000017941 */ /* 0x000fea0003800000 */
.L_x_210:
        /* <DEDUP_REMOVED lines=35> */
.L_x_213:
[----:B------:R-:W-:Y:S05]  /*166f0*/  BSYNC B1 ;  /* 0x0000000000017941 */ /* 0x000fea0003800000 */
.L_x_212:
        /* <DEDUP_REMOVED lines=35> */
.L_x_215:
[----:B------:R-:W-:Y:S05]  /*16930*/  BSYNC B1 ;  /* 0x0000000000017941 */ /* 0x000fea0003800000 */
.L_x_214:
        /* <DEDUP_REMOVED lines=36> */
.L_x_217:
[----:B------:R-:W-:Y:S05]  /*16b80*/  BSYNC B1 ;  /* 0x0000000000017941 */ /* 0x000fea0003800000 */
.L_x_216:
        /* <DEDUP_REMOVED lines=33> */
.L_x_219:
[----:B------:R-:W-:Y:S05]  /*16da0*/  BSYNC B1 ;  /* 0x0000000000017941 */ /* 0x000fea0003800000 */
.L_x_218:
        /* <DEDUP_REMOVED lines=33> */
.L_x_221:
[----:B------:R-:W-:Y:S05]  /*16fc0*/  BSYNC B1 ;  /* 0x0000000000017941 */ /* 0x000fea0003800000 */
.L_x_220:
        /* <DEDUP_REMOVED lines=36> */
.L_x_223:
[----:B------:R-:W-:Y:S05]  /*17210*/  BSYNC B1 ;  /* 0x0000000000017941 */ /* 0x000fea0003800000 */
.L_x_222:
        /* <DEDUP_REMOVED lines=35> */
.L_x_225:
[----:B------:R-:W-:Y:S05]  /*17450*/  BSYNC B1 ;  /* 0x0000000000017941 */ /* 0x000fea0003800000 */
.L_x_224:
        /* <DEDUP_REMOVED lines=32> */
.L_x_227:
[----:B------:R-:W-:Y:S05]  /*17660*/  BSYNC B1 ;  /* 0x0000000000017941 */ /* 0x000fea0003800000 */
.L_x_226:
        /* <DEDUP_REMOVED lines=32> */
.L_x_229:
[----:B------:R-:W-:Y:S05]  /*17870*/  BSYNC B1 ;  /* 0x0000000000017941 */ /* 0x000fea0003800000 */
.L_x_228:
        /* <DEDUP_REMOVED lines=35> */
.L_x_231:
[----:B------:R-:W-:Y:S05]  /*17ab0*/  BSYNC B1 ;  /* 0x0000000000017941 */ /* 0x000fea0003800000 */
.L_x_230:
        /* <DEDUP_REMOVED lines=35> */
.L_x_233:
[----:B------:R-:W-:Y:S05]  /*17cf0*/  BSYNC B1 ;  /* 0x0000000000017941 */ /* 0x000fea0003800000 */
.L_x_232:
        /* <DEDUP_REMOVED lines=32> */
.L_x_235:
[----:B------:R-:W-:Y:S05]  /*17f00*/  BSYNC B1 ;  /* 0x0000000000017941 */ /* 0x000fea0003800000 */
.L_x_234:
        /* <DEDUP_REMOVED lines=32> */
.L_x_237:
[----:B------:R-:W-:Y:S05]  /*18110*/  BSYNC B1 ;  /* 0x0000000000017941 */ /* 0x000fea0003800000 */
.L_x_236:
        /* <DEDUP_REMOVED lines=35> */
.L_x_239:
[----:B------:R-:W-:Y:S05]  /*18350*/  BSYNC B1 ;  /* 0x0000000000017941 */ /* 0x000fea0003800000 */
.L_x_238:
        /* <DEDUP_REMOVED lines=35> */
.L_x_241:
[----:B------:R-:W-:Y:S05]  /*18590*/  BSYNC B1 ;  /* 0x0000000000017941 */ /* 0x000fea0003800000 */
.L_x_240:
        /* <DEDUP_REMOVED lines=32> */
.L_x_243:
[----:B------:R-:W-:Y:S05]  /*187a0*/  BSYNC B1 ;  /* 0x0000000000017941 */ /* 0x000fea0003800000 */
.L_x_242:
        /* <DEDUP_REMOVED lines=32> */
.L_x_245:
[----:B------:R-:W-:Y:S05]  /*189b0*/  BSYNC B1 ;  /* 0x0000000000017941 */ /* 0x000fea0003800000 */
.L_x_244:
        /* <DEDUP_REMOVED lines=35> */
.L_x_247:
[----:B------:R-:W-:Y:S05]  /*18bf0*/  BSYNC B1 ;  /* 0x0000000000017941 */ /* 0x000fea0003800000 */
.L_x_246:
        /* <DEDUP_REMOVED lines=36> */
.L_x_249:
[----:B------:R-:W-:Y:S05]  /*18e40*/  BSYNC B1 ;  /* 0x0000000000017941 */ /* 0x000fea0003800000 */
.L_x_248:
[----:B-----5:R2:W-:Y:S04]  /*18e50*/  STL [R1+0x408], R9 ;  /* 0x0004080901007387 */ /* 0x0205e80000100800 */
[----:B--2---:R-:W2:Y:S04]  /*18e60*/  LDL.LU R9, [R1+0x1c0] ;  /* 0x0001c00001097983 */ /* 0x004ea80000300800 */
[----:B------:R3:W-:Y:S04]  /*18e70*/  STL [R1+0x404], R8 ;  /* 0x0004040801007387 */ /* 0x0007e80000100800 */
[----:B---3--:R-:W3:Y:S04]  /*18e80*/  LDL.LU R8, [R1+0x284] ;  /* 0x0002840001087983 */ /* 0x008ee80000300800 */
[----:B------:R-:W-:Y:S04]  /*18e90*/  STL [R1+0x400], R5 ;  /* 0x0004000501007387 */ /* 0x000fe80000100800 */
[----:B------:R4:W-:Y:S04]  /*18ea0*/  STL [R1+0x3fc], R4 ;  /* 0x0003fc0401007387 */ /* 0x0009e80000100800 */
[----:B----4-:R-:W4:Y:S04]  /*18eb0*/  LDL.LU R4, [R1+0x200] ;  /* 0x0002000001047983 */ /* 0x010f280000300800 */
[----:B------:R1:W-:Y:S01]  /*18ec0*/  STL [R1+0x3f8], R3 ;  /* 0x0003f80301007387 */ /* 0x0003e20000100800 */
[----:B----4-:R-:W-:-:S04]  /*18ed0*/  IMAD.U32 R7, R4, 0x10000, RZ ;  /* 0x0001000004077824 */ /* 0x010fc800078e00ff */
[----:B------:R-:W-:-:S04]  /*18ee0*/  FMUL R7, R7, R16 ;  /* 0x0000001007077220 */ /* 0x000fc80000400000 */
[----:B--2---:R-:W-:Y:S01]  /*18ef0*/  FFMA R7, R9, R2, R7 ;  /* 0x0000000209077223 */ /* 0x004fe20000000007 */
[----:B-1----:R-:W-:Y:S01]  /*18f00*/  PRMT R3, R4, 0x7610, R3 ;  /* 0x0000761004037816 */ /* 0x002fe20000000003 */
[----:B------:R1:W5:Y:S03]  /*18f10*/  LDL.LU R9, [R1+0x408] ;  /* 0x0004080001097983 */ /* 0x0003660000300800 */
[----:B------:R-:W-:-:S04]  /*18f20*/  F2FP.BF16.F32.PACK_AB R7, RZ, R7 ;  /* 0x00000007ff07723e */ /* 0x000fc800000010ff */
[----:B------:R-:W-:Y:S01]  /*18f30*/  PRMT R5, R7, 0x7610, R5 ;  /* 0x0000761007057816 */ /* 0x000fe20000000005 */
[----:B---3--:R-:W-:Y:S02]  /*18f40*/  IMAD.MOV.U32 R7, RZ, RZ, R8 ;  /* 0x000000ffff077224 */ /* 0x008fe400078e0008 */
[----:B------:R1:W5:Y:S04]  /*18f50*/  LDL.LU R8, [R1+0x404] ;  /* 0x0004040001087983 */ /* 0x0003680000300800 */
[----:B------:R2:W-:Y:S04]  /*18f60*/  @P5 STG.E.U16 desc[UR52][R6.64+0x40], R5 ;  /* 0x0000400506005986 */ /* 0x0005e8000c101534 */
[----:B--2---:R1:W5:Y:S01]  /*18f70*/  LDL.LU R5, [R1+0x400] ;  /* 0x0004000001057983 */ /* 0x0043620000300800 */
[----:B------:R-:W-:-:S03]  /*18f80*/  LOP3.LUT P5, RZ, R17, 0x4, RZ, 0xc0, !PT ;  /* 0x0000000411ff7812 */ /* 0x000fc600078ac0ff */
[----:B------:R1:W5:Y:S04]  /*18f90*/  LDL.LU R4, [R1+0x3fc] ;  /* 0x0003fc0001047983 */ /* 0x0003680000300800 */
[----:B------:R2:W-:Y:S04]  /*18fa0*/  STL.S16 [R1+0x1c0], R3 ;  /* 0x0001c00301007387 */ /* 0x0005e80000100600 */
[----:B--2---:R1:W5:Y:S01]  /*18fb0*/  LDL.LU R3, [R1+0x3f8] ;  /* 0x0003f80001037983 */ /* 0x0043620000300800 */
[----:B------:R-:W-:Y:S01]  /*18fc0*/  ISETP.GT.AND P5, PT, R0, 0x180, P5 ;  /* 0x000001800000780c */ /* 0x000fe20002fa4270 */
[----:B------:R-:W-:-:S12]  /*18fd0*/  BSSY B1, `(.L_x_250) ;  /* 0x0000006000017945 */ /* 0x000fd80003800000 */
[----:B-1----:R-:W-:Y:S05]  /*18fe0*/  @!P5 BRA `(.L_x_251) ;  /* 0x000000000010d947 */ /* 0x002fea0003800000 */
[----:B------:R1:W-:Y:S04]  /*18ff0*/  STL [R1+0x3f8], R0 ;  /* 0x0003f80001007387 */ /* 0x0003e80000100800 */
[----:B-1----:R-:W2:Y:S04]  /*19000*/  LDG.E.LTC128B.U16 R0, desc[UR52][R12.64+0x42] ;  /* 0x000042340c007981 */ /* 0x002ea8000c1e1520 */
[----:B--2---:R1:W-:Y:S04]  /*19010*/  STL [R1+0x1c0], R0 ;  /* 0x0001c00001007387 */ /* 0x0043e80000100800 */
[----:B-1----:R1:W5:Y:S02]  /*19020*/  LDL.LU R0, [R1+0x3f8] ;  /* 0x0003f80001007983 */ /* 0x0023640000300800 */
.L_x_251:
[----:B------:R-:W-:Y:S05]  /*19030*/  BSYNC B1 ;  /* 0x0000000000017941 */ /* 0x000fea0003800000 */
.L_x_250:
[----:B------:R-:W-:Y:S04]  /*19040*/  STL [R1+0x410], R11 ;  /* 0x0004100b01007387 */ /* 0x000fe80000100800 */
[----:B------:R2:W-:Y:S04]  /*19050*/  STL [R1+0x40c], R10 ;  /* 0x00040c0a01007387 */ /* 0x0005e80000100800 */
[----:B--2---:R-:W2:Y:S04]  /*19060*/  LDL.LU R10, [R1+0x1c4] ;  /* 0x0001c400010a7983 */ /* 0x004ea80000300800 */
[----:B-----5:R-:W-:Y:S04]  /*19070*/  STL [R1+0x408], R9 ;  /* 0x0004080901007387 */ /* 0x020fe80000100800 */
        /* <DEDUP_REMOVED lines=19> */
[----:B------:R2:W5:Y:S01]  /*191b0*/  LDL.LU R4, [R1+0x3fc] ;  /* 0x0003fc0001047983 */ /* 0x0005620000300800 */
[----:B------:R-:W-:-:S03]  /*191c0*/  ISETP.GT.AND P5, PT, R0, 0x188, P5 ;  /* 0x000001880000780c */ /* 0x000fc60002fa4270 */
[----:B------:R3:W-:Y:S04]  /*191d0*/  STL.S16 [R1+0x1c0], R3 ;  /* 0x0001c00301007387 */ /* 0x0007e80000100600 */
[----:B---3--:R2:W5:Y:S01]  /*191e0*/  LDL.LU R3, [R1+0x3f8] ;  /* 0x0003f80001037983 */ /* 0x0085620000300800 */
[----:B------:R-:W-:Y:S05]  /*191f0*/  BSSY B1, `(.L_x_252) ;  /* 0x0000006000017945 */ /* 0x000fea0003800000 */
[----:B------:R-:W-:Y:S05]  /*19200*/  @!P5 BRA `(.L_x_253) ;  /* 0x000000000010d947 */ /* 0x000fea0003800000 */
[----:B------:R3:W-:Y:S04]  /*19210*/  STL [R1+0x3f8], R0 ;  /* 0x0003f80001007387 */ /* 0x0007e80000100800 */
[----:B---3-5:R-:W3:Y:S04]  /*19220*/  LDG.E.LTC128B.U16 R0, desc[UR52][R10.64+0x40] ;  /* 0x000040340a007981 */ /* 0x028ee8000c1e1520 */
[----:B---3--:R3:W-:Y:S04]  /*19230*/  STL [R1+0x1c0], R0 ;  /* 0x0001c00001007387 */ /* 0x0087e80000100800 */
[----:B---3--:R3:W5:Y:S02]  /*19240*/  LDL.LU R0, [R1+0x3f8] ;  /* 0x0003f80001007983 */ /* 0x0087640000300800 */
.L_x_253:
[----:B------:R-:W-:Y:S05]  /*19250*/  BSYNC B1 ;  /* 0x0000000000017941 */ /* 0x000fea0003800000 */
.L_x_252:
[----:B-----5:R-:W-:Y:S04]  /*19260*/  STL [R1+0x410], R11 ;  /* 0x0004100b01007387 */ /* 0x020fe80000100800 */
[----:B------:R4:W-:Y:S04]  /*19270*/  STL [R1+0x40c], R10 ;  /* 0x00040c0a01007387 */ /* 0x0009e80000100800 */
[----:B----4-:R-:W4:Y:S04]  /*19280*/  LDL.LU R10, [R1+0x1c8] ;  /* 0x0001c800010a7983 */ /* 0x010f280000300800 */
[----:B------:R-:W-:Y:S04]  /*19290*/  STL [R1+0x408], R7 ;  /* 0x0004080701007387 */ /* 0x000fe80000100800 */
[----:B------:R-:W-:Y:S04]  /*192a0*/  STL [R1+0x404], R6 ;  /* 0x0004040601007387 */ /* 0x000fe80000100800 */
[----:B------:R-:W-:Y:S04]  /*192b0*/  STL [R1+0x400], R5 ;  /* 0x0004000501007387 */ /* 0x000fe80000100800 */
[----:B------:R0:W-:Y:S04]  /*192c0*/  STL [R1+0x3fc], R4 ;  /* 0x0003fc0401007387 */ /* 0x0001e80000100800 */
[----:B0-----:R-:W2:Y:S04]  /*192d0*/  LDL.LU R4, [R1+0x1c0] ;  /* 0x0001c00001047983 */ /* 0x001ea80000300800 */
[----:B------:R0:W-:Y:S01]  /*192e0*/  STL [R1+0x3f8], R3 ;  /* 0x0003f80301007387 */ /* 0x0001e20000100800 */
[----:B--2---:R-:W-:-:S04]  /*192f0*/  IMAD.U32 R11, R4, 0x10000, RZ ;  /* 0x00010000040b7824 */ /* 0x004fc800078e00ff */
[----:B------:R-:W-:-:S04]  /*19300*/  FMUL R11, R11, R16 ;  /* 0x000000100b0b7220 */ /* 0x000fc80000400000 */
[----:B----4-:R-:W-:Y:S01]  /*19310*/  FFMA R10, R10, R2, R11 ;  /* 0x000000020a0a7223 */ /* 0x010fe2000000000b */
        /* <DEDUP_REMOVED lines=9> */
[----:B--2---:R0:W5:Y:S01]  /*193b0*/  LDL.LU R5, [R1+0x400] ;  /* 0x0004000001057983 */ /* 0x0041620000300800 */
[----:B------:R-:W-:-:S03]  /*193c0*/  LOP3.LUT P5, RZ, R17, 0x4, RZ, 0xc0, !PT ;  /* 0x0000000411ff7812 */ /* 0x000fc600078ac0ff */
[----:B------:R0:W5:Y:S01]  /*193d0*/  LDL.LU R4, [R1+0x3fc] ;  /* 0x0003fc0001047983 */ /* 0x0001620000300800 */
[----:B------:R-:W-:-:S03]  /*193e0*/  ISETP.GT.AND P5, PT, R0, 0x188, P5 ;  /* 0x000001880000780c */ /* 0x000fc60002fa4270 */
[----:B------:R2:W-:Y:S04]  /*193f0*/  STL.S16 [R1+0x1c0], R3 ;  /* 0x0001c00301007387 */ /* 0x0005e80000100600 */
[----:B--2---:R0:W5:Y:S01]  /*19400*/  LDL.LU R3, [R1+0x3f8] ;  /* 0x0003f80001037983 */ /* 0x0041620000300800 */
[----:B------:R-:W-:Y:S05]  /*19410*/  BSSY B1, `(.L_x_254) ;  /* 0x0000006000017945 */ /* 0x000fea0003800000 */
[----:B------:R-:W-:Y:S05]  /*19420*/  @!P5 BRA `(.L_x_255) ;  /* 0x000000000010d947 */ /* 0x000fea0003800000 */
[----:B------:R2:W-:Y:S04]  /*19430*/  STL [R1+0x3f8], R0 ;  /* 0x0003f80001007387 */ /* 0x0005e80000100800 */
[----:B--2--5:R-:W2:Y:S04]  /*19440*/  LDG.E.LTC128B.U16 R0, desc[UR52][R10.64+0x42] ;  /* 0x000042340a007981 */ /* 0x024ea8000c1e1520 */
[----:B--2---:R2:W-:Y:S04]  /*19450*/  STL [R1+0x1c0], R0 ;  /* 0x0001c00001007387 */ /* 0x0045e80000100800 */
[----:B--2---:R2:W5:Y:S02]  /*19460*/  LDL.LU R0, [R1+0x3f8] ;  /* 0x0003f80001007983 */ /* 0x0045640000300800 */
.L_x_255:
[----:B------:R-:W-:Y:S05]  /*19470*/  BSYNC B1 ;  /* 0x0000000000017941 */ /* 0x000fea0003800000 */
.L_x_254:
[----:B-----5:R-:W-:Y:S04]  /*19480*/  STL [R1+0x410], R11 ;  /* 0x0004100b01007387 */ /* 0x020fe80000100800 */
[----:B------:R4:W-:Y:S04]  /*19490*/  STL [R1+0x40c], R10 ;  /* 0x00040c0a01007387 */ /* 0x0009e80000100800 */
[----:B----4-:R-:W4:Y:S04]  /*194a0*/  LDL.LU R10, [R1+0x1cc] ;  /* 0x0001cc00010a7983 */ /* 0x010f280000300800 */
[----:B------:R-:W-:Y:S04]  /*194b0*/  STL [R1+0x408], R7 ;  /* 0x0004080701007387 */ /* 0x000fe80000100800 */
[----:B------:R-:W-:Y:S04]  /*194c0*/  STL [R1+0x404], R6 ;  /* 0x0004040601007387 */ /* 0x000fe80000100800 */
[----:B------:R-:W-:Y:S04]  /*194d0*/  STL [R1+0x400], R5 ;  /* 0x0004000501007387 */ /* 0x000fe80000100800 */
[----:B------:R0:W-:Y:S04]  /*194e0*/  STL [R1+0x3fc], R4 ;  /* 0x0003fc0401007387 */ /* 0x0001e80000100800 */
[----:B0-----:R-:W3:Y:S04]  /*194f0*/  LDL.LU R4, [R1+0x1c0] ;  /* 0x0001c00001047983 */ /* 0x001ee80000300800 */
[----:B------:R0:W-:Y:S01]  /*19500*/  STL [R1+0x3f8], R3 ;  /* 0x0003f80301007387 */ /* 0x0001e20000100800 */
[----:B---3--:R-:W-:-:S04]  /*19510*/  IMAD.U32 R11, R4, 0x10000, RZ ;  /* 0x00010000040b7824 */ /* 0x008fc800078e00ff */
        /* <DEDUP_REMOVED lines=12> */
[----:B------:R-:W-:-:S03]  /*195e0*/  ISETP.GT.AND P5, PT, R0, 0x180, P6 ;  /* 0x000001800000780c */ /* 0x000fc600037a4270 */
[----:B------:R0:W5:Y:S04]  /*195f0*/  LDL.LU R4, [R1+0x3fc] ;  /* 0x0003fc0001047983 */ /* 0x0001680000300800 */
[----:B------:R3:W-:Y:S04]  /*19600*/  STL.S16 [R1+0x1c0], R3 ;  /* 0x0001c00301007387 */ /* 0x0007e80000100600 */
[----:B---3--:R0:W5:Y:S01]  /*19610*/  LDL.LU R3, [R1+0x3f8] ;  /* 0x0003f80001037983 */ /* 0x0081620000300800 */
[----:B------:R-:W-:Y:S04]  /*19620*/  BSSY B1, `(.L_x_256) ;  /* 0x0000006000017945 */ /* 0x000fe80003800000 */
[----:B------:R-:W-:Y:S05]  /*19630*/  @!P5 BRA `(.L_x_257) ;  /* 0x000000000010d947 */ /* 0x000fea0003800000 */
[----:B------:R3:W-:Y:S04]  /*19640*/  STL [R1+0x3f8], R0 ;  /* 0x0003f80001007387 */ /* 0x0007e80000100800 */
[----:B---3--:R-:W3:Y:S04]  /*19650*/  LDG.E.LTC128B.U16 R0, desc[UR52][R12.64+0x50] ;  /* 0x000050340c007981 */ /* 0x008ee8000c1e1520 */
[----:B---3--:R3:W-:Y:S04]  /*19660*/  STL [R1+0x1c0], R0 ;  /* 0x0001c00001007387 */ /* 0x0087e80000100800 */
[----:B---3--:R3:W5:Y:S02]  /*19670*/  LDL.LU R0, [R1+0x3f8] ;  /* 0x0003f80001007983 */ /* 0x0087640000300800 */
.L_x_257:
[----:B------:R-:W-:Y:S05]  /*19680*/  BSYNC B1 ;  /* 0x0000000000017941 */ /* 0x000fea0003800000 */
.L_x_256:
        /* <DEDUP_REMOVED lines=22> */
[----:B------:R-:W-:-:S03]  /*197f0*/  ISETP.GT.AND P5, PT, R0, 0x180, P4 ;  /* 0x000001800000780c */ /* 0x000fc600027a4270 */
[----:B------:R0:W5:Y:S04]  /*19800*/  LDL.LU R4, [R1+0x3fc] ;  /* 0x0003fc0001047983 */ /* 0x0001680000300800 */
[----:B------:R2:W-:Y:S04]  /*19810*/  STL.S16 [R1+0x1c0], R3 ;  /* 0x0001c00301007387 */ /* 0x0005e80000100600 */
[----:B--2---:R0:W5:Y:S01]  /*19820*/  LDL.LU R3, [R1+0x3f8] ;  /* 0x0003f80001037983 */ /* 0x0041620000300800 */
[----:B------:R-:W-:Y:S04]  /*19830*/  BSSY B1, `(.L_x_258) ;  /* 0x0000006000017945 */ /* 0x000fe80003800000 */
[----:B------:R-:W-:Y:S05]  /*19840*/  @!P5 BRA `(.L_x_259) ;  /* 0x000000000010d947 */ /* 0x000fea0003800000 */
[----:B------:R2:W-:Y:S04]  /*19850*/  STL [R1+0x3f8], R0 ;  /* 0x0003f80001007387 */ /* 0x0005e80000100800 */
[----:B--2---:R-:W2:Y:S04]  /*19860*/  LDG.E.LTC128B.U16 R0, desc[UR52][R12.64+0x52] ;  /* 0x000052340c007981 */ /* 0x004ea8000c1e1520 */
[----:B--2---:R2:W-:Y:S04]  /*19870*/  STL [R1+0x1c0], R0 ;  /* 0x0001c00001007387 */ /* 0x0045e80000100800 */
[----:B--2---:R2:W5:Y:S02]  /*19880*/  LDL.LU R0, [R1+0x3f8] ;  /* 0x0003f80001007983 */ /* 0x0045640000300800 */
.L_x_259:
[----:B------:R-:W-:Y:S05]  /*19890*/  BSYNC B1 ;  /* 0x0000000000017941 */ /* 0x000fea0003800000 */
.L_x_258:
[----:B-----5:R-:W-:Y:S04]  /*198a0*/  STL [R1+0x410], R11 ;  /* 0x0004100b01007387 */ /* 0x020fe80000100800 */
[----:B------:R4:W-:Y:S04]  /*198b0*/  STL [R1+0x40c], R10 ;  /* 0x00040c0a01007387 */ /* 0x0009e80000100800 */
[----:B----4-:R-:W4:Y:S04]  /*198c0*/  LDL.LU R10, [R1+0x1d4] ;  /* 0x0001d400010a7983 */ /* 0x010f280000300800 */
[----:B------:R-:W-:Y:S04]  /*198d0*/  STL [R1+0x408], R9 ;  /* 0x0004080901007387 */ /* 0x000fe80000100800 */
[----:B------:R-:W-:Y:S04]  /*198e0*/  STL [R1+0x404], R8 ;  /* 0x0004040801007387 */ /* 0x000fe80000100800 */
[----:B------:R0:W-:Y:S04]  /*198f0*/  STL [R1+0x400], R5 ;  /* 0x0004000501007387 */ /* 0x0001e80000100800 */
[----:B0-----:R-:W3:Y:S04]  /*19900*/  LDL.LU R5, [R1+0x1c0] ;  /* 0x0001c00001057983 */ /* 0x001ee80000300800 */
[----:B------:R0:W-:Y:S04]  /*19910*/  STL [R1+0x3fc], R4 ;  /* 0x0003fc0401007387 */ /* 0x0001e80000100800 */
        /* <DEDUP_REMOVED lines=15> */
[----:B------:R3:W-:Y:S04]  /*19a10*/  @P5 STG.E.U16 desc[UR52][R6.64+0x52], R3 ;  /* 0x0000520306005986 */ /* 0x0007e8000c101534 */
[----:B-1----:R0:W5:Y:S04]  /*19a20*/  LDL.LU R4, [R1+0x3fc] ;  /* 0x0003fc0001047983 */ /* 0x0021680000300800 */
[----:B---3--:R0:W5:Y:S01]  /*19a30*/  LDL.LU R3, [R1+0x3f8] ;  /* 0x0003f80001037983 */ /* 0x0081620000300800 */
[----:B------:R-:W-:Y:S04]  /*19a40*/  BSSY B1, `(.L_x_260) ;  /* 0x0000006000017945 */ /* 0x000fe80003800000 */
[----:B------:R-:W-:Y:S05]  /*19a50*/  @!P6 BRA `(.L_x_261) ;  /* 0x000000000010e947 */ /* 0x000fea0003800000 */
[----:B------:R1:W-:Y:S04]  /*19a60*/  STL [R1+0x3f8], R0 ;  /* 0x0003f80001007387 */ /* 0x0003e80000100800 */
[----:B-1---5:R-:W3:Y:S04]  /*19a70*/  LDG.E.LTC128B.U16 R0, desc[UR52][R10.64+0x50] ;  /* 0x000050340a007981 */ /* 0x022ee8000c1e1520 */
[----:B---3--:R1:W-:Y:S04]  /*19a80*/  STL [R1+0x1c0], R0 ;  /* 0x0001c00001007387 */ /* 0x0083e80000100800 */
[----:B-1----:R1:W5:Y:S02]  /*19a90*/  LDL.LU R0, [R1+0x3f8] ;  /* 0x0003f80001007983 */ /* 0x0023640000300800 */
.L_x_261:
[----:B------:R-:W-:Y:S05]  /*19aa0*/  BSYNC B1 ;  /* 0x0000000000017941 */ /* 0x000fea0003800000 */
.L_x_260:
[----:B-----5:R-:W-:Y:S04]  /*19ab0*/  STL [R1+0x410], R11 ;  /* 0x0004100b01007387 */ /* 0x020fe80000100800 */
[----:B------:R3:W-:Y:S04]  /*19ac0*/  STL [R1+0x40c], R10 ;  /* 0x00040c0a01007387 */ /* 0x0007e80000100800 */
[----:B---3--:R-:W3:Y:S04]  /*19ad0*/  LDL.LU R10, [R1+0x1d8] ;  /* 0x0001d800010a7983 */ /* 0x008ee80000300800 */
[----:B------:R-:W-:Y:S04]  /*19ae0*/  STL [R1+0x408], R7 ;  /* 0x0004080701007387 */ /* 0x000fe80000100800 */
[----:B------:R-:W-:Y:S04]  /*19af0*/  STL [R1+0x404], R6 ;  /* 0x0004040601007387 */ /* 0x000fe80000100800 */
[----:B------:R4:W-:Y:S04]  /*19b00*/  STL [R1+0x400], R5 ;  /* 0x0004000501007387 */ /* 0x0009e80000100800 */
[----:B----4-:R-:W4:Y:S04]  /*19b10*/  LDL.LU R5, [R1+0x1c0] ;  /* 0x0001c00001057983 */ /* 0x010f280000300800 */
[----:B------:R0:W-:Y:S04]  /*19b20*/  STL [R1+0x3fc], R4 ;  /* 0x0003fc0401007387 */ /* 0x0001e80000100800 */
        /* <DEDUP_REMOVED lines=9> */
[----:B------:R0:W5:Y:S01]  /*19bc0*/  LDL.LU R7, [R1+0x408] ;  /* 0x0004080001077983 */ /* 0x0001620000300800 */
[----:B------:R-:W-:-:S02]  /*19bd0*/  ISETP.GT.AND P4, PT, R0, 0x188, P4 ;  /* 0x000001880000780c */ /* 0x000fc40002784270 */
[----:B--2---:R-:W-:Y:S02]  /*19be0*/  PRMT R3, R6, 0x7610, R3 ;  /* 0x0000761006037816 */ /* 0x004fe40000000003 */
[----:B------:R0:W5:Y:S04]  /*19bf0*/  LDL.LU R6, [R1+0x404] ;  /* 0x0004040001067983 */ /* 0x0001680000300800 */
[----:B------:R0:W5:Y:S04]  /*19c00*/  LDL.LU R5, [R1+0x400] ;  /* 0x0004000001057983 */ /* 0x0001680000300800 */
[----:B------:R2:W-:Y:S04]  /*19c10*/  STL.S16 [R1+0x1c0], R4 ;  /* 0x0001c00401007387 */ /* 0x0005e80000100600 */
[----:B------:R3:W-:Y:S04]  /*19c20*/  @P6 STG.E.U16 desc[UR52][R8.64+0x50], R3 ;  /* 0x0000500308006986 */ /* 0x0007e8000c101534 */
[----:B--2---:R0:W5:Y:S04]  /*19c30*/  LDL.LU R4, [R1+0x3fc] ;  /* 0x0003fc0001047983 */ /* 0x0041680000300800 */
[----:B---3--:R0:W5:Y:S01]  /*19c40*/  LDL.LU R3, [R1+0x3f8] ;  /* 0x0003f80001037983 */ /* 0x0081620000300800 */
[----:B------:R-:W-:Y:S04]  /*19c50*/  BSSY B1, `(.L_x_262) ;  /* 0x0000006000017945 */ /* 0x000fe80003800000 */
[----:B------:R-:W-:Y:S05]  /*19c60*/  @!P4 BRA `(.L_x_263) ;  /* 0x000000000010c947 */ /* 0x000fea0003800000 */
[----:B------:R2:W-:Y:S04]  /*19c70*/  STL [R1+0x3f8], R0 ;  /* 0x0003f80001007387 */ /* 0x0005e80000100800 */
[----:B--2--5:R-:W2:Y:S04]  /*19c80*/  LDG.E.LTC128B.U16 R0, desc[UR52][R10.64+0x52] ;  /* 0x000052340a007981 */ /* 0x024ea8000c1e1520 */
[----:B--2---:R2:W-:Y:S04]  /*19c90*/  STL [R1+0x1c0], R0 ;  /* 0x0001c00001007387 */ /* 0x0045e80000100800 */
[----:B--2---:R2:W5:Y:S02]  /*19ca0*/  LDL.LU R0, [R1+0x3f8] ;  /* 0x0003f80001007983 */ /* 0x0045640000300800 */
.L_x_263:
[----:B------:R-:W-:Y:S05]  /*19cb0*/  BSYNC B1 ;  /* 0x0000000000017941 */ /* 0x000fea0003800000 */
.L_x_262:
        /* <DEDUP_REMOVED lines=29> */
[----:B-1----:R-:W3:Y:S04]  /*19e90*/  LDG.E.LTC128B.U16 R0, desc[UR52][R12.64+0x60] ;  /* 0x000060340c007981 */ /* 0x002ee8000c1e1520 */
[----:B---3--:R1:W-:Y:S04]  /*19ea0*/  STL [R1+0x1c0], R0 ;  /* 0x0001c00001007387 */ /* 0x0083e80000100800 */
[----:B-1----:R1:W5:Y:S02]  /*19eb0*/  LDL.LU R0, [R1+0x3f8] ;  /* 0x0003f80001007983 */ /* 0x0023640000300800 */
.L_x_265:
[----:B------:R-:W-:Y:S05]  /*19ec0*/  BSYNC B1 ;  /* 0x0000000000017941 */ /* 0x000fea0003800000 */
.L_x_264:
        /* <DEDUP_REMOVED lines=29> */
[----:B--2---:R-:W2:Y:S04]  /*1a0a0*/  LDG.E.LTC128B.U16 R0, desc[UR52][R12.64+0x62] ;  /* 0x000062340c007981 */ /* 0x004ea8000c1e1520 */
[----:B--2---:R2:W-:Y:S04]  /*1a0b0*/  STL [R1+0x1c0], R0 ;  /* 0x0001c00001007387 */ /* 0x0045e80000100800 */
[----:B--2---:R2:W5:Y:S02]  /*1a0c0*/  LDL.LU R0, [R1+0x3f8] ;  /* 0x0003f80001007983 */ /* 0x0045640000300800 */
.L_x_267:
[----:B------:R-:W-:Y:S05]  /*1a0d0*/  BSYNC B1 ;  /* 0x0000000000017941 */ /* 0x000fea0003800000 */
.L_x_266:
        /* <DEDUP_REMOVED lines=32> */
.L_x_269:
[----:B------:R-:W-:Y:S05]  /*1a2e0*/  BSYNC B1 ;  /* 0x0000000000017941 */ /* 0x000fea0003800000 */
.L_x_268:
        /* <DEDUP_REMOVED lines=32> */
.L_x_271:
[----:B------:R-:W-:Y:S05]  /*1a4f0*/  BSYNC B1 ;  /* 0x0000000000017941 */ /* 0x000fea0003800000 */
.L_x_270:
        /* <DEDUP_REMOVED lines=32> */
.L_x_273:
[----:B------:R-:W-:Y:S05]  /*1a700*/  BSYNC B1 ;  /* 0x0000000000017941 */ /* 0x000fea0003800000 */
.L_x_272:
        /* <DEDUP_REMOVED lines=32> */
.L_x_275:
[----:B------:R-:W-:Y:S05]  /*1a910*/  BSYNC B1 ;  /* 0x0000000000017941 */ /* 0x000fea0003800000 */
.L_x_274:
        /* <DEDUP_REMOVED lines=32> */
.L_x_277:
[----:B------:R-:W-:Y:S05]  /*1ab20*/  BSYNC B1 ;  /* 0x0000000000017941 */ /* 0x000fea0003800000 */
.L_x_276:
        /* <DEDUP_REMOVED lines=32> */
.L_x_279:
[----:B------:R-:W-:Y:S05]  /*1ad30*/  BSYNC B1 ;  /* 0x0000000000017941 */ /* 0x000fea0003800000 */
.L_x_278:
[----:B------:R-:W-:Y:S04]  /*1ad40*/  STL [R1+0x410], R12 ;  /* 0x0004100c01007387 */ /* 0x000fe80000100800 */
[----:B-----5:R3:W-:Y:S04]  /*1ad50*/  STL [R1+0x40c], R11 ;  /* 0x00040c0b01007387 */ /* 0x0207e80000100800 */
        /* <DEDUP_REMOVED lines=11> */
[----:B------:R0:W5:Y:S01]  /*1ae10*/  LDL.LU R12, [R1+0x410] ;  /* 0x00041000010c7983 */ /* 0x0001620000300800 */
[----:B------:R-:W-:Y:S02]  /*1ae20*/  ISETP.GT.AND P3, PT, R3, 0x40, PT ;  /* 0x000000400300780c */ /* 0x000fe40003f64270 */
[----:B------:R-:W-:Y:S02]  /*1ae30*/  F2FP.BF16.F32.PACK_AB R10, RZ, R11 ;  /* 0x0000000bff0a723e */ /* 0x000fe400000010ff */
[----:B------:R0:W5:Y:S02]  /*1ae40*/  LDL.LU R11, [R1+0x40c] ;  /* 0x00040c00010b7983 */ /* 0x0001640000300800 */
[----:B------:R-:W-:Y:S02]  /*1ae50*/  PRMT R7, R10, 0x7610, R7 ;  /* 0x000076100a077816 */ /* 0x000fe40000000007 */
[----:B------:R0:W5:Y:S01]  /*1ae60*/  LDL.LU R10, [R1+0x408] ;  /* 0x00040800010a7983 */ /* 0x0001620000300800 */
[----:B------:R-:W-:-:S02]  /*1ae70*/  ISETP.GT.AND P1, PT, R0, RZ, P3 ;  /* 0x000000ff0000720c */ /* 0x000fc40001f24270 */
[----:B-1----:R-:W-:Y:S02]  /*1ae80*/  PRMT R4, R7, 0x7610, R4 ;  /* 0x0000761007047816 */ /* 0x002fe40000000004 */
[----:B------:R0:W5:Y:S01]  /*1ae90*/  LDL.LU R7, [R1+0x404] ;  /* 0x0004040001077983 */ /* 0x0001620000300800 */
[----:B------:R-:W-:-:S03]  /*1aea0*/  LOP3.LUT R17, R17, 0xfffffffe, RZ, 0xc0, !PT ;  /* 0xfffffffe11117812 */ /* 0x000fc600078ec0ff */
[----:B------:R0:W5:Y:S01]  /*1aeb0*/  LDL.LU R6, [R1+0x400] ;  /* 0x0004000001067983 */ /* 0x0001620000300800 */
[----:B------:R-:W-:Y:S01]  /*1aec0*/  BSSY B1, `(.L_x_280) ;  /* 0x000000b000017945 */ /* 0x000fe20003800000 */
[----:B------:R-:W-:Y:S02]  /*1aed0*/  @P3 LOP3.LUT R17, R17, 0x1, RZ, 0xfc, !PT ;  /* 0x0000000111113812 */ /* 0x000fe400078efcff */
[----:B------:R1:W-:Y:S04]  /*1aee0*/  STL.S16 [R1+0x1c0], R5 ;  /* 0x0001c00501007387 */ /* 0x0003e80000100600 */
[----:B------:R3:W-:Y:S04]  /*1aef0*/  @P0 STG.E.U16 desc[UR52][R8.64+0x72], R4 ;  /* 0x0000720408000986 */ /* 0x0007e8000c101534 */
[----:B-1----:R0:W5:Y:S04]  /*1af00*/  LDL.LU R5, [R1+0x3fc] ;  /* 0x0003fc0001057983 */ /* 0x0021680000300800 */
[----:B---3--:R0:W5:Y:S01]  /*1af10*/  LDL.LU R4, [R1+0x3f8] ;  /* 0x0003f80001047983 */ /* 0x0081620000300800 */
[----:B------:R-:W-:Y:S05]  /*1af20*/  @!P1 BRA `(.L_x_281) ;  /* 0x0000000000109947 */ /* 0x000fea0003800000 */
[----:B------:R1:W-:Y:S04]  /*1af30*/  STL [R1+0x3f8], R0 ;  /* 0x0003f80001007387 */ /* 0x0003e80000100800 */
[----:B-1----:R-:W3:Y:S04]  /*1af40*/  LDG.E.LTC128B.U16 R0, desc[UR52][R236.64+0x80] ;  /* 0x00008034ec007981 */ /* 0x002ee8000c1e1520 */
[----:B---3--:R1:W-:Y:S04]  /*1af50*/  STL [R1+0x1c0], R0 ;  /* 0x0001c00001007387 */ /* 0x0083e80000100800 */
[----:B-1----:R1:W5:Y:S02]  /*1af60*/  LDL.LU R0, [R1+0x3f8] ;  /* 0x0003f80001007983 */ /* 0x0023640000300800 */
.L_x_281:
[----:B------:R-:W-:Y:S05]  /*1af70*/  BSYNC B1 ;  /* 0x0000000000017941 */ /* 0x000fea0003800000 */
.L_x_280:
        /* <DEDUP_REMOVED lines=9> */
[----:B0-----:R-:W2:Y:S04]  /*1b010*/  LDL.64 R6, [R1+0x308] ;  /* 0x0003080001067983 */ /* 0x001ea80000100a00 */
[----:B------:R0:W-:Y:S01]  /*1b020*/  STL [R1+0x3f8], R4 ;  /* 0x0003f80401007387 */ /* 0x0001e20000100800 */
[----:B----4-:R-:W-:-:S04]  /*1b030*/  IMAD.U32 R12, R8, 0x10000, RZ ;  /* 0x00010000080c7824 */ /* 0x010fc800078e00ff */
[----:B------:R-:W-:-:S04]  /*1b040*/  FMUL R12, R12, R16 ;  /* 0x000000100c0c7220 */ /* 0x000fc80000400000 */
[----:B---3--:R-:W-:Y:S01]  /*1b050*/  FFMA R11, R11, R2, R12 ;  /* 0x000000020b0b7223 */ /* 0x008fe2000000000c */
[----:B------:R-:W-:Y:S01]  /*1b060*/  PRMT R5, R8, 0x7610, R5 ;  /* 0x0000761008057816 */ /* 0x000fe20000000005 */
[----:B------:R3:W5:Y:S01]  /*1b070*/  LDL.LU R12, [R1+0x41c] ;  /* 0x00041c00010c7983 */ /* 0x0007620000300800 */
[----:B------:R-:W-:Y:S02]  /*1b080*/  ISETP.GT.AND P2, PT, R3, 0x41, PT ;  /* 0x000000410300780c */ /* 0x000fe40003f44270 */
[----:B------:R-:W-:Y:S02]  /*1b090*/  F2FP.BF16.F32.PACK_AB R10, RZ, R11 ;  /* 0x0000000bff0a723e */ /* 0x000fe400000010ff */
[----:B------:R3:W5:Y:S02]  /*1b0a0*/  LDL.LU R11, [R1+0x418] ;  /* 0x00041800010b7983 */ /* 0x0007640000300800 */
[----:B------:R-:W-:Y:S02]  /*1b0b0*/  PRMT R9, R10, 0x7610, R9 ;  /* 0x000076100a097816 */ /* 0x000fe40000000009 */
[----:B------:R3:W5:Y:S01]  /*1b0c0*/  LDL.LU R10, [R1+0x414] ;  /* 0x00041400010a7983 */ /* 0x0007620000300800 */
[----:B------:R-:W-:-:S02]  /*1b0d0*/  ISETP.GT.AND P0, PT, R0, RZ, P2 ;  /* 0x000000ff0000720c */ /* 0x000fc40001704270 */
[----:B0-----:R-:W-:Y:S02]  /*1b0e0*/  PRMT R4, R9, 0x7610, R4 ;  /* 0x0000761009047816 */ /* 0x001fe40000000004 */
[----:B------:R3:W5:Y:S01]  /*1b0f0*/  LDL.LU R9, [R1+0x410] ;  /* 0x0004100001097983 */ /* 0x0007620000300800 */
[----:B------:R-:W-:-:S03]  /*1b100*/  LOP3.LUT R17, R17, 0xfffffffb, RZ, 0xc0, !PT ;  /* 0xfffffffb11117812 */ /* 0x000fc600078ec0ff */
[----:B------:R3:W5:Y:S01]  /*1b110*/  LDL.LU R8, [R1+0x40c] ;  /* 0x00040c0001087983 */ /* 0x0007620000300800 */
[----:B------:R-:W-:Y:S01]  /*1b120*/  BSSY B1, `(.L_x_282) ;  /* 0x000000c000017945 */ /* 0x000fe20003800000 */
[----:B------:R-:W-:Y:S02]  /*1b130*/  @P2 LOP3.LUT R17, R17, 0x4, RZ, 0xfc, !PT ;  /* 0x0000000411112812 */ /* 0x000fe400078efcff */
[----:B------:R0:W-:Y:S04]  /*1b140*/  STL.S16 [R1+0x180], R5 ;  /* 0x0001800501007387 */ /* 0x0001e80000100600 */
[----:B--2---:R2:W-:Y:S04]  /*1b150*/  @P1 STG.E.U16 desc[UR52][R6.64+0x80], R4 ;  /* 0x0000800406001986 */ /* 0x0045e8000c101534 */
[----:B0-----:R3:W5:Y:S04]  /*1b160*/  LDL.LU R5, [R1+0x408] ;  /* 0x0004080001057983 */ /* 0x0017680000300800 */
[----:B--2---:R3:W5:Y:S04]  /*1b170*/  LDL.LU.64 R6, [R1+0x400] ;  /* 0x0004000001067983 */ /* 0x0047680000300a00 */
[----:B------:R3:W5:Y:S01]  /*1b180*/  LDL.LU R4, [R1+0x3f8] ;  /* 0x0003f80001047983 */ /* 0x0007620000300800 */
[----:B------:R-:W-:Y:S05]  /*1b190*/  @!P0 BRA `(.L_x_283) ;  /* 0x0000000000108947 */ /* 0x000fea0003800000 */
[----:B------:R0:W-:Y:S04]  /*1b1a0*/  STL [R1+0x3f8], R0 ;  /* 0x0003f80001007387 */ /* 0x0001e80000100800 */
[----:B0-----:R-:W2:Y:S04]  /*1b1b0*/  LDG.E.LTC128B.U16 R0, desc[UR52][R236.64+0x82] ;  /* 0x00008234ec007981 */ /* 0x001ea8000c1e1520 */
[----:B--2---:R0:W-:Y:S04]  /*1b1c0*/  STL [R1+0x180], R0 ;  /* 0x0001800001007387 */ /* 0x0041e80000100800 */
[----:B0-----:R0:W5:Y:S02]  /*1b1d0*/  LDL.LU R0, [R1+0x3f8] ;  /* 0x0003f80001007983 */ /* 0x0011640000300800 */
.L_x_283:
[----:B------:R-:W-:Y:S05]  /*1b1e0*/  BSYNC B1 ;  /* 0x0000000000017941 */ /* 0x000fea0003800000 */
.L_x_282:
        /* <DEDUP_REMOVED lines=9> */
[----:B-1----:R-:W3:Y:S04]  /*1b280*/  LDL.64 R4, [R1+0x308] ;  /* 0x0003080001047983 */ /* 0x002ee80000100a00 */
        /* <DEDUP_REMOVED lines=15> */
[----:B---3--:R3:W-:Y:S04]  /*1b380*/  @P0 STG.E.U16 desc[UR52][R4.64+0x82], R3 ;  /* 0x0000820304000986 */ /* 0x0087e8000c101534 */
[----:B-1----:R2:W5:Y:S04]  /*1b390*/  LDL.LU R6, [R1+0x408] ;  /* 0x0004080001067983 */ /* 0x0025680000300800 */
[----:B---3--:R2:W5:Y:S04]  /*1b3a0*/  LDL.LU.64 R4, [R1+0x400] ;  /* 0x0004000001047983 */ /* 0x0085680000300a00 */
[----:B------:R2:W5:Y:S01]  /*1b3b0*/  LDL.LU R3, [R1+0x3f8] ;  /* 0x0003f80001037983 */ /* 0x0005620000300800 */
[----:B------:R-:W-:Y:S04]  /*1b3c0*/  BSSY B1, `(.L_x_284) ;  /* 0x0000006000017945 */ /* 0x000fe80003800000 */
[----:B------:R-:W-:Y:S05]  /*1b3d0*/  @!P1 BRA `(.L_x_285) ;  /* 0x0000000000109947 */ /* 0x000fea0003800000 */
[----:B------:R1:W-:Y:S04]  /*1b3e0*/  STL [R1+0x3f8], R0 ;  /* 0x0003f80001007387 */ /* 0x0003e80000100800 */
[----:B-1----:R-:W3:Y:S04]  /*1b3f0*/  LDG.E.LTC128B.U16 R0, desc[UR52][R232.64+0x80] ;  /* 0x00008034e8007981 */ /* 0x002ee8000c1e1520 */
[----:B---3--:R1:W-:Y:S04]  /*1b400*/  STL [R1+0x180], R0 ;  /* 0x0001800001007387 */ /* 0x0083e80000100800 */
[----:B-1----:R1:W5:Y:S02]  /*1b410*/  LDL.LU R0, [R1+0x3f8] ;  /* 0x0003f80001007983 */ /* 0x0023640000300800 */
.L_x_285:
[----:B------:R-:W-:Y:S05]  /*1b420*/  BSYNC B1 ;  /* 0x0000000000017941 */ /* 0x000fea0003800000 */
.L_x_284:
        /* <DEDUP_REMOVED lines=32> */
.L_x_287:
[----:B------:R-:W-:Y:S05]  /*1b630*/  BSYNC B1 ;  /* 0x0000000000017941 */ /* 0x000fea0003800000 */
.L_x_286:
        /* <DEDUP_REMOVED lines=35> */
.L_x_289:
[----:B------:R-:W-:Y:S05]  /*1b870*/  BSYNC B1 ;  /* 0x0000000000017941 */ /* 0x000fea0003800000 */
.L_x_288:
        /* <DEDUP_REMOVED lines=23> */
[----:B------:R3:W5:Y:S04]  /*1b9f0*/  LDL.LU R9, [R1+0x410] ;  /* 0x0004100001097983 */ /* 0x0007680000300800 */
[----:B------:R3:W5:Y:S04]  /*1ba00*/  LDL.LU R8, [R1+0x40c] ;  /* 0x00040c0001087983 */ /* 0x0007680000300800 */
[----:B------:R0:W-:Y:S04]  /*1ba10*/  STL.S16 [R1+0x180], R5 ;  /* 0x0001800501007387 */ /* 0x0001e80000100600 */
[----:B--2---:R2:W-:Y:S04]  /*1ba20*/  @P1 STG.E.U16 desc[UR52][R6.64+0x90], R4 ;  /* 0x0000900406001986 */ /* 0x0045e8000c101534 */
[----:B0-----:R3:W5:Y:S04]  /*1ba30*/  LDL.LU R5, [R1+0x408] ;  /* 0x0004080001057983 */ /* 0x0017680000300800 */
[----:B--2---:R3:W5:Y:S04]  /*1ba40*/  LDL.LU.64 R6, [R1+0x400] ;  /* 0x0004000001067983 */ /* 0x0047680000300a00 */
[----:B------:R3:W5:Y:S01]  /*1ba50*/  LDL.LU R4, [R1+0x3f8] ;  /* 0x0003f80001047983 */ /* 0x0007620000300800 */
[----:B------:R-:W-:Y:S04]  /*1ba60*/  BSSY B1, `(.L_x_290) ;  /* 0x0000006000017945 */ /* 0x000fe80003800000 */
[----:B------:R-:W-:Y:S05]  /*1ba70*/  @!P0 BRA `(.L_x_291) ;  /* 0x0000000000108947 */ /* 0x000fea0003800000 */
[----:B------:R0:W-:Y:S04]  /*1ba80*/  STL [R1+0x3f8], R0 ;  /* 0x0003f80001007387 */ /* 0x0001e80000100800 */
[----:B0-----:R-:W2:Y:S04]  /*1ba90*/  LDG.E.LTC128B.U16 R0, desc[UR52][R236.64+0x92] ;  /* 0x00009234ec007981 */ /* 0x001ea8000c1e1520 */
[----:B--2---:R0:W-:Y:S04]  /*1baa0*/  STL [R1+0x180], R0 ;  /* 0x0001800001007387 */ /* 0x0041e80000100800 */
[----:B0-----:R0:W5:Y:S02]  /*1bab0*/  LDL.LU R0, [R1+0x3f8] ;  /* 0x0003f80001007983 */ /* 0x0011640000300800 */
.L_x_291:
[----:B------:R-:W-:Y:S05]  /*1bac0*/  BSYNC B1 ;  /* 0x0000000000017941 */ /* 0x000fea0003800000 */
.L_x_290:
        /* <DEDUP_REMOVED lines=35> */
.L_x_293:
[----:B------:R-:W-:Y:S05]  /*1bd00*/  BSYNC B1 ;  /* 0x0000000000017941 */ /* 0x000fea0003800000 */
.L_x_292:
        /* <DEDUP_REMOVED lines=32> */
.L_x_295:
[----:B------:R-:W-:Y:S05]  /*1bf10*/  BSYNC B1 ;  /* 0x0000000000017941 */ /* 0x000fea0003800000 */
.L_x_294:
        /* <DEDUP_REMOVED lines=33> */
.L_x_297:
[----:B------:R-:W-:Y:S05]  /*1c130*/  BSYNC B1 ;  /* 0x0000000000017941 */ /* 0x000fea0003800000 */
.L_x_296:
        /* <DEDUP_REMOVED lines=21> */
[----:B------:R2:W5:Y:S01]  /*1c290*/  LDL.LU R7, [R1+0x410] ;  /* 0x0004100001077983 */ /* 0x0005620000300800 */
[----:B------:R-:W-:-:S03]  /*1c2a0*/  ISETP.GT.AND P2, PT, R3, 0x51, PT ;  /* 0x000000510300780c */ /* 0x000fc60003f44270 */
[----:B----4-:R0:W-:Y:S04]  /*1c2b0*/  @P0 STG.E.U16 desc[UR52][R8.64+0xa0], R6 ;  /* 0x0000a00608000986 */ /* 0x0101e8000c101534 */
[----:B0-----:R2:W5:Y:S04]  /*1c2c0*/  LDL.LU.64 R8, [R1+0x408] ;  /* 0x0004080001087983 */ /* 0x0015680000300a00 */
[----:B------:R2:W5:Y:S01]  /*1c2d0*/  LDL.LU R6, [R1+0x400] ;  /* 0x0004000001067983 */ /* 0x0005620000300800 */
[----:B------:R-:W-:-:S03]  /*1c2e0*/  ISETP.GT.AND P0, PT, R0, RZ, P2 ;  /* 0x000000ff0000720c */ /* 0x000fc60001704270 */
[----:B------:R2:W5:Y:S04]  /*1c2f0*/  LDL.LU R5, [R1+0x3fc] ;  /* 0x0003fc0001057983 */ /* 0x0005680000300800 */
[----:B------:R0:W-:Y:S04]  /*1c300*/  STL.S16 [R1+0x180], R4 ;  /* 0x0001800401007387 */ /* 0x0001e80000100600 */
[----:B0-----:R2:W5:Y:S01]  /*1c310*/  LDL.LU R4, [R1+0x3f8] ;  /* 0x0003f80001047983 */ /* 0x0015620000300800 */
[----:B------:R-:W-:Y:S04]  /*1c320*/  BSSY B1, `(.L_x_298) ;  /* 0x0000006000017945 */ /* 0x000fe80003800000 */
[----:B------:R-:W-:Y:S05]  /*1c330*/  @!P0 BRA `(.L_x_299) ;  /* 0x0000000000108947 */ /* 0x000fea0003800000 */
[----:B------:R0:W-:Y:S04]  /*1c340*/  STL [R1+0x3f8], R0 ;  /* 0x0003f80001007387 */ /* 0x0001e80000100800 */
[----:B0-----:R-:W3:Y:S04]  /*1c350*/  LDG.E.LTC128B.U16 R0, desc[UR52][R236.64+0xa2] ;  /* 0x0000a234ec007981 */ /* 0x001ee8000c1e1520 */
[----:B---3--:R0:W-:Y:S04]  /*1c360*/  STL [R1+0x180], R0 ;  /* 0x0001800001007387 */ /* 0x0081e80000100800 */
[----:B0-----:R0:W5:Y:S02]  /*1c370*/  LDL.LU R0, [R1+0x3f8] ;  /* 0x0003f80001007983 */ /* 0x0011640000300800 */
.L_x_299:
[----:B------:R-:W-:Y:S05]  /*1c380*/  BSYNC B1 ;  /* 0x0000000000017941 */ /* 0x000fea0003800000 */
.L_x_298:
        /* <DEDUP_REMOVED lines=35> */
.L_x_301:
[----:B------:R-:W-:Y:S05]  /*1c5c0*/  BSYNC B1 ;  /* 0x0000000000017941 */ /* 0x000fea0003800000 */
.L_x_300:
        /* <DEDUP_REMOVED lines=32> */
.L_x_303:
[----:B------:R-:W-:Y:S05]  /*1c7d0*/  BSYNC B1 ;  /* 0x0000000000017941 */ /* 0x000fea0003800000 */
.L_x_302:
[----:B------:R-:W-:Y:S04]  /*1c7e0*/  STL [R1+0x410], R12 ;  /* 0x0004100c01007387 */ /* 0x000fe80000100800 */
[----:B-----5:R4:W-:Y:S04]  /*1c7f0*/  STL [R1+0x40c], R11 ;  /* 0x00040c0b01007387 */ /* 0x0209e80000100800 */
        /* <DEDUP_REMOVED lines=20> */
[----:B------:R-:W-:-:S03]  /*1c940*/  ISETP.GT.AND P1, PT, R3, 0x58, PT ;  /* 0x000000580300780c */ /* 0x000fc60003f24270 */
        /* <DEDUP_REMOVED lines=10> */
.L_x_305:
[----:B------:R-:W-:Y:S05]  /*1c9f0*/  BSYNC B1 ;  /* 0x0000000000017941 */ /* 0x000fea0003800000 */
.L_x_304:
        /* <DEDUP_REMOVED lines=36> */
.L_x_307:
[----:B------:R-:W-:Y:S05]  /*1cc40*/  BSYNC B1 ;  /* 0x0000000000017941 */ /* 0x000fea0003800000 */
.L_x_306:
        /* <DEDUP_REMOVED lines=35> */
.L_x_309:
[----:B------:R-:W-:Y:S05]  /*1ce80*/  BSYNC B1 ;  /* 0x0000000000017941 */ /* 0x000fea0003800000 */
.L_x_308:
        /* <DEDUP_REMOVED lines=32> */
.L_x_311:
[----:B------:R-:W-:Y:S05]  /*1d090*/  BSYNC B1 ;  /* 0x0000000000017941 */ /* 0x000fea0003800000 */
.L_x_310:
        /* <DEDUP_REMOVED lines=33> */
.L_x_313:
[----:B------:R-:W-:Y:S05]  /*1d2b0*/  BSYNC B1 ;  /* 0x0000000000017941 */ /* 0x000fea0003800000 */
.L_x_312:
        /* <DEDUP_REMOVED lines=36> */
.L_x_315:
[----:B------:R-:W-:Y:S05]  /*1d500*/  BSYNC B1 ;  /* 0x0000000000017941 */ /* 0x000fea0003800000 */
.L_x_314:
        /* <DEDUP_REMOVED lines=36> */
.L_x_317:
[----:B------:R-:W-:Y:S05]  /*1d750*/  BSYNC B1 ;  /* 0x0000000000017941 */ /* 0x000fea0003800000 */
.L_x_316:
        /* <DEDUP_REMOVED lines=36> */
.L_x_319:
[----:B------:R-:W-:Y:S05]  /*1d9a0*/  BSYNC B1 ;  /* 0x0000000000017941 */ /* 0x000fea0003800000 */
.L_x_318:
        /* <DEDUP_REMOVED lines=35> */
.L_x_321:
[----:B------:R-:W-:Y:S05]  /*1dbe0*/  BSYNC B1 ;  /* 0x0000000000017941 */ /* 0x000fea0003800000 */
.L_x_320:
        /* <DEDUP_REMOVED lines=35> */
.L_x_323:
[----:B------:R-:W-:Y:S05]  /*1de20*/  BSYNC B1 ;  /* 0x0000000000017941 */ /* 0x000fea0003800000 */
.L_x_322:
        /* <DEDUP_REMOVED lines=35> */
.L_x_325:
[----:B------:R-:W-:Y:S05]  /*1e060*/  BSYNC B1 ;  /* 0x0000000000017941 */ /* 0x000fea0003800000 */
.L_x_324:
        /* <DEDUP_REMOVED lines=35> */
.L_x_327:
[----:B------:R-:W-:Y:S05]  /*1e2a0*/  BSYNC B1 ;  /* 0x0000000000017941 */ /* 0x000fea0003800000 */
.L_x_326:
        /* <DEDUP_REMOVED lines=35> */
.L_x_329:
[----:B------:R-:W-:Y:S05]  /*1e4e0*/  BSYNC B1 ;  /* 0x0000000000017941 */ /* 0x000fea0003800000 */
.L_x_328:
        /* <DEDUP_REMOVED lines=35> */
.L_x_331:
[----:B------:R-:W-:Y:S05]  /*1e720*/  BSYNC B1 ;  /* 0x0000000000017941 */ /* 0x000fea0003800000 */
.L_x_330:
        /* <DEDUP_REMOVED lines=35> */
.L_x_333:
[----:B------:R-:W-:Y:S05]  /*1e960*/  BSYNC B1 ;  /* 0x0000000000017941 */ /* 0x000fea0003800000 */
.L_x_332:
        /* <DEDUP_REMOVED lines=35> */
.L_x_335:
[----:B------:R-:W-:Y:S05]  /*1eba0*/  BSYNC B1 ;  /* 0x0000000000017941 */ /* 0x000fea0003800000 */
.L_x_334:
        /* <DEDUP_REMOVED lines=35> */
.L_x_337:
[----:B------:R-:W-:Y:S05]  /*1ede0*/  BSYNC B1 ;  /* 0x0000000000017941 */ /* 0x000fea0003800000 */
.L_x_336:
        /* <DEDUP_REMOVED lines=35> */
.L_x_339:
[----:B------:R-:W-:Y:S05]  /*1f020*/  BSYNC B1 ;  /* 0x0000000000017941 */ /* 0x000fea0003800000 */
.L_x_338:
        /* <DEDUP_REMOVED lines=35> */
.L_x_341:
[----:B------:R-:W-:Y:S05]  /*1f260*/  BSYNC B1 ;  /* 0x0000000000017941 */ /* 0x000fea0003800000 */
.L_x_340:
        /* <DEDUP_REMOVED lines=35> */
.L_x_343:
[----:B------:R-:W-:Y:S05]  /*1f4a0*/  BSYNC B1 ;  /* 0x0000000000017941 */ /* 0x000fea0003800000 */
.L_x_342:
        /* <DEDUP_REMOVED lines=36> */
.L_x_345:
[----:B------:R-:W-:Y:S05]  /*1f6f0*/  BSYNC B1 ;  /* 0x0000000000017941 */ /* 0x000fea0003800000 */
.L_x_344:
        /* <DEDUP_REMOVED lines=33> */
.L_x_347:
[----:B------:R-:W-:Y:S05]  /*1f910*/  BSYNC B1 ;  /* 0x0000000000017941 */ /* 0x000fea0003800000 */
.L_x_346:
        /* <DEDUP_REMOVED lines=33> */
.L_x_349:
[----:B------:R-:W-:Y:S05]  /*1fb30*/  BSYNC B1 ;  /* 0x0000000000017941 */ /* 0x000fea0003800000 */
.L_x_348:
        /* <DEDUP_REMOVED lines=36> */
.L_x_351:
[----:B------:R-:W-:Y:S05]  /*1fd80*/  BSYNC B1 ;  /* 0x0000000000017941 */ /* 0x000fea0003800000 */
.L_x_350:
        /* <DEDUP_REMOVED lines=35> */
.L_x_353:
[----:B------:R-:W-:Y:S05]  /*1ffc0*/  BSYNC B1 ;  /* 0x0000000000017941 */ /* 0x000fea0003800000 */
.L_x_352:
        /* <DEDUP_REMOVED lines=32> */
.L_x_355:
[----:B------:R-:W-:Y:S05]  /*201d0*/  BSYNC B1 ;  /* 0x0000000000017941 */ /* 0x000fea0003800000 */
.L_x_354:
        /* <DEDUP_REMOVED lines=32> */
.L_x_357:
[----:B------:R-:W-:Y:S05]  /*203e0*/  BSYNC B1 ;  /* 0x0000000000017941 */ /* 0x000fea0003800000 */
.L_x_356:
        /* <DEDUP_REMOVED lines=35> */
.L_x_359:
[----:B------:R-:W-:Y:S05]  /*20620*/  BSYNC B1 ;  /* 0x0000000000017941 */ /* 0x000fea0003800000 */
.L_x_358:
        /* <DEDUP_REMOVED lines=35> */
.L_x_361:
[----:B------:R-:W-:Y:S05]  /*20860*/  BSYNC B1 ;  /* 0x0000000000017941 */ /* 0x000fea0003800000 */
.L_x_360:
        /* <DEDUP_REMOVED lines=32> */
.L_x_363:
[----:B------:R-:W-:Y:S05]  /*20a70*/  BSYNC B1 ;  /* 0x0000000000017941 */ /* 0x000fea0003800000 */
.L_x_362:
        /* <DEDUP_REMOVED lines=32> */
.L_x_365:
[----:B------:R-:W-:Y:S05]  /*20c80*/  BSYNC B1 ;  /* 0x0000000000017941 */ /* 0x000fea0003800000 */
.L_x_364:
        /* <DEDUP_REMOVED lines=35> */
.L_x_367:
[----:B------:R-:W-:Y:S05]  /*20ec0*/  BSYNC B1 ;  /* 0x0000000000017941 */ /* 0x000fea0003800000 */
.L_x_366:
        /* <DEDUP_REMOVED lines=35> */
.L_x_369:
[----:B------:R-:W-:Y:S05]  /*21100*/  BSYNC B1 ;  /* 0x0000000000017941 */ /* 0x000fea0003800000 */
.L_x_368:
        /* <DEDUP_REMOVED lines=32> */
.L_x_371:
[----:B------:R-:W-:Y:S05]  /*21310*/  BSYNC B1 ;  /* 0x0000000000017941 */ /* 0x000fea0003800000 */
.L_x_370:
        /* <DEDUP_REMOVED lines=32> */
.L_x_373:
[----:B------:R-:W-:Y:S05]  /*21520*/  BSYNC B1 ;  /* 0x0000000000017941 */ /* 0x000fea0003800000 */
.L_x_372:
        /* <DEDUP_REMOVED lines=35> */
.L_x_375:
[----:B------:R-:W-:Y:S05]  /*21760*/  BSYNC B1 ;  /* 0x0000000000017941 */ /* 0x000fea0003800000 */
.L_x_374:
        /* <DEDUP_REMOVED lines=36> */
.L_x_377:
[----:B------:R-:W-:Y:S05]  /*219b0*/  BSYNC B1 ;  /* 0x0000000000017941 */ /* 0x000fea0003800000 */
.L_x_376:
        /* <DEDUP_REMOVED lines=33> */
.L_x_379:
[----:B------:R-:W-:Y:S05]  /*21bd0*/  BSYNC B1 ;  /* 0x0000000000017941 */ /* 0x000fea0003800000 */
.L_x_378:
        /* <DEDUP_REMOVED lines=33> */
.L_x_381:
[----:B------:R-:W-:Y:S05]  /*21df0*/  BSYNC B1 ;  /* 0x0000000000017941 */ /* 0x000fea0003800000 */
.L_x_380:
        /* <DEDUP_REMOVED lines=33> */
.L_x_383:
[----:B------:R-:W-:Y:S05]  /*22010*/  BSYNC B1 ;  /* 0x0000000000017941 */ /* 0x000fea0003800000 */
.L_x_382:
        /* <DEDUP_REMOVED lines=32> */
.L_x_385:
[----:B------:R-:W-:Y:S05]  /*22220*/  BSYNC B1 ;  /* 0x0000000000017941 */ /* 0x000fea0003800000 */
.L_x_384:
        /* <DEDUP_REMOVED lines=32> */
.L_x_387:
[----:B------:R-:W-:Y:S05]  /*22430*/  BSYNC B1 ;  /* 0x0000000000017941 */ /* 0x000fea0003800000 */
.L_x_386:
        /* <DEDUP_REMOVED lines=32> */
.L_x_389:
[----:B------:R-:W-:Y:S05]  /*22640*/  BSYNC B1 ;  /* 0x0000000000017941 */ /* 0x000fea0003800000 */
.L_x_388:
        /* <DEDUP_REMOVED lines=32> */
.L_x_391:
[----:B------:R-:W-:Y:S05]  /*22850*/  BSYNC B1 ;  /* 0x0000000000017941 */ /* 0x000fea0003800000 */
.L_x_390:
        /* <DEDUP_REMOVED lines=32> */
.L_x_393:
[----:B------:R-:W-:Y:S05]  /*22a60*/  BSYNC B1 ;  /* 0x0000000000017941 */ /* 0x000fea0003800000 */
.L_x_392:
        /* <DEDUP_REMOVED lines=32> */
.L_x_395:
[----:B------:R-:W-:Y:S05]  /*22c70*/  BSYNC B1 ;  /* 0x0000000000017941 */ /* 0x000fea0003800000 */
.L_x_394:
        /* <DEDUP_REMOVED lines=32> */
.L_x_397:
[----:B------:R-:W-:Y:S05]  /*22e80*/  BSYNC B1 ;  /* 0x0000000000017941 */ /* 0x000fea0003800000 */
.L_x_396:
        /* <DEDUP_REMOVED lines=32> */
.L_x_399:
[----:B------:R-:W-:Y:S05]  /*23090*/  BSYNC B1 ;  /* 0x0000000000017941 */ /* 0x000fea0003800000 */
.L_x_398:
        /* <DEDUP_REMOVED lines=32> */
.L_x_401:
[----:B------:R-:W-:Y:S05]  /*232a0*/  BSYNC B1 ;  /* 0x0000000000017941 */ /* 0x000fea0003800000 */
.L_x_400:
        /* <DEDUP_REMOVED lines=32> */
.L_x_403:
[----:B------:R-:W-:Y:S05]  /*234b0*/  BSYNC B1 ;  /* 0x0000000000017941 */ /* 0x000fea0003800000 */
.L_x_402:
        /* <DEDUP_REMOVED lines=32> */
.L_x_405:
[----:B------:R-:W-:Y:S05]  /*236c0*/  BSYNC B1 ;  /* 0x0000000000017941 */ /* 0x000fea0003800000 */
.L_x_404:
        /* <DEDUP_REMOVED lines=32> */
.L_x_407:
[----:B------:R-:W-:Y:S05]  /*238d0*/  BSYNC B1 ;  /* 0x0000000000017941 */ /* 0x000fea0003800000 */
.L_x_406:
        /* <DEDUP_REMOVED lines=35> */
.L_x_409:
[----:B------:R-:W-:Y:S05]  /*23b10*/  BSYNC B1 ;  /* 0x0000000000017941 */ /* 0x000fea0003800000 */
.L_x_408:
        /* <DEDUP_REMOVED lines=38> */
.L_x_411:
[----:B------:R-:W-:Y:S05]  /*23d80*/  BSYNC B1 ;  /* 0x0000000000017941 */ /* 0x000fea0003800000 */
.L_x_410:
        /* <DEDUP_REMOVED lines=35> */
.L_x_413:
[----:B------:R-:W-:Y:S05]  /*23fc0*/  BSYNC B1 ;  /* 0x0000000000017941 */ /* 0x000fea0003800000 */
.L_x_412:
        /* <DEDUP_REMOVED lines=32> */
.L_x_415:
[----:B------:R-:W-:Y:S05]  /*241d0*/  BSYNC B1 ;  /* 0x0000000000017941 */ /* 0x000fea0003800000 */
.L_x_414:
        /* <DEDUP_REMOVED lines=35> */
.L_x_417:
[----:B------:R-:W-:Y:S05]  /*24410*/  BSYNC B1 ;  /* 0x0000000000017941 */ /* 0x000fea0003800000 */
.L_x_416:
        /* <DEDUP_REMOVED lines=36> */
.L_x_419:
[----:B------:R-:W-:Y:S05]  /*24660*/  BSYNC B1 ;  /* 0x0000000000017941 */ /* 0x000fea0003800000 */
.L_x_418:
        /* <DEDUP_REMOVED lines=35> */
.L_x_421:
[----:B------:R-:W-:Y:S05]  /*248a0*/  BSYNC B1 ;  /* 0x0000000000017941 */ /* 0x000fea0003800000 */
.L_x_420:
        /* <DEDUP_REMOVED lines=32> */
.L_x_423:
[----:B------:R-:W-:Y:S05]  /*24ab0*/  BSYNC B1 ;  /* 0x0000000000017941 */ /* 0x000fea0003800000 */
.L_x_422:
        /* <DEDUP_REMOVED lines=33> */
.L_x_425:
[----:B------:R-:W-:Y:S05]  /*24cd0*/  BSYNC B1 ;  /* 0x0000000000017941 */ /* 0x000fea0003800000 */
.L_x_424:
        /* <DEDUP_REMOVED lines=36> */
.L_x_427:
[----:B------:R-:W-:Y:S05]  /*24f20*/  BSYNC B1 ;  /* 0x0000000000017941 */ /* 0x000fea0003800000 */
.L_x_426:
        /* <DEDUP_REMOVED lines=35> */
.L_x_429:
[----:B------:R-:W-:Y:S05]  /*25160*/  BSYNC B1 ;  /* 0x0000000000017941 */ /* 0x000fea0003800000 */
.L_x_428:
        /* <DEDUP_REMOVED lines=32> */
.L_x_431:
[----:B------:R-:W-:Y:S05]  /*25370*/  BSYNC B1 ;  /* 0x0000000000017941 */ /* 0x000fea0003800000 */
.L_x_430:
        /* <DEDUP_REMOVED lines=33> */
.L_x_433:
[----:B------:R-:W-:Y:S05]  /*25590*/  BSYNC B1 ;  /* 0x0000000000017941 */ /* 0x000fea0003800000 */
.L_x_432:
        /* <DEDUP_REMOVED lines=36> */
.L_x_435:
[----:B------:R-:W-:Y:S05]  /*257e0*/  BSYNC B1 ;  /* 0x0000000000017941 */ /* 0x000fea0003800000 */
.L_x_434:
        /* <DEDUP_REMOVED lines=35> */
.L_x_437:
[----:B------:R-:W-:Y:S05]  /*25a20*/  BSYNC B1 ;  /* 0x0000000000017941 */ /* 0x000fea0003800000 */
.L_x_436:
        /* <DEDUP_REMOVED lines=32> */
.L_x_439:
[----:B------:R-:W-:Y:S05]  /*25c30*/  BSYNC B1 ;  /* 0x0000000000017941 */ /* 0x000fea0003800000 */
.L_x_438:
        /* <DEDUP_REMOVED lines=33> */
.L_x_441:
[----:B------:R-:W-:Y:S05]  /*25e50*/  BSYNC B1 ;  /* 0x0000000000017941 */ /* 0x000fea0003800000 */
.L_x_440:
        /* <DEDUP_REMOVED lines=36> */
.L_x_443:
[----:B------:R-:W-:Y:S05]  /*260a0*/  BSYNC B1 ;  /* 0x0000000000017941 */ /* 0x000fea0003800000 */
.L_x_442:
        /* <DEDUP_REMOVED lines=36> */
.L_x_445:
[----:B------:R-:W-:Y:S05]  /*262f0*/  BSYNC B1 ;  /* 0x0000000000017941 */ /* 0x000fea0003800000 */
.L_x_444:
        /* <DEDUP_REMOVED lines=36> */
.L_x_447:
[----:B------:R-:W-:Y:S05]  /*26540*/  BSYNC B1 ;  /* 0x0000000000017941 */ /* 0x000fea0003800000 */
.L_x_446:
        /* <DEDUP_REMOVED lines=35> */
.L_x_449:
[----:B------:R-:W-:Y:S05]  /*26780*/  BSYNC B1 ;  /* 0x0000000000017941 */ /* 0x000fea0003800000 */
.L_x_448:
        /* <DEDUP_REMOVED lines=35> */
.L_x_451:
[----:B------:R-:W-:Y:S05]  /*269c0*/  BSYNC B1 ;  /* 0x0000000000017941 */ /* 0x000fea0003800000 */
.L_x_450:
        /* <DEDUP_REMOVED lines=35> */
.L_x_453:
[----:B------:R-:W-:Y:S05]  /*26c00*/  BSYNC B1 ;  /* 0x0000000000017941 */ /* 0x000fea0003800000 */
.L_x_452:
        /* <DEDUP_REMOVED lines=35> */
.L_x_455:
[----:B------:R-:W-:Y:S05]  /*26e40*/  BSYNC B1 ;  /* 0x0000000000017941 */ /* 0x000fea0003800000 */
.L_x_454:
        /* <DEDUP_REMOVED lines=35> */
.L_x_457:
[----:B------:R-:W-:Y:S05]  /*27080*/  BSYNC B1 ;  /* 0x0000000000017941 */ /* 0x000fea0003800000 */
.L_x_456:
        /* <DEDUP_REMOVED lines=35> */
.L_x_459:
[----:B------:R-:W-:Y:S05]  /*272c0*/  BSYNC B1 ;  /* 0x0000000000017941 */ /* 0x000fea0003800000 */
.L_x_458:
        /* <DEDUP_REMOVED lines=35> */
.L_x_461:
[----:B------:R-:W-:Y:S05]  /*27500*/  BSYNC B1 ;  /* 0x0000000000017941 */ /* 0x000fea0003800000 */
.L_x_460:
        /* <DEDUP_REMOVED lines=35> */
.L_x_463:
[----:B------:R-:W-:Y:S05]  /*27740*/  BSYNC B1 ;  /* 0x0000000000017941 */ /* 0x000fea0003800000 */
.L_x_462:
        /* <DEDUP_REMOVED lines=35> */
.L_x_465:
[----:B------:R-:W-:Y:S05]  /*27980*/  BSYNC B1 ;  /* 0x0000000000017941 */ /* 0x000fea0003800000 */
.L_x_464:
        /* <DEDUP_REMOVED lines=35> */
.L_x_467:
[----:B------:R-:W-:Y:S05]  /*27bc0*/  BSYNC B1 ;  /* 0x0000000000017941 */ /* 0x000fea0003800000 */
.L_x_466:
        /* <DEDUP_REMOVED lines=35> */
.L_x_469:
[----:B------:R-:W-:Y:S05]  /*27e00*/  BSYNC B1 ;  /* 0x0000000000017941 */ /* 0x000fea0003800000 */
.L_x_468:
        /* <DEDUP_REMOVED lines=35> */
.L_x_471:
[----:B------:R-:W-:Y:S05]  /*28040*/  BSYNC B1 ;  /* 0x0000000000017941 */ /* 0x000fea0003800000 */
.L_x_470:
        /* <DEDUP_REMOVED lines=36> */
.L_x_473:
[----:B------:R-:W-:Y:S05]  /*28290*/  BSYNC B1 ;  /* 0x0000000000017941 */ /* 0x000fea0003800000 */
.L_x_472:
[----:B-----5:R-:W-:Y:S04]  /*282a0*/  STL [R1+0x410], R9 ;  /* 0x0004100901007387 */ /* 0x020fe80000100800 */
[----:B------:R2:W-:Y:S04]  /*282b0*/  STL [R1+0x40c], R8 ;  /* 0x00040c0801007387 */ /* 0x0005e80000100800 */
[----:B--2---:R-:W2:Y:S04]  /*282c0*/  LDL.LU R8, [R1] ;  /* 0x0000000001087983 */ /* 0x004ea80000300800 */
        /* <DEDUP_REMOVED lines=21> */
[----:B------:R3:W-:Y:S04]  /*28420*/  STL.S16 [R1], R3 ;  /* 0x0000000301007387 */ /* 0x0007e80000100600 */
[----:B---3--:R2:W5:Y:S01]  /*28430*/  LDL.LU R3, [R1+0x3f8] ;  /* 0x0003f80001037983 */ /* 0x0085620000300800 */
[----:B------:R-:W-:Y:S01]  /*28440*/  ISETP.GT.AND P5, PT, R0, 0x100, P5 ;  /* 0x000001000000780c */ /* 0x000fe20002fa4270 */
[----:B------:R-:W-:-:S12]  /*28450*/  BSSY B1, `(.L_x_474) ;  /* 0x0000006000017945 */ /* 0x000fd80003800000 */
[----:B--2---:R-:W-:Y:S05]  /*28460*/  @!P5 BRA `(.L_x_475) ;  /* 0x000000000010d947 */ /* 0x004fea0003800000 */
[----:B------:R2:W-:Y:S04]  /*28470*/  STL [R1+0x3f8], R0 ;  /* 0x0003f80001007387 */ /* 0x0005e80000100800 */
[----:B--2---:R-:W2:Y:S04]  /*28480*/  LDG.E.LTC128B.U16 R0, desc[UR52][R18.64+0xc2] ;  /* 0x0000c23412007981 */ /* 0x004ea8000c1e1520 */
[----:B--2---:R2:W-:Y:S04]  /*28490*/  STL [R1], R0 ;  /* 0x0000000001007387 */ /* 0x0045e80000100800 */
[----:B--2---:R2:W5:Y:S02]  /*284a0*/  LDL.LU R0, [R1+0x3f8] ;  /* 0x0003f80001007983 */ /* 0x0045640000300800 */
.L_x_475:
[----:B------:R-:W-:Y:S05]  /*284b0*/  BSYNC B1 ;  /* 0x0000000000017941 */ /* 0x000fea0003800000 */
.L_x_474:
[----:B-----5:R-:W-:Y:S04]  /*284c0*/  STL [R1+0x410], R9 ;  /* 0x0004100901007387 */ /* 0x020fe80000100800 */
[----:B------:R3:W-:Y:S04]  /*284d0*/  STL [R1+0x40c], R8 ;  /* 0x00040c0801007387 */ /* 0x0007e80000100800 */
[----:B---3--:R-:W3:Y:S04]  /*284e0*/  LDL.LU R8, [R1+0x4] ;  /* 0x0000040001087983 */ /* 0x008ee80000300800 */
[----:B------:R-:W-:Y:S04]  /*284f0*/  STL [R1+0x408], R7 ;  /* 0x0004080701007387 */ /* 0x000fe80000100800 */
[----:B------:R-:W-:Y:S04]  /*28500*/  STL [R1+0x404], R6 ;  /* 0x0004040601007387 */ /* 0x000fe80000100800 */
[----:B------:R-:W-:Y:S04]  /*28510*/  STL [R1+0x400], R5 ;  /* 0x0004000501007387 */ /* 0x000fe80000100800 */
[----:B------:R4:W-:Y:S04]  /*28520*/  STL [R1+0x3fc], R4 ;  /* 0x0003fc0401007387 */ /* 0x0009e80000100800 */
[----:B----4-:R-:W4:Y:S04]  /*28530*/  LDL.LU R4, [R1] ;  /* 0x0000000001047983 */ /* 0x010f280000300800 */
        /* <DEDUP_REMOVED lines=20> */
[----:B0-----:R-:W-:Y:S05]  /*28680*/  @!P5 BRA `(.L_x_477) ;  /* 0x000000000010d947 */ /* 0x001fea0003800000 */
[----:B------:R0:W-:Y:S04]  /*28690*/  STL [R1+0x3f8], R0 ;  /* 0x0003f80001007387 */ /* 0x0001e80000100800 */
[----:B0-----:R-:W3:Y:S04]  /*286a0*/  LDG.E.LTC128B.U16 R0, desc[UR52][R14.64+0xc0] ;  /* 0x0000c0340e007981 */ /* 0x001ee8000c1e1520 */
[----:B---3--:R0:W-:Y:S04]  /*286b0*/  STL [R1], R0 ;  /* 0x0000000001007387 */ /* 0x0081e80000100800 */
[----:B0-----:R0:W5:Y:S02]  /*286c0*/  LDL.LU R0, [R1+0x3f8] ;  /* 0x0003f80001007983 */ /* 0x0011640000300800 */
.L_x_477:
[----:B------:R-:W-:Y:S05]  /*286d0*/  BSYNC B1 ;  /* 0x0000000000017941 */ /* 0x000fea0003800000 */
.L_x_476:
        /* <DEDUP_REMOVED lines=9> */
[----:B-1----:R-:W2:Y:S04]  /*28770*/  LDL.LU R4, [R1] ;  /* 0x0000000001047983 */ /* 0x002ea80000300800 */
        /* <DEDUP_REMOVED lines=17> */
[----:B------:R1:W-:Y:S04]  /*28890*/  STL.S16 [R1], R3 ;  /* 0x0000000301007387 */ /* 0x0003e80000100600 */
[----:B-1----:R2:W5:Y:S01]  /*288a0*/  LDL.LU R3, [R1+0x3f8] ;  /* 0x0003f80001037983 */ /* 0x0025620000300800 */
[----:B------:R-:W-:Y:S01]  /*288b0*/  ISETP.GT.AND P5, PT, R0, 0x108, P5 ;  /* 0x000001080000780c */ /* 0x000fe20002fa4270 */
[----:B------:R-:W-:-:S12]  /*288c0*/  BSSY B1, `(.L_x_478) ;  /* 0x0000006000017945 */ /* 0x000fd80003800000 */
[----:B--2---:R-:W-:Y:S05]  /*288d0*/  @!P5 BRA `(.L_x_479) ;  /* 0x000000000010d947 */ /* 0x004fea0003800000 */
[----:B------:R1:W-:Y:S04]  /*288e0*/  STL [R1+0x3f8], R0 ;  /* 0x0003f80001007387 */ /* 0x0003e80000100800 */
[----:B-1----:R-:W2:Y:S04]  /*288f0*/  LDG.E.LTC128B.U16 R0, desc[UR52][R14.64+0xc2] ;  /* 0x0000c2340e007981 */ /* 0x002ea8000c1e1520 */
[----:B--2---:R1:W-:Y:S04]  /*28900*/  STL [R1], R0 ;  /* 0x0000000001007387 */ /* 0x0043e80000100800 */
[----:B-1----:R1:W5:Y:S02]  /*28910*/  LDL.LU R0, [R1+0x3f8] ;  /* 0x0003f80001007983 */ /* 0x0023640000300800 */
.L_x_479:
[----:B------:R-:W-:Y:S05]  /*28920*/  BSYNC B1 ;  /* 0x0000000000017941 */ /* 0x000fea0003800000 */
.L_x_478:
        /* <DEDUP_REMOVED lines=9> */
[----:B----4-:R-:W4:Y:S04]  /*289c0*/  LDL.LU R4, [R1] ;  /* 0x0000000001047983 */ /* 0x010f280000300800 */
        /* <DEDUP_REMOVED lines=16> */
[----:B------:R0:W-:Y:S04]  /*28ad0*/  STL.S16 [R1], R3 ;  /* 0x0000000301007387 */ /* 0x0001e80000100600 */
[----:B0-----:R2:W5:Y:S01]  /*28ae0*/  LDL.LU R3, [R1+0x3f8] ;  /* 0x0003f80001037983 */ /* 0x0015620000300800 */
[----:B------:R-:W-:Y:S01]  /*28af0*/  ISETP.GT.AND P5, PT, R0, 0x100, P6 ;  /* 0x000001000000780c */ /* 0x000fe200037a4270 */
[----:B------:R-:W-:-:S12]  /*28b00*/  BSSY B1, `(.L_x_480) ;  /* 0x0000006000017945 */ /* 0x000fd80003800000 */
[----:B--2---:R-:W-:Y:S05]  /*28b10*/  @!P5 BRA `(.L_x_481) ;  /* 0x000000000010d947 */ /* 0x004fea0003800000 */
[----:B------:R0:W-:Y:S04]  /*28b20*/  STL [R1+0x3f8], R0 ;  /* 0x0003f80001007387 */ /* 0x0001e80000100800 */
[----:B0-----:R-:W2:Y:S04]  /*28b30*/  LDG.E.LTC128B.U16 R0, desc[UR52][R18.64+0xd0] ;  /* 0x0000d03412007981 */ /* 0x001ea8000c1e1520 */
[----:B--2---:R0:W-:Y:S04]  /*28b40*/  STL [R1], R0 ;  /* 0x0000000001007387 */ /* 0x0041e80000100800 */
[----:B0-----:R0:W5:Y:S02]  /*28b50*/  LDL.LU R0, [R1+0x3f8] ;  /* 0x0003f80001007983 */ /* 0x0011640000300800 */
.L_x_481:
[----:B------:R-:W-:Y:S05]  /*28b60*/  BSYNC B1 ;  /* 0x0000000000017941 */ /* 0x000fea0003800000 */
.L_x_480:
[----:B-----5:R-:W-:Y:S04]  /*28b70*/  STL [R1+0x410], R9 ;  /* 0x0004100901007387 */ /* 0x020fe80000100800 */
[----:B------:R2:W-:Y:S04]  /*28b80*/  STL [R1+0x40c], R8 ;  /* 0x00040c0801007387 */ /* 0x0005e80000100800 */
[----:B--2---:R-:W2:Y:S04]  /*28b90*/  LDL.LU R8, [R1+0x10] ;  /* 0x0000100001087983 */ /* 0x004ea80000300800 */
[----:B------:R-:W-:Y:S04]  /*28ba0*/  STL [R1+0x408], R7 ;  /* 0x0004080701007387 */ /* 0x000fe80000100800 */
[----:B------:R-:W-:Y:S04]  /*28bb0*/  STL [R1+0x404], R6 ;  /* 0x0004040601007387 */ /* 0x000fe80000100800 */
[----:B------:R-:W-:Y:S04]  /*28bc0*/  STL [R1+0x400], R5 ;  /* 0x0004000501007387 */ /* 0x000fe80000100800 */
[----:B------:R3:W-:Y:S04]  /*28bd0*/  STL [R1+0x3fc], R4 ;  /* 0x0003fc0401007387 */ /* 0x0007e80000100800 */
[----:B---3--:R-:W3:Y:S04]  /*28be0*/  LDL.LU R4, [R1] ;  /* 0x0000000001047983 */ /* 0x008ee80000300800 */
        /* <DEDUP_REMOVED lines=24> */
.L_x_483:
[----:B------:R-:W-:Y:S05]  /*28d70*/  BSYNC B1 ;  /* 0x0000000000017941 */ /* 0x000fea0003800000 */
.L_x_482:
        /* <DEDUP_REMOVED lines=32> */
.L_x_485:
[----:B------:R-:W-:Y:S05]  /*28f80*/  BSYNC B1 ;  /* 0x0000000000017941 */ /* 0x000fea0003800000 */
.L_x_484:
        /* <DEDUP_REMOVED lines=35> */
.L_x_487:
[----:B------:R-:W-:Y:S05]  /*291c0*/  BSYNC B1 ;  /* 0x0000000000017941 */ /* 0x000fea0003800000 */
.L_x_486:
        /* <DEDUP_REMOVED lines=35> */
.L_x_489:
[----:B------:R-:W-:Y:S05]  /*29400*/  BSYNC B1 ;  /* 0x0000000000017941 */ /* 0x000fea0003800000 */
.L_x_488:
        /* <DEDUP_REMOVED lines=32> */
.L_x_491:
[----:B------:R-:W-:Y:S05]  /*29610*/  BSYNC B1 ;  /* 0x0000000000017941 */ /* 0x000fea0003800000 */
.L_x_490:
        /* <DEDUP_REMOVED lines=32> */
.L_x_493:
[----:B------:R-:W-:Y:S05]  /*29820*/  BSYNC B1 ;  /* 0x0000000000017941 */ /* 0x000fea0003800000 */
.L_x_492:
        /* <DEDUP_REMOVED lines=35> */
.L_x_495:
[----:B------:R-:W-:Y:S05]  /*29a60*/  BSYNC B1 ;  /* 0x0000000000017941 */ /* 0x000fea0003800000 */
.L_x_494:
        /* <DEDUP_REMOVED lines=35> */
.L_x_497:
[----:B------:R-:W-:Y:S05]  /*29ca0*/  BSYNC B1 ;  /* 0x0000000000017941 */ /* 0x000fea0003800000 */
.L_x_496:
        /* <DEDUP_REMOVED lines=32> */
.L_x_499:
[----:B------:R-:W-:Y:S05]  /*29eb0*/  BSYNC B1 ;  /* 0x0000000000017941 */ /* 0x000fea0003800000 */
.L_x_498:
        /* <DEDUP_REMOVED lines=32> */
.L_x_501:
[----:B------:R-:W-:Y:S05]  /*2a0c0*/  BSYNC B1 ;  /* 0x0000000000017941 */ /* 0x000fea0003800000 */
.L_x_500:
        /* <DEDUP_REMOVED lines=35> */
.L_x_503:
[----:B------:R-:W-:Y:S05]  /*2a300*/  BSYNC B1 ;  /* 0x0000000000017941 */ /* 0x000fea0003800000 */
.L_x_502:
        /* <DEDUP_REMOVED lines=36> */
.L_x_505:
[----:B------:R-:W-:Y:S05]  /*2a550*/  BSYNC B1 ;  /* 0x0000000000017941 */ /* 0x000fea0003800000 */
.L_x_504:
[----:B-----5:R-:W-:Y:S04]  /*2a560*/  STL [R1+0x3fc], R4 ;  /* 0x0003fc0401007387 */ /* 0x020fe80000100800 */
[----:B------:R2:W-:Y:S04]  /*2a570*/  STL [R1+0x3f8], R3 ;  /* 0x0003f80301007387 */ /* 0x0005e80000100800 */
[----:B--2---:R-:W2:Y:S02]  /*2a580*/  LDL.LU R3, [R1] ;  /* 0x0000000001037983 */ /* 0x004ea40000300800 */
[----:B--2---:R-:W-:-:S04]  /*2a590*/  IMAD.U32 R4, R3, 0x10000, RZ ;  /* 0x0001000003047824 */ /* 0x004fc800078e00ff */
[----:B------:R-:W-:-:S04]  /*2a5a0*/  FMUL R4, R4, R16 ;  /* 0x0000001004047220 */ /* 0x000fc80000400000 */
[----:B------:R-:W-:Y:S02]  /*2a5b0*/  FFMA R216, R216, R2, R4 ;  /* 0x00000002d8d87223 */ /* 0x000fe40000000004 */
[----:B------:R2:W5:Y:S03]  /*2a5c0*/  LDL.LU R4, [R1+0x3fc] ;  /* 0x0003fc0001047983 */ /* 0x0005660000300800 */
[----:B------:R-:W-:-:S05]  /*2a5d0*/  F2FP.BF16.F32.PACK_AB R216, RZ, R216 ;  /* 0x000000d8ffd8723e */ /* 0x000fca00000010ff */
[----:B------:R3:W-:Y:S01]  /*2a5e0*/  @P5 STG.E.U16 desc[UR52][R6.64+0xc0], R216 ;  /* 0x0000c0d806005986 */ /* 0x0007e2000c101534 */
[----:B------:R-:W-:Y:S02]  /*2a5f0*/  LOP3.LUT P5, RZ, R17, 0x4, RZ, 0xc0, !PT ;  /* 0x0000000411ff7812 */ /* 0x000fe400078ac0ff */
[----:B---3--:R-:W-:Y:S02]  /*2a600*/  PRMT R216, R3, 0x7610, R216 ;  /* 0x0000761003d87816 */ /* 0x008fe400000000d8 */
[----:B------:R2:W5:Y:S01]  /*2a610*/  LDL.LU R3, [R1+0x3f8] ;  /* 0x0003f80001037983 */ /* 0x0005620000300800 */
[----:B------:R-:W-:Y:S01]  /*2a620*/  ISETP.GT.AND P5, PT, R0, 0x180, P5 ;  /* 0x000001800000780c */ /* 0x000fe20002fa4270 */
[----:B------:R-:W-:-:S12]  /*2a630*/  BSSY B1, `(.L_x_506) ;  /* 0x0000003000017945 */ /* 0x000fd80003800000 */
[----:B--2---:R-:W-:Y:S05]  /*2a640*/  @!P5 BRA `(.L_x_507) ;  /* 0x000000000004d947 */ /* 0x004fea0003800000 */
[----:B------:R2:W5:Y:S02]  /*2a650*/  LDG.E.LTC128B.U16 R216, desc[UR52][R12.64+0xc2] ;  /* 0x0000c2340cd87981 */ /* 0x000564000c1e1520 */
.L_x_507:
[----:B------:R-:W-:Y:S05]  /*2a660*/  BSYNC B1 ;  /* 0x0000000000017941 */ /* 0x000fea0003800000 */
.L_x_506:
[----:B-----5:R3:W-:Y:S02]  /*2a670*/  STL [R1+0x3f8], R3 ;  /* 0x0003f80301007387 */ /* 0x0207e40000100800 */
[----:B---3--:R-:W-:-:S04]  /*2a680*/  IMAD.U32 R3, R216, 0x10000, RZ ;  /* 0x00010000d8037824 */ /* 0x008fc800078e00ff */
[----:B------:R-:W-:-:S04]  /*2a690*/  FMUL R3, R3, R16 ;  /* 0x0000001003037220 */ /* 0x000fc80000400000 */
[----:B------:R-:W-:Y:S02]  /*2a6a0*/  FFMA R217, R217, R2, R3 ;  /* 0x00000002d9d97223 */ /* 0x000fe40000000003 */
[----:B------:R3:W5:Y:S01]  /*2a6b0*/  LDL.LU R3, [R1+0x3f8] ;  /* 0x0003f80001037983 */ /* 0x0007620000300800 */
[----:B------:R-:W-:Y:S02]  /*2a6c0*/  BSSY B1, `(.L_x_508) ;  /* 0x0000007000017945 */ /* 0x000fe40003800000 */
[----:B------:R-:W-:-:S05]  /*2a6d0*/  F2FP.BF16.F32.PACK_AB R217, RZ, R217 ;  /* 0x000000d9ffd9723e */ /* 0x000fca00000010ff */
[----:B------:R3:W-:Y:S01]  /*2a6e0*/  @P5 STG.E.U16 desc[UR52][R6.64+0xc2], R217 ;  /* 0x0000c2d906005986 */ /* 0x0007e2000c101534 */
[----:B------:R-:W-:-:S04]  /*2a6f0*/  LOP3.LUT P5, RZ, R17, 0x1, RZ, 0xc0, !PT ;  /* 0x0000000111ff7812 */ /* 0x000fc800078ac0ff */
[----:B------:R-:W-:-:S13]  /*2a700*/  ISETP.GT.AND P5, PT, R0, 0x188, P5 ;  /* 0x000001880000780c */ /* 0x000fda0002fa4270 */
[----:B---3--:R-:W-:Y:S05]  /*2a710*/  @!P5 BRA `(.L_x_509) ;  /* 0x000000000004d947 */ /* 0x008fea0003800000 */
[----:B------:R3:W5:Y:S02]  /*2a720*/  LDG.E.LTC128B.U16 R216, desc[UR52][R10.64+0xc0] ;  /* 0x0000c0340ad87981 */ /* 0x000764000c1e1520 */
.L_x_509:
[----:B------:R-:W-:Y:S05]  /*2a730*/  BSYNC B1 ;  /* 0x0000000000017941 */ /* 0x000fea0003800000 */
.L_x_508:
[----:B-----5:R-:W-:Y:S01]  /*2a740*/  IMAD.U32 R217, R216, 0x10000, RZ ;  /* 0x00010000d8d97824 */ /* 0x020fe200078e00ff */
[----:B------:R-:W-:Y:S03]  /*2a750*/  BSSY B1, `(.L_x_510) ;  /* 0x0000009000017945 */ /* 0x000fe60003800000 */
[----:B------:R-:W-:-:S04]  /*2a760*/  FMUL R217, R217, R16 ;  /* 0x00000010d9d97220 */ /* 0x000fc80000400000 */
[----:B------:R-:W-:-:S05]  /*2a770*/  FFMA R217, R218, R2, R217 ;  /* 0x00000002dad97223 */ /* 0x000fca00000000d9 */
[----:B------:R-:W-:-:S05]  /*2a780*/  F2FP.BF16.F32.PACK_AB R217, RZ, R217 ;  /* 0x000000d9ffd9723e */ /* 0x000fca00000010ff */
[----:B------:R4:W-:Y:S01]  /*2a790*/  @P5 STG.E.U16 desc[UR52][R8.64+0xc0], R217 ;  /* 0x0000c0d908005986 */ /* 0x0009e2000c101534 */
[----:B------:R-:W-:-:S04]  /*2a7a0*/  LOP3.LUT P5, RZ, R17, 0x4, RZ, 0xc0, !PT ;  /* 0x0000000411ff7812 */ /* 0x000fc800078ac0ff */
[----:B------:R-:W-:-:S13]  /*2a7b0*/  ISETP.GT.AND P5, PT, R0, 0x188, P5 ;  /* 0x000001880000780c */ /* 0x000fda0002fa4270 */
[----:B----4-:R-:W-:Y:S05]  /*2a7c0*/  @!P5 BRA `(.L_x_511) ;  /* 0x000000000004d947 */ /* 0x010fea0003800000 */
[----:B------:R4:W5:Y:S02]  /*2a7d0*/  LDG.E.LTC128B.U16 R216, desc[UR52][R10.64+0xc2] ;  /* 0x0000c2340ad87981 */ /* 0x000964000c1e1520 */
.L_x_511:
[----:B------:R-:W-:Y:S05]  /*2a7e0*/  BSYNC B1 ;  /* 0x0000000000017941 */ /* 0x000fea0003800000 */
.L_x_510:
[----:B-----5:R-:W-:Y:S01]  /*2a7f0*/  IMAD.U32 R217, R216, 0x10000, RZ ;  /* 0x00010000d8d97824 */ /* 0x020fe200078e00ff */
[----:B------:R-:W-:Y:S03]  /*2a800*/  BSSY B1, `(.L_x_512) ;  /* 0x0000008000017945 */ /* 0x000fe60003800000 */
[----:B------:R-:W-:-:S04]  /*2a810*/  FMUL R217, R217, R16 ;  /* 0x00000010d9d97220 */ /* 0x000fc80000400000 */
[----:B------:R-:W-:-:S05]  /*2a820*/  FFMA R217, R219, R2, R217 ;  /* 0x00000002dbd97223 */ /* 0x000fca00000000d9 */
[----:B------:R-:W-:-:S05]  /*2a830*/  F2FP.BF16.F32.PACK_AB R217, RZ, R217 ;  /* 0x000000d9ffd9723e */ /* 0x000fca00000010ff */
[----:B------:R0:W-:Y:S01]  /*2a840*/  @P5 STG.E.U16 desc[UR52][R8.64+0xc2], R217 ;  /* 0x0000c2d908005986 */ /* 0x0001e2000c101534 */
[----:B------:R-:W-:-:S13]  /*2a850*/  ISETP.GT.AND P5, PT, R0, 0x180, P6 ;  /* 0x000001800000780c */ /* 0x000fda00037a4270 */
[----:B0-----:R-:W-:Y:S05]  /*2a860*/  @!P5 BRA `(.L_x_513) ;  /* 0x000000000004d947 */ /* 0x001fea0003800000 */
[----:B------:R0:W5:Y:S02]  /*2a870*/  LDG.E.LTC128B.U16 R216, desc[UR52][R12.64+0xd0] ;  /* 0x0000d0340cd87981 */ /* 0x000164000c1e1520 */
.L_x_513:
[----:B------:R-:W-:Y:S05]  /*2a880*/  BSYNC B1 ;  /* 0x0000000000017941 */ /* 0x000fea0003800000 */
.L_x_512:
        /* <DEDUP_REMOVED lines=9> */
.L_x_515:
[----:B------:R-:W-:Y:S05]  /*2a920*/  BSYNC B1 ;  /* 0x0000000000017941 */ /* 0x000fea0003800000 */
.L_x_514:
[----:B-----5:R-:W-:Y:S01]  /*2a930*/  IMAD.U32 R217, R216, 0x10000, RZ ;  /* 0x00010000d8d97824 */ /* 0x020fe200078e00ff */
[----:B------:R-:W-:Y:S01]  /*2a940*/  ISETP.GT.AND P6, PT, R0, 0x188, P6 ;  /* 0x000001880000780c */ /* 0x000fe200037c4270 */
[----:B------:R-:W-:Y:S02]  /*2a950*/  BSSY B1, `(.L_x_516) ;  /* 0x0000007000017945 */ /* 0x000fe40003800000 */
[----:B------:R-:W-:-:S04]  /*2a960*/  FMUL R217, R217, R16 ;  /* 0x00000010d9d97220 */ /* 0x000fc80000400000 */
[----:B------:R-:W-:-:S05]  /*2a970*/  FFMA R217, R221, R2, R217 ;  /* 0x00000002ddd97223 */ /* 0x000fca00000000d9 */
[----:B------:R-:W-:-:S05]  /*2a980*/  F2FP.BF16.F32.PACK_AB R217, RZ, R217 ;  /* 0x000000d9ffd9723e */ /* 0x000fca00000010ff */
[----:B------:R0:W-:Y:S01]  /*2a990*/  @P5 STG.E.U16 desc[UR52][R6.64+0xd2], R217 ;  /* 0x0000d2d906005986 */ /* 0x0001e2000c101534 */
[----:B------:R-:W-:Y:S05]  /*2a9a0*/  @!P6 BRA `(.L_x_517) ;  /* 0x000000000004e947 */ /* 0x000fea0003800000 */
[----:B------:R0:W5:Y:S02]  /*2a9b0*/  LDG.E.LTC128B.U16 R216, desc[UR52][R10.64+0xd0] ;  /* 0x0000d0340ad87981 */ /* 0x000164000c1e1520 */
.L_x_517:
[----:B------:R-:W-:Y:S05]  /*2a9c0*/  BSYNC B1 ;  /* 0x0000000000017941 */ /* 0x000fea0003800000 */
.L_x_516:
[----:B0----5:R-:W-:Y:S01]  /*2a9d0*/  IMAD.U32 R217, R216, 0x10000, RZ ;  /* 0x00010000d8d97824 */ /* 0x021fe200078e00ff */
        /* <DEDUP_REMOVED lines=8> */
.L_x_519:
[----:B------:R-:W-:Y:S05]  /*2aa60*/  BSYNC B1 ;  /* 0x0000000000017941 */ /* 0x000fea0003800000 */
.L_x_518:
        /* <DEDUP_REMOVED lines=9> */
.L_x_521:
[----:B------:R-:W-:Y:S05]  /*2ab00*/  BSYNC B1 ;  /* 0x0000000000017941 */ /* 0x000fea0003800000 */
.L_x_520:
        /* <DEDUP_REMOVED lines=9> */
.L_x_523:
[----:B------:R-:W-:Y:S05]  /*2aba0*/  BSYNC B1 ;  /* 0x0000000000017941 */ /* 0x000fea0003800000 */
.L_x_522:
        /* <DEDUP_REMOVED lines=9> */
.L_x_525:
[----:B------:R-:W-:Y:S05]  /*2ac40*/  BSYNC B1 ;  /* 0x0000000000017941 */ /* 0x000fea0003800000 */
.L_x_524:
        /* <DEDUP_REMOVED lines=9> */
.L_x_527:
[----:B------:R-:W-:Y:S05]  /*2ace0*/  BSYNC B1 ;  /* 0x0000000000017941 */ /* 0x000fea0003800000 */
.L_x_526:
        /* <DEDUP_REMOVED lines=9> */
.L_x_529:
[----:B------:R-:W-:Y:S05]  /*2ad80*/  BSYNC B1 ;  /* 0x0000000000017941 */ /* 0x000fea0003800000 */
.L_x_528:
        /* <DEDUP_REMOVED lines=9> */
.L_x_531:
[----:B------:R-:W-:Y:S05]  /*2ae20*/  BSYNC B1 ;  /* 0x0000000000017941 */ /* 0x000fea0003800000 */
.L_x_530:
        /* <DEDUP_REMOVED lines=9> */
.L_x_533:
[----:B------:R-:W-:Y:S05]  /*2aec0*/  BSYNC B1 ;  /* 0x0000000000017941 */ /* 0x000fea0003800000 */
.L_x_532:
        /* <DEDUP_REMOVED lines=9> */
.L_x_535:
[----:B------:R-:W-:Y:S05]  /*2af60*/  BSYNC B1 ;  /* 0x0000000000017941 */ /* 0x000fea0003800000 */
.L_x_534:
[----:B0----5:R-:W-:Y:S01]  /*2af70*/  IMAD.U32 R217, R216, 0x10000, RZ ;  /* 0x00010000d8d97824 */ /* 0x021fe200078e00ff */
[----:B------:R-:W-:Y:S01]  /*2af80*/  ISETP.GT.AND P3, PT, R3, 0x80, PT ;  /* 0x000000800300780c */ /* 0x000fe20003f64270 */
[----:B------:R-:W-:Y:S01]  /*2af90*/  BSSY B1, `(.L_x_536) ;  /* 0x000000a000017945 */ /* 0x000fe20003800000 */
[----:B------:R-:W-:Y:S01]  /*2afa0*/  LOP3.LUT R17, R17, 0xfffffffe, RZ, 0xc0, !PT ;  /* 0xfffffffe11117812 */ /* 0x000fe200078ec0ff */
[----:B------:R-:W-:Y:S01]  /*2afb0*/  FMUL R218, R217, R16 ;  /* 0x00000010d9da7220 */ /* 0x000fe20000400000 */
[----:B------:R-:W-:-:S03]  /*2afc0*/  ISETP.GT.AND P1, PT, R0, RZ, P3 ;  /* 0x000000ff0000720c */ /* 0x000fc60001f24270 */
[----:B------:R-:W-:-:S05]  /*2afd0*/  FFMA R218, R231, R2, R218 ;  /* 0x00000002e7da7223 */ /* 0x000fca00000000da */
[----:B------:R-:W-:Y:S02]  /*2afe0*/  F2FP.BF16.F32.PACK_AB R218, RZ, R218 ;  /* 0x000000daffda723e */ /* 0x000fe400000010ff */
[----:B------:R-:W-:-:S03]  /*2aff0*/  @P3 LOP3.LUT R17, R17, 0x1, RZ, 0xfc, !PT ;  /* 0x0000000111113812 */ /* 0x000fc600078efcff */
[----:B------:R0:W-:Y:S01]  /*2b000*/  @P0 STG.E.U16 desc[UR52][R8.64+0xf2], R218 ;  /* 0x0000f2da08000986 */ /* 0x0001e2000c101534 */
[----:B------:R-:W-:Y:S05]  /*2b010*/  @!P1 BRA `(.L_x_537) ;  /* 0x0000000000049947 */ /* 0x000fea0003800000 */
[----:B------:R0:W5:Y:S02]  /*2b020*/  LDG.E.LTC128B.U16 R216, desc[UR52][R236.64+0x100] ;  /* 0x00010034ecd87981 */ /* 0x000164000c1e1520 */
.L_x_537:
[----:B------:R-:W-:Y:S05]  /*2b030*/  BSYNC B1 ;  /* 0x0000000000017941 */ /* 0x000fea0003800000 */
.L_x_536:
[----:B0-----:R-:W2:Y:S01]  /*2b040*/  LDL.64 R218, [R1+0x308] ;  /* 0x0003080001da7983 */ /* 0x001ea20000100a00 */
[----:B-----5:R-:W-:Y:S01]  /*2b050*/  IMAD.U32 R217, R216, 0x10000, RZ ;  /* 0x00010000d8d97824 */ /* 0x020fe200078e00ff */
[----:B------:R-:W-:Y:S01]  /*2b060*/  ISETP.GT.AND P2, PT, R3, 0x81, PT ;  /* 0x000000810300780c */ /* 0x000fe20003f44270 */
[----:B------:R-:W-:Y:S01]  /*2b070*/  BSSY B1, `(.L_x_538) ;  /* 0x000000b000017945 */ /* 0x000fe20003800000 */
[----:B------:R-:W-:Y:S01]  /*2b080*/  LOP3.LUT R17, R17, 0xfffffffb, RZ, 0xc0, !PT ;  /* 0xfffffffb11117812 */ /* 0x000fe200078ec0ff */
[----:B------:R-:W-:Y:S01]  /*2b090*/  FMUL R217, R217, R16 ;  /* 0x00000010d9d97220 */ /* 0x000fe20000400000 */
[----:B------:R-:W-:-:S03]  /*2b0a0*/  ISETP.GT.AND P0, PT, R0, RZ, P2 ;  /* 0x000000ff0000720c */ /* 0x000fc60001704270 */
[----:B------:R-:W-:Y:S01]  /*2b0b0*/  FFMA R217, R200, R2, R217 ;  /* 0x00000002c8d97223 */ /* 0x000fe200000000d9 */
[----:B------:R-:W-:-:S04]  /*2b0c0*/  PRMT R200, R216, 0x7610, R200 ;  /* 0x00007610d8c87816 */ /* 0x000fc800000000c8 */
[----:B------:R-:W-:Y:S02]  /*2b0d0*/  F2FP.BF16.F32.PACK_AB R217, RZ, R217 ;  /* 0x000000d9ffd9723e */ /* 0x000fe400000010ff */
[----:B------:R-:W-:-:S03]  /*2b0e0*/  @P2 LOP3.LUT R17, R17, 0x4, RZ, 0xfc, !PT ;  /* 0x0000000411112812 */ /* 0x000fc600078efcff */
[----:B--2---:R0:W-:Y:S01]  /*2b0f0*/  @P1 STG.E.U16 desc[UR52][R218.64+0x100], R217 ;  /* 0x000100d9da001986 */ /* 0x0041e2000c101534 */
[----:B------:R-:W-:Y:S05]  /*2b100*/  @!P0 BRA `(.L_x_539) ;  /* 0x0000000000048947 */ /* 0x000fea0003800000 */
[----:B------:R2:W5:Y:S02]  /*2b110*/  LDG.E.LTC128B.U16 R200, desc[UR52][R236.64+0x102] ;  /* 0x00010234ecc87981 */ /* 0x000564000c1e1520 */
.L_x_539:
[----:B------:R-:W-:Y:S05]  /*2b120*/  BSYNC B1 ;  /* 0x0000000000017941 */ /* 0x000fea0003800000 */
.L_x_538:
        /* <DEDUP_REMOVED lines=9> */
.L_x_541:
[----:B------:R-:W-:Y:S05]  /*2b1c0*/  BSYNC B1 ;  /* 0x0000000000017941 */ /* 0x000fea0003800000 */
.L_x_540:
        /* <DEDUP_REMOVED lines=9> */
.L_x_543:
[----:B------:R-:W-:Y:S05]  /*2b260*/  BSYNC B1 ;  /* 0x0000000000017941 */ /* 0x000fea0003800000 */
.L_x_542:
        /* <DEDUP_REMOVED lines=12> */
.L_x_545:
[----:B------:R-:W-:Y:S05]  /*2b330*/  BSYNC B1 ;  /* 0x0000000000017941 */ /* 0x000fea0003800000 */
.L_x_544:
[----:B-----5:R-:W-:Y:S01]  /*2b340*/  IMAD.U32 R201, R200, 0x10000, RZ ;  /* 0x00010000c8c97824 */ /* 0x020fe200078e00ff */
[----:B------:R-:W-:Y:S01]  /*2b350*/  ISETP.GT.AND P4, PT, R3, 0x89, PT ;  /* 0x000000890300780c */ /* 0x000fe20003f84270 */
[----:B------:R-:W-:Y:S02]  /*2b360*/  BSSY B1, `(.L_x_546) ;  /* 0x0000008000017945 */ /* 0x000fe40003800000 */
[----:B------:R-:W-:Y:S01]  /*2b370*/  FMUL R201, R201, R16 ;  /* 0x00000010c9c97220 */ /* 0x000fe20000400000 */
[----:B------:R-:W-:-:S03]  /*2b380*/  ISETP.GT.AND P0, PT, R0, RZ, P4 ;  /* 0x000000ff0000720c */ /* 0x000fc60002704270 */
[----:B------:R-:W-:-:S05]  /*2b390*/  FFMA R201, R204, R2, R201 ;  /* 0x00000002ccc97223 */ /* 0x000fca00000000c9 */
[----:B------:R-:W-:-:S05]  /*2b3a0*/  F2FP.BF16.F32.PACK_AB R201, RZ, R201 ;  /* 0x000000c9ffc9723e */ /* 0x000fca00000010ff */
[----:B------:R0:W-:Y:S01]  /*2b3b0*/  @P1 STG.E.U16 desc[UR52][R218.64+0x110], R201 ;  /* 0x000110c9da001986 */ /* 0x0001e2000c101534 */
[----:B------:R-:W-:Y:S05]  /*2b3c0*/  @!P0 BRA `(.L_x_547) ;  /* 0x0000000000048947 */ /* 0x000fea0003800000 */
[----:B------:R0:W5:Y:S02]  /*2b3d0*/  LDG.E.LTC128B.U16 R200, desc[UR52][R236.64+0x112] ;  /* 0x00011234ecc87981 */ /* 0x000164000c1e1520 */
.L_x_547:
[----:B------:R-:W-:Y:S05]  /*2b3e0*/  BSYNC B1 ;  /* 0x0000000000017941 */ /* 0x000fea0003800000 */
.L_x_546:
        /* <DEDUP_REMOVED lines=9> */
.L_x_549:
[----:B------:R-:W-:Y:S05]  /*2b480*/  BSYNC B1 ;  /* 0x0000000000017941 */ /* 0x000fea0003800000 */
.L_x_548:
        /* <DEDUP_REMOVED lines=9> */
.L_x_551:
[----:B------:R-:W-:Y:S05]  /*2b520*/  BSYNC B1 ;  /* 0x0000000000017941 */ /* 0x000fea0003800000 */
.L_x_550:
[----:B0----5:R-:W-:Y:S01]  /*2b530*/  IMAD.U32 R201, R200, 0x10000, RZ ;  /* 0x00010000c8c97824 */ /* 0x021fe200078e00ff */
        /* <DEDUP_REMOVED lines=9> */
.L_x_553:
[----:B------:R-:W-:Y:S05]  /*2b5d0*/  BSYNC B1 ;  /* 0x0000000000017941 */ /* 0x000fea0003800000 */
.L_x_552:
[----:B-----5:R-:W-:Y:S01]  /*2b5e0*/  IMAD.U32 R201, R200, 0x10000, RZ ;  /* 0x00010000c8c97824 */ /* 0x020fe200078e00ff */
[----:B------:R-:W-:Y:S01]  /*2b5f0*/  ISETP.GT.AND P2, PT, R3, 0x91, PT ;  /* 0x000000910300780c */ /* 0x000fe20003f44270 */
[----:B------:R-:W-:Y:S02]  /*2b600*/  BSSY B1, `(.L_x_554) ;  /* 0x0000008000017945 */ /* 0x000fe40003800000 */
[----:B------:R-:W-:-:S04]  /*2b610*/  FMUL R201, R201, R16 ;  /* 0x00000010c9c97220 */ /* 0x000fc80000400000 */
[----:B------:R-:W-:-:S05]  /*2b620*/  FFMA R201, R208, R2, R201 ;  /* 0x00000002d0c97223 */ /* 0x000fca00000000c9 */
[----:B------:R-:W-:-:S05]  /*2b630*/  F2FP.BF16.F32.PACK_AB R201, RZ, R201 ;  /* 0x000000c9ffc9723e */ /* 0x000fca00000010ff */
[----:B------:R0:W-:Y:S01]  /*2b640*/  @P0 STG.E.U16 desc[UR52][R218.64+0x120], R201 ;  /* 0x000120c9da000986 */ /* 0x0001e2000c101534 */
[----:B------:R-:W-:-:S13]  /*2b650*/  ISETP.GT.AND P0, PT, R0, RZ, P2 ;  /* 0x000000ff0000720c */ /* 0x000fda0001704270 */
[----:B0-----:R-:W-:Y:S05]  /*2b660*/  @!P0 BRA `(.L_x_555) ;  /* 0x0000000000048947 */ /* 0x001fea0003800000 */
[----:B------:R0:W5:Y:S02]  /*2b670*/  LDG.E.LTC128B.U16 R200, desc[UR52][R236.64+0x122] ;  /* 0x00012234ecc87981 */ /* 0x000164000c1e1520 */
.L_x_555:
[----:B------:R-:W-:Y:S05]  /*2b680*/  BSYNC B1 ;  /* 0x0000000000017941 */ /* 0x000fea0003800000 */
.L_x_554:
        /* <DEDUP_REMOVED lines=9> */
.L_x_557:
[----:B------:R-:W-:Y:S05]  /*2b720*/  BSYNC B1 ;  /* 0x0000000000017941 */ /* 0x000fea0003800000 */
.L_x_556:
        /* <DEDUP_REMOVED lines=9> */
.L_x_559:
[----:B------:R-:W-:Y:S05]  /*2b7c0*/  BSYNC B1 ;  /* 0x0000000000017941 */ /* 0x000fea0003800000 */
.L_x_558:
        /* <DEDUP_REMOVED lines=10> */
.L_x_561:
[----:B------:R-:W-:Y:S05]  /*2b870*/  BSYNC B1 ;  /* 0x0000000000017941 */ /* 0x000fea0003800000 */
.L_x_560:
[----:B-----5:R-:W-:Y:S01]  /*2b880*/  IMAD.U32 R201, R200, 0x10000, RZ ;  /* 0x00010000c8c97824 */ /* 0x020fe200078e00ff */
[----:B------:R-:W-:Y:S03]  /*2b890*/  BSSY B1, `(.L_x_562) ;  /* 0x0000009000017945 */ /* 0x000fe60003800000 */
[----:B------:R-:W-:-:S04]  /*2b8a0*/  FMUL R201, R201, R16 ;  /* 0x00000010c9c97220 */ /* 0x000fc80000400000 */
[----:B------:R-:W-:-:S05]  /*2b8b0*/  FFMA R201, R212, R2, R201 ;  /* 0x00000002d4c97223 */ /* 0x000fca00000000c9 */
[----:B------:R-:W-:-:S05]  /*2b8c0*/  F2FP.BF16.F32.PACK_AB R201, RZ, R201 ;  /* 0x000000c9ffc9723e */ /* 0x000fca00000010ff */
[----:B------:R0:W-:Y:S01]  /*2b8d0*/  @P0 STG.E.U16 desc[UR52][R218.64+0x130], R201 ;  /* 0x000130c9da000986 */ /* 0x0001e2000c101534 */
[----:B------:R-:W-:-:S04]  /*2b8e0*/  ISETP.GT.AND P0, PT, R3, 0x99, PT ;  /* 0x000000990300780c */ /* 0x000fc80003f04270 */
[----:B------:R-:W-:-:S13]  /*2b8f0*/  ISETP.GT.AND P5, PT, R0, RZ, P0 ;  /* 0x000000ff0000720c */ /* 0x000fda00007a4270 */
[----:B0-----:R-:W-:Y:S05]  /*2b900*/  @!P5 BRA `(.L_x_563) ;  /* 0x000000000004d947 */ /* 0x001fea0003800000 */
[----:B------:R0:W5:Y:S02]  /*2b910*/  LDG.E.LTC128B.U16 R200, desc[UR52][R236.64+0x132] ;  /* 0x00013234ecc87981 */ /* 0x000164000c1e1520 */
.L_x_563:
[----:B------:R-:W-:Y:S05]  /*2b920*/  BSYNC B1 ;  /* 0x0000000000017941 */ /* 0x000fea0003800000 */
.L_x_562:
        /* <DEDUP_REMOVED lines=9> */
.L_x_565:
[----:B------:R-:W-:Y:S05]  /*2b9c0*/  BSYNC B1 ;  /* 0x0000000000017941 */ /* 0x000fea0003800000 */
.L_x_564:
        /* <DEDUP_REMOVED lines=9> */
.L_x_567:
[----:B------:R-:W-:Y:S05]  /*2ba60*/  BSYNC B1 ;  /* 0x0000000000017941 */ /* 0x000fea0003800000 */
.L_x_566:
        /* <DEDUP_REMOVED lines=8> */
[----:B0-----:R-:W-:Y:S05]  /*2baf0*/  @!P5 BRA `(.L_x_569) ;  /* 0x000000000004d947 */ /* 0x001fea0003800000 */
[----:B------:R0:W5:Y:S02]  /*2bb00*/  LDG.E.LTC128B.U16 R200, desc[UR52][R22.64+0x100] ;  /* 0x0001003416c87981 */ /* 0x000164000c1e1520 */
.L_x_569:
[----:B------:R-:W-:Y:S05]  /*2bb10*/  BSYNC B1 ;  /* 0x0000000000017941 */ /* 0x000fea0003800000 */
.L_x_568:
[----:B------:R-:W2:Y:S01]  /*2bb20*/  LDL.64 R204, [R1+0x340] ;  /* 0x0003400001cc7983 */ /* 0x000ea20000100a00 */
[----:B-----5:R-:W-:Y:S01]  /*2bb30*/  IMAD.U32 R201, R200, 0x10000, RZ ;  /* 0x00010000c8c97824 */ /* 0x020fe200078e00ff */
[----:B------:R-:W-:Y:S03]  /*2bb40*/  BSSY B1, `(.L_x_570) ;  /* 0x0000009000017945 */ /* 0x000fe60003800000 */
[----:B------:R-:W-:-:S04]  /*2bb50*/  FMUL R201, R201, R16 ;  /* 0x00000010c9c97220 */ /* 0x000fc80000400000 */
[----:B------:R-:W-:-:S05]  /*2bb60*/  FFMA R201, R184, R2, R201 ;  /* 0x00000002b8c97223 */ /* 0x000fca00000000c9 */
[----:B------:R-:W-:-:S05]  /*2bb70*/  F2FP.BF16.F32.PACK_AB R201, RZ, R201 ;  /* 0x000000c9ffc9723e */ /* 0x000fca00000010ff */
[----:B--2---:R2:W-:Y:S01]  /*2bb80*/  @P5 STG.E.U16 desc[UR52][R204.64+0x100], R201 ;  /* 0x000100c9cc005986 */ /* 0x0045e2000c101534 */
[----:B------:R-:W-:-:S04]  /*2bb90*/  LOP3.LUT P5, RZ, R17, 0x4, RZ, 0xc0, !PT ;  /* 0x0000000411ff7812 */ /* 0x000fc800078ac0ff */
[----:B------:R-:W-:-:S13]  /*2bba0*/  ISETP.GT.AND P5, PT, R0, 0x80, P5 ;  /* 0x000000800000780c */ /* 0x000fda0002fa4270 */
[----:B--2---:R-:W-:Y:S05]  /*2bbb0*/  @!P5 BRA `(.L_x_571) ;  /* 0x000000000004d947 */ /* 0x004fea0003800000 */
[----:B------:R2:W5:Y:S02]  /*2bbc0*/  LDG.E.LTC128B.U16 R200, desc[UR52][R22.64+0x102] ;  /* 0x0001023416c87981 */ /* 0x000564000c1e1520 */
.L_x_571:
[----:B------:R-:W-:Y:S05]  /*2bbd0*/  BSYNC B1 ;  /* 0x0000000000017941 */ /* 0x000fea0003800000 */
.L_x_570:
        /* <DEDUP_REMOVED lines=10> */
.L_x_573:
[----:B------:R-:W-:Y:S05]  /*2bc80*/  BSYNC B1 ;  /* 0x0000000000017941 */ /* 0x000fea0003800000 */
.L_x_572:
        /* <DEDUP_REMOVED lines=11> */
.L_x_575:
[----:B------:R-:W-:Y:S05]  /*2bd40*/  BSYNC B1 ;  /* 0x0000000000017941 */ /* 0x000fea0003800000 */
.L_x_574:
        /* <DEDUP_REMOVED lines=9> */
.L_x_577:
[----:B------:R-:W-:Y:S05]  /*2bde0*/  BSYNC B1 ;  /* 0x0000000000017941 */ /* 0x000fea0003800000 */
.L_x_576:
        /* <DEDUP_REMOVED lines=9> */
.L_x_579:
[----:B------:R-:W-:Y:S05]  /*2be80*/  BSYNC B1 ;  /* 0x0000000000017941 */ /* 0x000fea0003800000 */
.L_x_578:
        /* <DEDUP_REMOVED lines=9> */
.L_x_581:
[----:B------:R-:W-:Y:S05]  /*2bf20*/  BSYNC B1 ;  /* 0x0000000000017941 */ /* 0x000fea0003800000 */
.L_x_580:
        /* <DEDUP_REMOVED lines=9> */
.L_x_583:
[----:B------:R-:W-:Y:S05]  /*2bfc0*/  BSYNC B1 ;  /* 0x0000000000017941 */ /* 0x000fea0003800000 */
.L_x_582:
        /* <DEDUP_REMOVED lines=9> */
.L_x_585:
[----:B------:R-:W-:Y:S05]  /*2c060*/  BSYNC B1 ;  /* 0x0000000000017941 */ /* 0x000fea0003800000 */
.L_x_584:
        /* <DEDUP_REMOVED lines=9> */
.L_x_587:
[----:B------:R-:W-:Y:S05]  /*2c100*/  BSYNC B1 ;  /* 0x0000000000017941 */ /* 0x000fea0003800000 */
.L_x_586:
        /* <DEDUP_REMOVED lines=9> */
.L_x_589:
[----:B------:R-:W-:Y:S05]  /*2c1a0*/  BSYNC B1 ;  /* 0x0000000000017941 */ /* 0x000fea0003800000 */
.L_x_588:
        /* <DEDUP_REMOVED lines=9> */
.L_x_591:
[----:B------:R-:W-:Y:S05]  /*2c240*/  BSYNC B1 ;  /* 0x0000000000017941 */ /* 0x000fea0003800000 */
.L_x_590:
        /* <DEDUP_REMOVED lines=9> */
.L_x_593:
[----:B------:R-:W-:Y:S05]  /*2c2e0*/  BSYNC B1 ;  /* 0x0000000000017941 */ /* 0x000fea0003800000 */
.L_x_592:
        /* <DEDUP_REMOVED lines=9> */
.L_x_595:
[----:B------:R-:W-:Y:S05]  /*2c380*/  BSYNC B1 ;  /* 0x0000000000017941 */ /* 0x000fea0003800000 */
.L_x_594:
        /* <DEDUP_REMOVED lines=9> */
.L_x_597:
[----:B------:R-:W-:Y:S05]  /*2c420*/  BSYNC B1 ;  /* 0x0000000000017941 */ /* 0x000fea0003800000 */
.L_x_596:
        /* <DEDUP_REMOVED lines=9> */
.L_x_599:
[----:B------:R-:W-:Y:S05]  /*2c4c0*/  BSYNC B1 ;  /* 0x0000000000017941 */ /* 0x000fea0003800000 */
.L_x_598:
        /* <DEDUP_REMOVED lines=10> */
.L_x_601:
[----:B------:R-:W-:Y:S05]  /*2c570*/  BSYNC B1 ;  /* 0x0000000000017941 */ /* 0x000fea0003800000 */
.L_x_600:
        /* <DEDUP_REMOVED lines=10> */
.L_x_603:
[----:B------:R-:W-:Y:S05]  /*2c620*/  BSYNC B1 ;  /* 0x0000000000017941 */ /* 0x000fea0003800000 */
.L_x_602:
        /* <DEDUP_REMOVED lines=10> */
.L_x_605:
[----:B------:R-:W-:Y:S05]  /*2c6d0*/  BSYNC B1 ;  /* 0x0000000000017941 */ /* 0x000fea0003800000 */
.L_x_604:
        /* <DEDUP_REMOVED lines=11> */
.L_x_607:
[----:B------:R-:W-:Y:S05]  /*2c790*/  BSYNC B1 ;  /* 0x0000000000017941 */ /* 0x000fea0003800000 */
.L_x_606:
        /* <DEDUP_REMOVED lines=9> */
.L_x_609:
[----:B------:R-:W-:Y:S05]  /*2c830*/  BSYNC B1 ;  /* 0x0000000000017941 */ /* 0x000fea0003800000 */
.L_x_608:
        /* <DEDUP_REMOVED lines=9> */
.L_x_611:
[----:B------:R-:W-:Y:S05]  /*2c8d0*/  BSYNC B1 ;  /* 0x0000000000017941 */ /* 0x000fea0003800000 */
.L_x_610:
        /* <DEDUP_REMOVED lines=9> */
.L_x_613:
[----:B------:R-:W-:Y:S05]  /*2c970*/  BSYNC B1 ;  /* 0x0000000000017941 */ /* 0x000fea0003800000 */
.L_x_612:
        /* <DEDUP_REMOVED lines=9> */
.L_x_615:
[----:B------:R-:W-:Y:S05]  /*2ca10*/  BSYNC B1 ;  /* 0x0000000000017941 */ /* 0x000fea0003800000 */
.L_x_614:
        /* <DEDUP_REMOVED lines=9> */
.L_x_617:
[----:B------:R-:W-:Y:S05]  /*2cab0*/  BSYNC B1 ;  /* 0x0000000000017941 */ /* 0x000fea0003800000 */
.L_x_616:
        /* <DEDUP_REMOVED lines=9> */
.L_x_619:
[----:B------:R-:W-:Y:S05]  /*2cb50*/  BSYNC B1 ;  /* 0x0000000000017941 */ /* 0x000fea0003800000 */
.L_x_618:
        /* <DEDUP_REMOVED lines=9> */
.L_x_621:
[----:B------:R-:W-:Y:S05]  /*2cbf0*/  BSYNC B1 ;  /* 0x0000000000017941 */ /* 0x000fea0003800000 */
.L_x_620:
        /* <DEDUP_REMOVED lines=9> */
.L_x_623:
[----:B------:R-:W-:Y:S05]  /*2cc90*/  BSYNC B1 ;  /* 0x0000000000017941 */ /* 0x000fea0003800000 */
.L_x_622:
        /* <DEDUP_REMOVED lines=9> */
.L_x_625:
[----:B------:R-:W-:Y:S05]  /*2cd30*/  BSYNC B1 ;  /* 0x0000000000017941 */ /* 0x000fea0003800000 */
.L_x_624:
        /* <DEDUP_REMOVED lines=9> */
.L_x_627:
[----:B------:R-:W-:Y:S05]  /*2cdd0*/  BSYNC B1 ;  /* 0x0000000000017941 */ /* 0x000fea0003800000 */
.L_x_626:
        /* <DEDUP_REMOVED lines=9> */
.L_x_629:
[----:B------:R-:W-:Y:S05]  /*2ce70*/  BSYNC B1 ;  /* 0x0000000000017941 */ /* 0x000fea0003800000 */
.L_x_628:
        /* <DEDUP_REMOVED lines=9> */
.L_x_631:
[----:B------:R-:W-:Y:S05]  /*2cf10*/  BSYNC B1 ;  /* 0x0000000000017941 */ /* 0x000fea0003800000 */
.L_x_630:
        /* <DEDUP_REMOVED lines=10> */
.L_x_633:
[----:B------:R-:W-:Y:S05]  /*2cfc0*/  BSYNC B1 ;  /* 0x0000000000017941 */ /* 0x000fea0003800000 */
.L_x_632:
        /* <DEDUP_REMOVED lines=10> */
.L_x_635:
[----:B------:R-:W-:Y:S05]  /*2d070*/  BSYNC B1 ;  /* 0x0000000000017941 */ /* 0x000fea0003800000 */
.L_x_634:
        /* <DEDUP_REMOVED lines=10> */
.L_x_637:
[----:B------:R-:W-:Y:S05]  /*2d120*/  BSYNC B1 ;  /* 0x0000000000017941 */ /* 0x000fea0003800000 */
.L_x_636:
        /* <DEDUP_REMOVED lines=10> */
.L_x_639:
[----:B------:R-:W-:Y:S05]  /*2d1d0*/  BSYNC B1 ;  /* 0x0000000000017941 */ /* 0x000fea0003800000 */
.L_x_638:
        /* <DEDUP_REMOVED lines=9> */
.L_x_641:
[----:B------:R-:W-:Y:S05]  /*2d270*/  BSYNC B1 ;  /* 0x0000000000017941 */ /* 0x000fea0003800000 */
.L_x_640:
        /* <DEDUP_REMOVED lines=9> */
.L_x_643:
[----:B------:R-:W-:Y:S05]  /*2d310*/  BSYNC B1 ;  /* 0x0000000000017941 */ /* 0x000fea0003800000 */
.L_x_642:
        /* <DEDUP_REMOVED lines=9> */
.L_x_645:
[----:B------:R-:W-:Y:S05]  /*2d3b0*/  BSYNC B1 ;  /* 0x0000000000017941 */ /* 0x000fea0003800000 */
.L_x_644:
        /* <DEDUP_REMOVED lines=9> */
.L_x_647:
[----:B------:R-:W-:Y:S05]  /*2d450*/  BSYNC B1 ;  /* 0x0000000000017941 */ /* 0x000fea0003800000 */
.L_x_646:
        /* <DEDUP_REMOVED lines=9> */
.L_x_649:
[----:B------:R-:W-:Y:S05]  /*2d4f0*/  BSYNC B1 ;  /* 0x0000000000017941 */ /* 0x000fea0003800000 */
.L_x_648:
        /* <DEDUP_REMOVED lines=9> */
.L_x_651:
[----:B------:R-:W-:Y:S05]  /*2d590*/  BSYNC B1 ;  /* 0x0000000000017941 */ /* 0x000fea0003800000 */
.L_x_650:
        /* <DEDUP_REMOVED lines=9> */
.L_x_653:
[----:B------:R-:W-:Y:S05]  /*2d630*/  BSYNC B1 ;  /* 0x0000000000017941 */ /* 0x000fea0003800000 */
.L_x_652:
        /* <DEDUP_REMOVED lines=9> */
.L_x_655:
[----:B------:R-:W-:Y:S05]  /*2d6d0*/  BSYNC B1 ;  /* 0x0000000000017941 */ /* 0x000fea0003800000 */
.L_x_654:
        /* <DEDUP_REMOVED lines=9> */
.L_x_657:
[----:B------:R-:W-:Y:S05]  /*2d770*/  BSYNC B1 ;  /* 0x0000000000017941 */ /* 0x000fea0003800000 */
.L_x_656:
        /* <DEDUP_REMOVED lines=9> */
.L_x_659:
[----:B------:R-:W-:Y:S05]  /*2d810*/  BSYNC B1 ;  /* 0x0000000000017941 */ /* 0x000fea0003800000 */
.L_x_658:
        /* <DEDUP_REMOVED lines=9> */
.L_x_661:
[----:B------:R-:W-:Y:S05]  /*2d8b0*/  BSYNC B1 ;  /* 0x0000000000017941 */ /* 0x000fea0003800000 */
.L_x_660:
        /* <DEDUP_REMOVED lines=9> */
.L_x_663:
[----:B------:R-:W-:Y:S05]  /*2d950*/  BSYNC B1 ;  /* 0x0000000000017941 */ /* 0x000fea0003800000 */
.L_x_662:
[----:B0----5:R-:W-:Y:S01]  /*2d960*/  IMAD.U32 R153, R200, 0x10000, RZ ;  /* 0x00010000c8997824 */ /* 0x021fe200078e00ff */
[----:B------:R-:W-:Y:S01]  /*2d970*/  ISETP.GT.AND P3, PT, R3, 0xa0, PT ;  /* 0x000000a00300780c */ /* 0x000fe20003f64270 */
[----:B------:R-:W-:Y:S02]  /*2d980*/  BSSY B1, `(.L_x_664) ;  /* 0x0000009000017945 */ /* 0x000fe40003800000 */
[----:B------:R-:W-:Y:S01]  /*2d990*/  FMUL R152, R153, R16 ;  /* 0x0000001099987220 */ /* 0x000fe20000400000 */
[----:B------:R-:W-:-:S03]  /*2d9a0*/  ISETP.GT.AND P1, PT, R0, RZ, P3 ;  /* 0x000000ff0000720c */ /* 0x000fc60001f24270 */
[----:B------:R-:W-:-:S05]  /*2d9b0*/  FFMA R152, R167, R2, R152 ;  /* 0x00000002a7987223 */ /* 0x000fca0000000098 */
[----:B------:R-:W-:Y:S02]  /*2d9c0*/  F2FP.BF16.F32.PACK_AB R153, RZ, R152 ;  /* 0x00000098ff99723e */ /* 0x000fe400000010ff */
[----:B------:R-:W-:-:S03]  /*2d9d0*/  P2R R152, PR, RZ, 0x8 ;  /* 0x00000008ff987803 */ /* 0x000fc60000000000 */
[----:B------:R0:W-:Y:S01]  /*2d9e0*/  @P0 STG.E.U16 desc[UR52][R8.64+0x132], R153 ;  /* 0x0001329908000986 */ /* 0x0001e2000c101534 */
[----:B------:R-:W-:Y:S05]  /*2d9f0*/  @!P1 BRA `(.L_x_665) ;  /* 0x0000000000049947 */ /* 0x000fea0003800000 */
[----:B------:R0:W5:Y:S02]  /*2da00*/  LDG.E.LTC128B.U16 R200, desc[UR52][R236.64+0x140] ;  /* 0x00014034ecc87981 */ /* 0x000164000c1e1520 */
.L_x_665:
[----:B------:R-:W-:Y:S05]  /*2da10*/  BSYNC B1 ;  /* 0x0000000000017941 */ /* 0x000fea0003800000 */
.L_x_664:
[----:B0----5:R-:W-:Y:S01]  /*2da20*/  IMAD.U32 R153, R200, 0x10000, RZ ;  /* 0x00010000c8997824 */ /* 0x021fe200078e00ff */
[----:B------:R-:W-:Y:S01]  /*2da30*/  ISETP.GT.AND P2, PT, R3, 0xa1, PT ;  /* 0x000000a10300780c */ /* 0x000fe20003f44270 */
[----:B------:R-:W-:Y:S02]  /*2da40*/  BSSY B1, `(.L_x_666) ;  /* 0x0000009000017945 */ /* 0x000fe40003800000 */
[----:B------:R-:W-:Y:S01]  /*2da50*/  FMUL R153, R153, R16 ;  /* 0x0000001099997220 */ /* 0x000fe20000400000 */
[----:B------:R-:W-:Y:S02]  /*2da60*/  ISETP.GT.AND P0, PT, R0, RZ, P2 ;  /* 0x000000ff0000720c */ /* 0x000fe40001704270 */
[----:B------:R-:W-:Y:S01]  /*2da70*/  P2R R154, PR, RZ, 0x4 ;  /* 0x00000004ff9a7803 */ /* 0x000fe20000000000 */
[----:B------:R-:W-:-:S05]  /*2da80*/  FFMA R153, R136, R2, R153 ;  /* 0x0000000288997223 */ /* 0x000fca0000000099 */
[----:B------:R-:W-:-:S05]  /*2da90*/  F2FP.BF16.F32.PACK_AB R153, RZ, R153 ;  /* 0x00000099ff99723e */ /* 0x000fca00000010ff */
[----:B------:R0:W-:Y:S01]  /*2daa0*/  @P1 STG.E.U16 desc[UR52][R218.64+0x140], R153 ;  /* 0x00014099da001986 */ /* 0x0001e2000c101534 */
[----:B------:R-:W-:Y:S05]  /*2dab0*/  @!P0 BRA `(.L_x_667) ;  /* 0x0000000000048947 */ /* 0x000fea0003800000 */
[----:B------:R0:W5:Y:S02]  /*2dac0*/  LDG.E.LTC128B.U16 R200, desc[UR52][R236.64+0x142] ;  /* 0x00014234ecc87981 */ /* 0x000164000c1e1520 */
.L_x_667:
[----:B------:R-:W-:Y:S05]  /*2dad0*/  BSYNC B1 ;  /* 0x0000000000017941 */ /* 0x000fea0003800000 */
.L_x_666:
        /* <DEDUP_REMOVED lines=9> */
.L_x_669:
[----:B------:R-:W-:Y:S05]  /*2db70*/  BSYNC B1 ;  /* 0x0000000000017941 */ /* 0x000fea0003800000 */
.L_x_668:
        /* <DEDUP_REMOVED lines=9> */
.L_x_671:
[----:B------:R-:W-:Y:S05]  /*2dc10*/  BSYNC B1 ;  /* 0x0000000000017941 */ /* 0x000fea0003800000 */
.L_x_670:
        /* <DEDUP_REMOVED lines=10> */
.L_x_673:
[----:B------:R-:W-:Y:S05]  /*2dcc0*/  BSYNC B1 ;  /* 0x0000000000017941 */ /* 0x000fea0003800000 */
.L_x_672:
        /* <DEDUP_REMOVED lines=10> */
.L_x_675:
[----:B------:R-:W-:Y:S05]  /*2dd70*/  BSYNC B1 ;  /* 0x0000000000017941 */ /* 0x000fea0003800000 */
.L_x_674:
        /* <DEDUP_REMOVED lines=9> */
.L_x_677:
[----:B------:R-:W-:Y:S05]  /*2de10*/  BSYNC B1 ;  /* 0x0000000000017941 */ /* 0x000fea0003800000 */
.L_x_676:
        /* <DEDUP_REMOVED lines=9> */
.L_x_679:
[----:B------:R-:W-:Y:S05]  /*2deb0*/  BSYNC B1 ;  /* 0x0000000000017941 */ /* 0x000fea0003800000 */
.L_x_678:
        /* <DEDUP_REMOVED lines=10> */
.L_x_681:
[----:B------:R-:W-:Y:S05]  /*2df60*/  BSYNC B1 ;  /* 0x0000000000017941 */ /* 0x000fea0003800000 */
.L_x_680:
        /* <DEDUP_REMOVED lines=10> */
.L_x_683:
[----:B------:R-:W-:Y:S05]  /*2e010*/  BSYNC B1 ;  /* 0x0000000000017941 */ /* 0x000fea0003800000 */
.L_x_682:
        /* <DEDUP_REMOVED lines=9> */
.L_x_685:
[----:B------:R-:W-:Y:S05]  /*2e0b0*/  BSYNC B1 ;  /* 0x0000000000017941 */ /* 0x000fea0003800000 */
.L_x_684:
        /* <DEDUP_REMOVED lines=9> */
.L_x_687:
[----:B------:R-:W-:Y:S05]  /*2e150*/  BSYNC B1 ;  /* 0x0000000000017941 */ /* 0x000fea0003800000 */
.L_x_686:
        /* <DEDUP_REMOVED lines=10> */
.L_x_689:
[----:B------:R-:W-:Y:S05]  /*2e200*/  BSYNC B1 ;  /* 0x0000000000017941 */ /* 0x000fea0003800000 */
.L_x_688:
        /* <DEDUP_REMOVED lines=10> */
.L_x_691:
[----:B------:R-:W-:Y:S05]  /*2e2b0*/  BSYNC B1 ;  /* 0x0000000000017941 */ /* 0x000fea0003800000 */
.L_x_690:
        /* <DEDUP_REMOVED lines=9> */
.L_x_693:
[----:B------:R-:W-:Y:S05]  /*2e350*/  BSYNC B1 ;  /* 0x0000000000017941 */ /* 0x000fea0003800000 */
.L_x_692:
        /* <DEDUP_REMOVED lines=9> */
.L_x_695:
[----:B------:R-:W-:Y:S05]  /*2e3f0*/  BSYNC B1 ;  /* 0x0000000000017941 */ /* 0x000fea0003800000 */
.L_x_694:
[----:B-----5:R-:W-:Y:S01]  /*2e400*/  IMAD.U32 R137, R200, 0x10000, RZ ;  /* 0x00010000c8897824 */ /* 0x020fe200078e00ff */
[----:B------:R-:W-:Y:S03]  /*2e410*/  BSSY B1, `(.L_x_696) ;  /* 0x0000009000017945 */ /* 0x000fe60003800000 */
[----:B------:R-:W-:-:S04]  /*2e420*/  FMUL R136, R137, R16 ;  /* 0x0000001089887220 */ /* 0x000fc80000400000 */
[----:B------:R-:W-:-:S05]  /*2e430*/  FFMA R136, R151, R2, R136 ;  /* 0x0000000297887223 */ /* 0x000fca0000000088 */
[----:B------:R-:W-:-:S05]  /*2e440*/  F2FP.BF16.F32.PACK_AB R136, RZ, R136 ;  /* 0x00000088ff88723e */ /* 0x000fca00000010ff */
[----:B------:R0:W-:Y:S01]  /*2e450*/  @P5 STG.E.U16 desc[UR52][R4.64+0x172], R136 ;  /* 0x0001728804005986 */ /* 0x0001e2000c101534 */
[----:B------:R-:W-:-:S04]  /*2e460*/  ISETP.NE.AND P5, PT, R152, RZ, PT ;  /* 0x000000ff9800720c */ /* 0x000fc80003fa5270 */
[----:B------:R-:W-:-:S13]  /*2e470*/  ISETP.GT.AND P5, PT, R0, 0x80, P5 ;  /* 0x000000800000780c */ /* 0x000fda0002fa4270 */
[----:B0-----:R-:W-:Y:S05]  /*2e480*/  @!P5 BRA `(.L_x_697) ;  /* 0x000000000004d947 */ /* 0x001fea0003800000 */
[----:B------:R0:W5:Y:S02]  /*2e490*/  LDG.E.LTC128B.U16 R200, desc[UR52][R22.64+0x140] ;  /* 0x0001403416c87981 */ /* 0x000164000c1e1520 */
.L_x_697:
[----:B------:R-:W-:Y:S05]  /*2e4a0*/  BSYNC B1 ;  /* 0x0000000000017941 */ /* 0x000fea0003800000 */
.L_x_696:
        /* <DEDUP_REMOVED lines=10> */
.L_x_699:
[----:B------:R-:W-:Y:S05]  /*2e550*/  BSYNC B1 ;  /* 0x0000000000017941 */ /* 0x000fea0003800000 */
.L_x_698:
        /* <DEDUP_REMOVED lines=10> */
.L_x_701:
[----:B------:R-:W-:Y:S05]  /*2e600*/  BSYNC B1 ;  /* 0x0000000000017941 */ /* 0x000fea0003800000 */
.L_x_700:
        /* <DEDUP_REMOVED lines=10> */
.L_x_703:
[----:B------:R-:W-:Y:S05]  /*2e6b0*/  BSYNC B1 ;  /* 0x0000000000017941 */ /* 0x000fea0003800000 */
.L_x_702:
        /* <DEDUP_REMOVED lines=9> */
.L_x_705:
[----:B------:R-:W-:Y:S05]  /*2e750*/  BSYNC B1 ;  /* 0x0000000000017941 */ /* 0x000fea0003800000 */
.L_x_704:
        /* <DEDUP_REMOVED lines=9> */
.L_x_707:
[----:B------:R-:W-:Y:S05]  /*2e7f0*/  BSYNC B1 ;  /* 0x0000000000017941 */ /* 0x000fea0003800000 */
.L_x_706:
        /* <DEDUP_REMOVED lines=9> */
.L_x_709:
[----:B------:R-:W-:Y:S05]  /*2e890*/  BSYNC B1 ;  /* 0x0000000000017941 */ /* 0x000fea0003800000 */
.L_x_708:
        /* <DEDUP_REMOVED lines=9> */
.L_x_711:
[----:B------:R-:W-:Y:S05]  /*2e930*/  BSYNC B1 ;  /* 0x0000000000017941 */ /* 0x000fea0003800000 */
.L_x_710:
        /* <DEDUP_REMOVED lines=9> */
.L_x_713:
[----:B------:R-:W-:Y:S05]  /*2e9d0*/  BSYNC B1 ;  /* 0x0000000000017941 */ /* 0x000fea0003800000 */
.L_x_712:
        /* <DEDUP_REMOVED lines=9> */
.L_x_715:
[----:B------:R-:W-:Y:S05]  /*2ea70*/  BSYNC B1 ;  /* 0x0000000000017941 */ /* 0x000fea0003800000 */
.L_x_714:
        /* <DEDUP_REMOVED lines=9> */
.L_x_717:
[----:B------:R-:W-:Y:S05]  /*2eb10*/  BSYNC B1 ;  /* 0x0000000000017941 */ /* 0x000fea0003800000 */
.L_x_716:
        /* <DEDUP_REMOVED lines=9> */
.L_x_719:
[----:B------:R-:W-:Y:S05]  /*2ebb0*/  BSYNC B1 ;  /* 0x0000000000017941 */ /* 0x000fea0003800000 */
.L_x_718:
        /* <DEDUP_REMOVED lines=9> */
.L_x_721:
[----:B------:R-:W-:Y:S05]  /*2ec50*/  BSYNC B1 ;  /* 0x0000000000017941 */ /* 0x000fea0003800000 */
.L_x_720:
        /* <DEDUP_REMOVED lines=9> */
.L_x_723:
[----:B------:R-:W-:Y:S05]  /*2ecf0*/  BSYNC B1 ;  /* 0x0000000000017941 */ /* 0x000fea0003800000 */
.L_x_722:
        /* <DEDUP_REMOVED lines=9> */
.L_x_725:
[----:B------:R-:W-:Y:S05]  /*2ed90*/  BSYNC B1 ;  /* 0x0000000000017941 */ /* 0x000fea0003800000 */
.L_x_724:
        /* <DEDUP_REMOVED lines=9> */
.L_x_727:
[----:B------:R-:W-:Y:S05]  /*2ee30*/  BSYNC B1 ;  /* 0x0000000000017941 */ /* 0x000fea0003800000 */
.L_x_726:
        /* <DEDUP_REMOVED lines=10> */
.L_x_729:
[----:B------:R-:W-:Y:S05]  /*2eee0*/  BSYNC B1 ;  /* 0x0000000000017941 */ /* 0x000fea0003800000 */
.L_x_728:
        /* <DEDUP_REMOVED lines=10> */
.L_x_731:
[----:B------:R-:W-:Y:S05]  /*2ef90*/  BSYNC B1 ;  /* 0x0000000000017941 */ /* 0x000fea0003800000 */
.L_x_730:
        /* <DEDUP_REMOVED lines=10> */
.L_x_733:
[----:B------:R-:W-:Y:S05]  /*2f040*/  BSYNC B1 ;  /* 0x0000000000017941 */ /* 0x000fea0003800000 */
.L_x_732:
        /* <DEDUP_REMOVED lines=10> */
.L_x_735:
[----:B------:R-:W-:Y:S05]  /*2f0f0*/  BSYNC B1 ;  /* 0x0000000000017941 */ /* 0x000fea0003800000 */
.L_x_734:
        /* <DEDUP_REMOVED lines=9> */
.L_x_737:
[----:B------:R-:W-:Y:S05]  /*2f190*/  BSYNC B1 ;  /* 0x0000000000017941 */ /* 0x000fea0003800000 */
.L_x_736:
        /* <DEDUP_REMOVED lines=9> */
.L_x_739:
[----:B------:R-:W-:Y:S05]  /*2f230*/  BSYNC B1 ;  /* 0x0000000000017941 */ /* 0x000fea0003800000 */
.L_x_738:
        /* <DEDUP_REMOVED lines=9> */
.L_x_741:
[----:B------:R-:W-:Y:S05]  /*2f2d0*/  BSYNC B1 ;  /* 0x0000000000017941 */ /* 0x000fea0003800000 */
.L_x_740:
        /* <DEDUP_REMOVED lines=9> */
.L_x_743:
[----:B------:R-:W-:Y:S05]  /*2f370*/  BSYNC B1 ;  /* 0x0000000000017941 */ /* 0x000fea0003800000 */
.L_x_742:
        /* <DEDUP_REMOVED lines=9> */
.L_x_745:
[----:B------:R-:W-:Y:S05]  /*2f410*/  BSYNC B1 ;  /* 0x0000000000017941 */ /* 0x000fea0003800000 */
.L_x_744:
        /* <DEDUP_REMOVED lines=9> */
.L_x_747:
[----:B------:R-:W-:Y:S05]  /*2f4b0*/  BSYNC B1 ;  /* 0x0000000000017941 */ /* 0x000fea0003800000 */
.L_x_746:
        /* <DEDUP_REMOVED lines=9> */
.L_x_749:
[----:B------:R-:W-:Y:S05]  /*2f550*/  BSYNC B1 ;  /* 0x0000000000017941 */ /* 0x000fea0003800000 */
.L_x_748:
        /* <DEDUP_REMOVED lines=9> */
.L_x_751:
[----:B------:R-:W-:Y:S05]  /*2f5f0*/  BSYNC B1 ;  /* 0x0000000000017941 */ /* 0x000fea0003800000 */
.L_x_750:
        /* <DEDUP_REMOVED lines=9> */
.L_x_753:
[----:B------:R-:W-:Y:S05]  /*2f690*/  BSYNC B1 ;  /* 0x0000000000017941 */ /* 0x000fea0003800000 */
.L_x_752:
        /* <DEDUP_REMOVED lines=9> */
.L_x_755:
[----:B------:R-:W-:Y:S05]  /*2f730*/  BSYNC B1 ;  /* 0x0000000000017941 */ /* 0x000fea0003800000 */
.L_x_754:
        /* <DEDUP_REMOVED lines=9> */
.L_x_757:
[----:B------:R-:W-:Y:S05]  /*2f7d0*/  BSYNC B1 ;  /* 0x0000000000017941 */ /* 0x000fea0003800000 */
.L_x_756:
        /* <DEDUP_REMOVED lines=9> */
.L_x_759:
[----:B------:R-:W-:Y:S05]  /*2f870*/  BSYNC B1 ;  /* 0x0000000000017941 */ /* 0x000fea0003800000 */
.L_x_758:
        /* <DEDUP_REMOVED lines=10> */
.L_x_761:
[----:B------:R-:W-:Y:S05]  /*2f920*/  BSYNC B1 ;  /* 0x0000000000017941 */ /* 0x000fea0003800000 */
.L_x_760:
        /* <DEDUP_REMOVED lines=10> */
.L_x_763:
[----:B------:R-:W-:Y:S05]  /*2f9d0*/  BSYNC B1 ;  /* 0x0000000000017941 */ /* 0x000fea0003800000 */
.L_x_762:
        /* <DEDUP_REMOVED lines=10> */
.L_x_765:
[----:B------:R-:W-:Y:S05]  /*2fa80*/  BSYNC B1 ;  /* 0x0000000000017941 */ /* 0x000fea0003800000 */
.L_x_764:
        /* <DEDUP_REMOVED lines=10> */
.L_x_767:
[----:B------:R-:W-:Y:S05]  /*2fb30*/  BSYNC B1 ;  /* 0x0000000000017941 */ /* 0x000fea0003800000 */
.L_x_766:
        /* <DEDUP_REMOVED lines=9> */
.L_x_769:
[----:B------:R-:W-:Y:S05]  /*2fbd0*/  BSYNC B1 ;  /* 0x0000000000017941 */ /* 0x000fea0003800000 */
.L_x_768:
        /* <DEDUP_REMOVED lines=9> */
.L_x_771:
[----:B------:R-:W-:Y:S05]  /*2fc70*/  BSYNC B1 ;  /* 0x0000000000017941 */ /* 0x000fea0003800000 */
.L_x_770:
        /* <DEDUP_REMOVED lines=9> */
.L_x_773:
[----:B------:R-:W-:Y:S05]  /*2fd10*/  BSYNC B1 ;  /* 0x0000000000017941 */ /* 0x000fea0003800000 */
.L_x_772:
        /* <DEDUP_REMOVED lines=9> */
.L_x_775:
[----:B------:R-:W-:Y:S05]  /*2fdb0*/  BSYNC B1 ;  /* 0x0000000000017941 */ /* 0x000fea0003800000 */
.L_x_774:
        /* <DEDUP_REMOVED lines=9> */
.L_x_777:
[----:B------:R-:W-:Y:S05]  /*2fe50*/  BSYNC B1 ;  /* 0x0000000000017941 */ /* 0x000fea0003800000 */
.L_x_776:
        /* <DEDUP_REMOVED lines=9> */
.L_x_779:
[----:B------:R-:W-:Y:S05]  /*2fef0*/  BSYNC B1 ;  /* 0x0000000000017941 */ /* 0x000fea0003800000 */
.L_x_778:
        /* <DEDUP_REMOVED lines=9> */
.L_x_781:
[----:B------:R-:W-:Y:S05]  /*2ff90*/  BSYNC B1 ;  /* 0x0000000000017941 */ /* 0x000fea0003800000 */
.L_x_780:
        /* <DEDUP_REMOVED lines=9> */
.L_x_783:
[----:B------:R-:W-:Y:S05]  /*30030*/  BSYNC B1 ;  /* 0x0000000000017941 */ /* 0x000fea0003800000 */
.L_x_782:
        /* <DEDUP_REMOVED lines=9> */
.L_x_785:
[----:B------:R-:W-:Y:S05]  /*300d0*/  BSYNC B1 ;  /* 0x0000000000017941 */ /* 0x000fea0003800000 */
.L_x_784:
        /* <DEDUP_REMOVED lines=9> */
.L_x_787:
[----:B------:R-:W-:Y:S05]  /*30170*/  BSYNC B1 ;  /* 0x0000000000017941 */ /* 0x000fea0003800000 */
.L_x_786:
        /* <DEDUP_REMOVED lines=9> */
.L_x_789:
[----:B------:R-:W-:Y:S05]  /*30210*/  BSYNC B1 ;  /* 0x0000000000017941 */ /* 0x000fea0003800000 */
.L_x_788:
        /* <DEDUP_REMOVED lines=9> */
.L_x_791:
[----:B------:R-:W-:Y:S05]  /*302b0*/  BSYNC B1 ;  /* 0x0000000000017941 */ /* 0x000fea0003800000 */
.L_x_790:
        /* <DEDUP_REMOVED lines=11> */
.L_x_793:
[----:B------:R-:W-:Y:S05]  /*30370*/  BSYNC B1 ;  /* 0x0000000000017941 */ /* 0x000fea0003800000 */
.L_x_792:
        /* <DEDUP_REMOVED lines=11> */
.L_x_795:
[----:B------:R-:W-:Y:S05]  /*30430*/  BSYNC B1 ;  /* 0x0000000000017941 */ /* 0x000fea0003800000 */
.L_x_794:
        /* <DEDUP_REMOVED lines=9> */
.L_x_797:
[----:B------:R-:W-:Y:S05]  /*304d0*/  BSYNC B1 ;  /* 0x0000000000017941 */ /* 0x000fea0003800000 */
.L_x_796:
        /* <DEDUP_REMOVED lines=9> */
.L_x_799:
[----:B------:R-:W-:Y:S05]  /*30570*/  BSYNC B1 ;  /* 0x0000000000017941 */ /* 0x000fea0003800000 */
.L_x_798:
        /* <DEDUP_REMOVED lines=10> */
.L_x_801:
[----:B------:R-:W-:Y:S05]  /*30620*/  BSYNC B1 ;  /* 0x0000000000017941 */ /* 0x000fea0003800000 */
.L_x_800:
        /* <DEDUP_REMOVED lines=10> */
.L_x_803:
[----:B------:R-:W-:Y:S05]  /*306d0*/  BSYNC B1 ;  /* 0x0000000000017941 */ /* 0x000fea0003800000 */
.L_x_802:
        /* <DEDUP_REMOVED lines=9> */
.L_x_805:
[----:B------:R-:W-:Y:S05]  /*30770*/  BSYNC B1 ;  /* 0x0000000000017941 */ /* 0x000fea0003800000 */
.L_x_804:
        /* <DEDUP_REMOVED lines=9> */
.L_x_807:
[----:B------:R-:W-:Y:S05]  /*30810*/  BSYNC B1 ;  /* 0x0000000000017941 */ /* 0x000fea0003800000 */
.L_x_806:
        /* <DEDUP_REMOVED lines=10> */
.L_x_809:
[----:B------:R-:W-:Y:S05]  /*308c0*/  BSYNC B1 ;  /* 0x0000000000017941 */ /* 0x000fea0003800000 */
.L_x_808:
        /* <DEDUP_REMOVED lines=10> */
.L_x_811:
[----:B------:R-:W-:Y:S05]  /*30970*/  BSYNC B1 ;  /* 0x0000000000017941 */ /* 0x000fea0003800000 */
.L_x_810:
        /* <DEDUP_REMOVED lines=9> */
.L_x_813:
[----:B------:R-:W-:Y:S05]  /*30a10*/  BSYNC B1 ;  /* 0x0000000000017941 */ /* 0x000fea0003800000 */
.L_x_812:
        /* <DEDUP_REMOVED lines=9> */
.L_x_815:
[----:B------:R-:W-:Y:S05]  /*30ab0*/  BSYNC B1 ;  /* 0x0000000000017941 */ /* 0x000fea0003800000 */
.L_x_814:
        /* <DEDUP_REMOVED lines=10> */
.L_x_817:
[----:B------:R-:W-:Y:S05]  /*30b60*/  BSYNC B1 ;  /* 0x0000000000017941 */ /* 0x000fea0003800000 */
.L_x_816:
        /* <DEDUP_REMOVED lines=10> */
.L_x_819:
[----:B------:R-:W-:Y:S05]  /*30c10*/  BSYNC B1 ;  /* 0x0000000000017941 */ /* 0x000fea0003800000 */
.L_x_818:
        /* <DEDUP_REMOVED lines=9> */
.L_x_821:
[----:B------:R-:W-:Y:S05]  /*30cb0*/  BSYNC B1 ;  /* 0x0000000000017941 */ /* 0x000fea0003800000 */
.L_x_820:
        /* <DEDUP_REMOVED lines=9> */
.L_x_823:
[----:B------:R-:W-:Y:S05]  /*30d50*/  BSYNC B1 ;  /* 0x0000000000017941 */ /* 0x000fea0003800000 */
.L_x_822:
        /* <DEDUP_REMOVED lines=10> */
.L_x_825:
[----:B------:R-:W-:Y:S05]  /*30e00*/  BSYNC B1 ;  /* 0x0000000000017941 */ /* 0x000fea0003800000 */
.L_x_824:
        /* <DEDUP_REMOVED lines=10> */
.L_x_827:
[----:B------:R-:W-:Y:S05]  /*30eb0*/  BSYNC B1 ;  /* 0x0000000000017941 */ /* 0x000fea0003800000 */
.L_x_826:
        /* <DEDUP_REMOVED lines=10> */
.L_x_829:
[----:B------:R-:W-:Y:S05]  /*30f60*/  BSYNC B1 ;  /* 0x0000000000017941 */ /* 0x000fea0003800000 */
.L_x_828:
        /* <DEDUP_REMOVED lines=10> */
.L_x_831:
[----:B------:R-:W-:Y:S05]  /*31010*/  BSYNC B1 ;  /* 0x0000000000017941 */ /* 0x000fea0003800000 */
.L_x_830:
        /* <DEDUP_REMOVED lines=9> */
.L_x_833:
[----:B------:R-:W-:Y:S05]  /*310b0*/  BSYNC B1 ;  /* 0x0000000000017941 */ /* 0x000fea0003800000 */
.L_x_832:
        /* <DEDUP_REMOVED lines=9> */
.L_x_835:
[----:B------:R-:W-:Y:S05]  /*31150*/  BSYNC B1 ;  /* 0x0000000000017941 */ /* 0x000fea0003800000 */
.L_x_834:
        /* <DEDUP_REMOVED lines=9> */
.L_x_837:
[----:B------:R-:W-:Y:S05]  /*311f0*/  BSYNC B1 ;  /* 0x0000000000017941 */ /* 0x000fea0003800000 */
.L_x_836:
        /* <DEDUP_REMOVED lines=9> */
.L_x_839:
[----:B------:R-:W-:Y:S05]  /*31290*/  BSYNC B1 ;  /* 0x0000000000017941 */ /* 0x000fea0003800000 */
.L_x_838:
        /* <DEDUP_REMOVED lines=9> */
.L_x_841:
[----:B------:R-:W-:Y:S05]  /*31330*/  BSYNC B1 ;  /* 0x0000000000017941 */ /* 0x000fea0003800000 */
.L_x_840:
        /* <DEDUP_REMOVED lines=9> */
.L_x_843:
[----:B------:R-:W-:Y:S05]  /*313d0*/  BSYNC B1 ;  /* 0x0000000000017941 */ /* 0x000fea0003800000 */
.L_x_842:
        /* <DEDUP_REMOVED lines=9> */
.L_x_845:
[----:B------:R-:W-:Y:S05]  /*31470*/  BSYNC B1 ;  /* 0x0000000000017941 */ /* 0x000fea0003800000 */
.L_x_844:
        /* <DEDUP_REMOVED lines=9> */
.L_x_847:
[----:B------:R-:W-:Y:S05]  /*31510*/  BSYNC B1 ;  /* 0x0000000000017941 */ /* 0x000fea0003800000 */
.L_x_846:
        /* <DEDUP_REMOVED lines=9> */
.L_x_849:
[----:B------:R-:W-:Y:S05]  /*315b0*/  BSYNC B1 ;  /* 0x0000000000017941 */ /* 0x000fea0003800000 */
.L_x_848:
        /* <DEDUP_REMOVED lines=9> */
.L_x_851:
[----:B------:R-:W-:Y:S05]  /*31650*/  BSYNC B1 ;  /* 0x0000000000017941 */ /* 0x000fea0003800000 */
.L_x_850:
        /* <DEDUP_REMOVED lines=9> */
.L_x_853:
[----:B------:R-:W-:Y:S05]  /*316f0*/  BSYNC B1 ;  /* 0x0000000000017941 */ /* 0x000fea0003800000 */
.L_x_852:
        /* <DEDUP_REMOVED lines=9> */
.L_x_855:
[----:B------:R-:W-:Y:S05]  /*31790*/  BSYNC B1 ;  /* 0x0000000000017941 */ /* 0x000fea0003800000 */
.L_x_854:
        /* <DEDUP_REMOVED lines=10> */
.L_x_857:
[----:B------:R-:W-:Y:S05]  /*31840*/  BSYNC B1 ;  /* 0x0000000000017941 */ /* 0x000fea0003800000 */
.L_x_856:
        /* <DEDUP_REMOVED lines=10> */
.L_x_859:
[----:B------:R-:W-:Y:S05]  /*318f0*/  BSYNC B1 ;  /* 0x0000000000017941 */ /* 0x000fea0003800000 */
.L_x_858:
        /* <DEDUP_REMOVED lines=10> */
.L_x_861:
[----:B------:R-:W-:Y:S05]  /*319a0*/  BSYNC B1 ;  /* 0x0000000000017941 */ /* 0x000fea0003800000 */
.L_x_860:
        /* <DEDUP_REMOVED lines=10> */
.L_x_863:
[----:B------:R-:W-:Y:S05]  /*31a50*/  BSYNC B1 ;  /* 0x0000000000017941 */ /* 0x000fea0003800000 */
.L_x_862:
        /* <DEDUP_REMOVED lines=9> */
.L_x_865:
[----:B------:R-:W-:Y:S05]  /*31af0*/  BSYNC B1 ;  /* 0x0000000000017941 */ /* 0x000fea0003800000 */
.L_x_864:
        /* <DEDUP_REMOVED lines=9> */
.L_x_867:
[----:B------:R-:W-:Y:S05]  /*31b90*/  BSYNC B1 ;  /* 0x0000000000017941 */ /* 0x000fea0003800000 */
.L_x_866:
        /* <DEDUP_REMOVED lines=9> */
.L_x_869:
[----:B------:R-:W-:Y:S05]  /*31c30*/  BSYNC B1 ;  /* 0x0000000000017941 */ /* 0x000fea0003800000 */
.L_x_868:
        /* <DEDUP_REMOVED lines=9> */
.L_x_871:
[----:B------:R-:W-:Y:S05]  /*31cd0*/  BSYNC B1 ;  /* 0x0000000000017941 */ /* 0x000fea0003800000 */
.L_x_870:
        /* <DEDUP_REMOVED lines=9> */
.L_x_873:
[----:B------:R-:W-:Y:S05]  /*31d70*/  BSYNC B1 ;  /* 0x0000000000017941 */ /* 0x000fea0003800000 */
.L_x_872:
        /* <DEDUP_REMOVED lines=9> */
.L_x_875:
[----:B------:R-:W-:Y:S05]  /*31e10*/  BSYNC B1 ;  /* 0x0000000000017941 */ /* 0x000fea0003800000 */
.L_x_874:
        /* <DEDUP_REMOVED lines=9> */
.L_x_877:
[----:B------:R-:W-:Y:S05]  /*31eb0*/  BSYNC B1 ;  /* 0x0000000000017941 */ /* 0x000fea0003800000 */
.L_x_876:
        /* <DEDUP_REMOVED lines=9> */
.L_x_879:
[----:B------:R-:W-:Y:S05]  /*31f50*/  BSYNC B1 ;  /* 0x0000000000017941 */ /* 0x000fea0003800000 */
.L_x_878:
        /* <DEDUP_REMOVED lines=9> */
.L_x_881:
[----:B------:R-:W-:Y:S05]  /*31ff0*/  BSYNC B1 ;  /* 0x0000000000017941 */ /* 0x000fea0003800000 */
.L_x_880:
        /* <DEDUP_REMOVED lines=9> */
.L_x_883:
[----:B------:R-:W-:Y:S05]  /*32090*/  BSYNC B1 ;  /* 0x0000000000017941 */ /* 0x000fea0003800000 */
.L_x_882:
        /* <DEDUP_REMOVED lines=9> */
.L_x_885:
[----:B------:R-:W-:Y:S05]  /*32130*/  BSYNC B1 ;  /* 0x0000000000017941 */ /* 0x000fea0003800000 */
.L_x_884:
        /* <DEDUP_REMOVED lines=9> */
.L_x_887:
[----:B------:R-:W-:Y:S05]  /*321d0*/  BSYNC B1 ;  /* 0x0000000000017941 */ /* 0x000fea0003800000 */
.L_x_886:
        /* <DEDUP_REMOVED lines=10> */
.L_x_889:
[----:B------:R-:W-:Y:S05]  /*32280*/  BSYNC B1 ;  /* 0x0000000000017941 */ /* 0x000fea0003800000 */
.L_x_888:
        /* <DEDUP_REMOVED lines=10> */
.L_x_891:
[----:B------:R-:W-:Y:S05]  /*32330*/  BSYNC B1 ;  /* 0x0000000000017941 */ /* 0x000fea0003800000 */
.L_x_890:
        /* <DEDUP_REMOVED lines=10> */
.L_x_893:
[----:B------:R-:W-:Y:S05]  /*323e0*/  BSYNC B1 ;  /* 0x0000000000017941 */ /* 0x000fea0003800000 */
.L_x_892:
        /* <DEDUP_REMOVED lines=10> */
.L_x_895:
[----:B------:R-:W-:Y:S05]  /*32490*/  BSYNC B1 ;  /* 0x0000000000017941 */ /* 0x000fea0003800000 */
.L_x_894:
        /* <DEDUP_REMOVED lines=9> */
.L_x_897:
[----:B------:R-:W-:Y:S05]  /*32530*/  BSYNC B1 ;  /* 0x0000000000017941 */ /* 0x000fea0003800000 */
.L_x_896:
        /* <DEDUP_REMOVED lines=9> */
.L_x_899:
[----:B------:R-:W-:Y:S05]  /*325d0*/  BSYNC B1 ;  /* 0x0000000000017941 */ /* 0x000fea0003800000 */
.L_x_898:
        /* <DEDUP_REMOVED lines=9> */
.L_x_901:
[----:B------:R-:W-:Y:S05]  /*32670*/  BSYNC B1 ;  /* 0x0000000000017941 */ /* 0x000fea0003800000 */
.L_x_900:
        /* <DEDUP_REMOVED lines=9> */
.L_x_903:
[----:B------:R-:W-:Y:S05]  /*32710*/  BSYNC B1 ;  /* 0x0000000000017941 */ /* 0x000fea0003800000 */
.L_x_902:
        /* <DEDUP_REMOVED lines=9> */
.L_x_905:
[----:B------:R-:W-:Y:S05]  /*327b0*/  BSYNC B1 ;  /* 0x0000000000017941 */ /* 0x000fea0003800000 */
.L_x_904:
        /* <DEDUP_REMOVED lines=9> */
.L_x_907:
[----:B------:R-:W-:Y:S05]  /*32850*/  BSYNC B1 ;  /* 0x0000000000017941 */ /* 0x000fea0003800000 */
.L_x_906:
        /* <DEDUP_REMOVED lines=9> */
.L_x_909:
[----:B------:R-:W-:Y:S05]  /*328f0*/  BSYNC B1 ;  /* 0x0000000000017941 */ /* 0x000fea0003800000 */
.L_x_908:
        /* <DEDUP_REMOVED lines=9> */
.L_x_911:
[----:B------:R-:W-:Y:S05]  /*32990*/  BSYNC B1 ;  /* 0x0000000000017941 */ /* 0x000fea0003800000 */
.L_x_910:
        /* <DEDUP_REMOVED lines=9> */
.L_x_913:
[----:B------:R-:W-:Y:S05]  /*32a30*/  BSYNC B1 ;  /* 0x0000000000017941 */ /* 0x000fea0003800000 */
.L_x_912:
        /* <DEDUP_REMOVED lines=9> */
.L_x_915:
[----:B------:R-:W-:Y:S05]  /*32ad0*/  BSYNC B1 ;  /* 0x0000000000017941 */ /* 0x000fea0003800000 */
.L_x_914:
        /* <DEDUP_REMOVED lines=9> */
.L_x_917:
[----:B------:R-:W-:Y:S05]  /*32b70*/  BSYNC B1 ;  /* 0x0000000000017941 */ /* 0x000fea0003800000 */
.L_x_916:
        /* <DEDUP_REMOVED lines=9> */
.L_x_919:
[----:B------:R-:W-:Y:S05]  /*32c10*/  BSYNC B1 ;  /* 0x0000000000017941 */ /* 0x000fea0003800000 */
.L_x_918:
[----:B------:R-:W-:Y:S05]  /*32c20*/  @!P0 BRA `(.L_x_920) ;  /* 0x0000009000208947 */ /* 0x000fea0003800000 */
[----:B0----5:R-:W-:-:S04]  /*32c30*/  IMAD.U32 R3, R200, 0x10000, RZ ;  /* 0x00010000c8037824 */ /* 0x021fc800078e00ff */
[----:B------:R-:W-:-:S04]  /*32c40*/  FMUL R0, R3, R16 ;  /* 0x0000001003007220 */ /* 0x000fc80000400000 */
[----:B------:R-:W-:-:S05]  /*32c50*/  FFMA R0, R39, R2, R0 ;  /* 0x0000000227007223 */ /* 0x000fca0000000000 */
[----:B------:R-:W-:-:S05]  /*32c60*/  F2FP.BF16.F32.PACK_AB R0, RZ, R0 ;  /* 0x00000000ff00723e */ /* 0x000fca00000010ff */
[----:B------:R0:W-:Y:S01]  /*32c70*/  STG.E.U16 desc[UR52][R8.64+0x1b2], R0 ;  /* 0x0001b20008007986 */ /* 0x0001e2000c101534 */
[----:B------:R-:W-:Y:S05]  /*32c80*/  BRA `(.L_x_920) ;  /* 0x0000009000087947 */ /* 0x000fea0003800000 */
.L_x_33:
[----:B------:R-:W2:Y:S01]  /*32c90*/  LDL.LU R6, [R1+0x384] ;  /* 0x0003840001067983 */ /* 0x000ea20000300800 */
[----:B------:R-:W-:-:S03]  /*32ca0*/  ULDC.64 UR4, c[0x0][0x5c0] ;  /* 0x0001700000047ab9 */ /* 0x000fc60000000a00 */
[----:B------:R-:W3:Y:S04]  /*32cb0*/  LDL.LU R7, [R1+0x388] ;  /* 0x0003880001077983 */ /* 0x000ee80000300800 */
        /* <DEDUP_REMOVED lines=14> */
[C---:B------:R-:W-:Y:S01]  /*32da0*/  LEA R18, P1, R4.reuse, UR4, 0x1 ;  /* 0x0000000404127c11 */ /* 0x040fe2000f8208ff */
[----:B------:R-:W-:Y:S01]  /*32db0*/  USHF.L.U32 UR11, UR8, 0x4, URZ ;  /* 0x00000004080b7899 */ /* 0x000fe2000800063f */
[----:B------:R-:W-:Y:S01]  /*32dc0*/  ISETP.GT.AND P2, PT, R3, 0x1, PT ;  /* 0x000000010300780c */ /* 0x000fe20003f44270 */
[----:B------:R-:W-:Y:S01]  /*32dd0*/  STL [R1+0x400], R39 ;  /* 0x0004002701007387 */ /* 0x000fe20000100800 */
[----:B------:R-:W-:Y:S01]  /*32de0*/  LEA.HI.X R19, R4, UR5, R19, 0x1, P1 ;  /* 0x0000000504137c11 */ /* 0x000fe200088f0c13 */
[----:B------:R-:W-:Y:S01]  /*32df0*/  USHF.L.U64.HI UR5, UR8, 0x4, UR9 ;  /* 0x0000000408057899 */ /* 0x000fe20008010209 */
[C---:B------:R-:W-:Y:S01]  /*32e00*/  ISETP.GT.AND P1, PT, R0.reuse, RZ, P2 ;  /* 0x000000ff0000720c */ /* 0x040fe20001724270 */
[----:B------:R-:W-:Y:S01]  /*32e10*/  STL [R1+0x3fc], R17 ;  /* 0x0003fc1101007387 */ /* 0x000fe20000100800 */
[----:B------:R-:W-:-:S02]  /*32e20*/  ISETP.GT.AND P2, PT, R0, 0x8, P2 ;  /* 0x000000080000780c */ /* 0x000fc40001744270 */
[----:B------:R-:W-:Y:S01]  /*32e30*/  ISETP.GT.AND P4, PT, R0, 0x8, P5 ;  /* 0x000000080000780c */ /* 0x000fe20002f84270 */
[----:B------:R-:W-:Y:S01]  /*32e40*/  STL [R1+0x3f8], R16 ;  /* 0x0003f81001007387 */ /* 0x000fe20000100800 */
[-C--:B--2---:R-:W-:Y:S01]  /*32e50*/  FMUL R6, R6, R2.reuse ;  /* 0x0000000206067220 */ /* 0x084fe20000400000 */
[----:B---3--:R-:W-:-:S04]  /*32e60*/  FMUL R7, R7, R2 ;  /* 0x0000000207077220 */ /* 0x008fc80000400000 */
[----:B------:R-:W-:Y:S01]  /*32e70*/  F2FP.BF16.F32.PACK_AB R6, RZ, R6 ;  /* 0x00000006ff06723e */ /* 0x000fe200000010ff */
[----:B----4-:R-:W-:Y:S01]  /*32e80*/  FMUL R5, R21, R2 ;  /* 0x0000000215057220 */ /* 0x010fe20000400000 */
[----:B------:R-:W-:-:S03]  /*32e90*/  F2FP.BF16.F32.PACK_AB R7, RZ, R7 ;  /* 0x00000007ff07723e */ /* 0x000fc600000010ff */
[----:B------:R1:W-:Y:S01]  /*32ea0*/  @P1 STG.E.U16 desc[UR52][R18.64+0x2], R6 ;  /* 0x0000020612001986 */ /* 0x0003e2000c101534 */
[----:B------:R-:W-:Y:S01]  /*32eb0*/  FMUL R4, R20, R2 ;  /* 0x0000000214047220 */ /* 0x000fe20000400000 */
[----:B------:R-:W-:Y:S02]  /*32ec0*/  IADD3 R20, P3, R18, UR11, RZ ;  /* 0x0000000b12147c10 */ /* 0x000fe4000ff7e0ff */
[----:B------:R-:W-:Y:S02]  /*32ed0*/  F2FP.BF16.F32.PACK_AB R5, RZ, R5 ;  /* 0x00000005ff05723e */ /* 0x000fe400000010ff */
[----:B------:R-:W-:Y:S02]  /*32ee0*/  F2FP.BF16.F32.PACK_AB R4, RZ, R4 ;  /* 0x00000004ff04723e */ /* 0x000fe400000010ff */
[----:B------:R-:W-:-:S03]  /*32ef0*/  IADD3.X R21, R19, UR5, RZ, P3, !PT ;  /* 0x0000000513157c10 */ /* 0x000fc60009ffe4ff */
[----:B------:R2:W-:Y:S01]  /*32f00*/  @P0 STG.E.U16 desc[UR52][R18.64], R4 ;  /* 0x0000000412000986 */ /* 0x0005e2000c101534 */
[----:B-1----:R-:W-:-:S03]  /*32f10*/  FMUL R6, R234, R2 ;  /* 0x00000002ea067220 */ /* 0x002fc60000400000 */
[----:B------:R1:W-:Y:S01]  /*32f20*/  @P2 STG.E.U16 desc[UR52][R20.64+0x2], R5 ;  /* 0x0000020514002986 */ /* 0x0003e2000c101534 */
[C---:B------:R-:W-:Y:S02]  /*32f30*/  ISETP.GT.AND P2, PT, R3.reuse, 0x8, PT ;  /* 0x000000080300780c */ /* 0x040fe40003f44270 */
[----:B------:R-:W-:Y:S01]  /*32f40*/  F2FP.BF16.F32.PACK_AB R6, RZ, R6 ;  /* 0x00000006ff06723e */ /* 0x000fe200000010ff */
[----:B------:R-:W-:Y:S01]  /*32f50*/  @P4 STG.E.U16 desc[UR52][R20.64], R7 ;  /* 0x0000000714004986 */ /* 0x000fe2000c101534 */
[----:B------:R-:W-:Y:S02]  /*32f60*/  ISETP.GT.AND P4, PT, R3, 0x9, PT ;  /* 0x000000090300780c */ /* 0x000fe40003f84270 */
[----:B------:R-:W-:Y:S01]  /*32f70*/  ISETP.GT.AND P0, PT, R0, RZ, P2 ;  /* 0x000000ff0000720c */ /* 0x000fe20001704270 */
[-C--:B--2---:R-:W-:Y:S01]  /*32f80*/  FMUL R4, R232, R2.reuse ;  /* 0x00000002e8047220 */ /* 0x084fe20000400000 */
[C---:B------:R-:W-:Y:S02]  /*32f90*/  ISETP.GT.AND P1, PT, R0.reuse, RZ, P4 ;  /* 0x000000ff0000720c */ /* 0x040fe40002724270 */
[----:B------:R-:W-:Y:S01]  /*32fa0*/  ISETP.GT.AND P3, PT, R0, 0x8, P2 ;  /* 0x000000080000780c */ /* 0x000fe20001764270 */
[----:B-1----:R-:W-:Y:S01]  /*32fb0*/  FMUL R5, R233, R2 ;  /* 0x00000002e9057220 */ /* 0x002fe20000400000 */
[----:B------:R-:W-:-:S04]  /*32fc0*/  F2FP.BF16.F32.PACK_AB R4, RZ, R4 ;  /* 0x00000004ff04723e */ /* 0x000fc800000010ff */
[----:B------:R-:W-:-:S03]  /*32fd0*/  F2FP.BF16.F32.PACK_AB R5, RZ, R5 ;  /* 0x00000005ff05723e */ /* 0x000fc600000010ff */
[----:B------:R-:W-:Y:S01]  /*32fe0*/  @P0 STG.E.U16 desc[UR52][R18.64+0x10], R6 ;  /* 0x0000100612000986 */ /* 0x000fe2000c101534 */
[----:B------:R-:W-:-:S03]  /*32ff0*/  ISETP.GT.AND P0, PT, R3, 0x10, PT ;  /* 0x000000100300780c */ /* 0x000fc60003f04270 */
[----:B------:R1:W-:Y:S01]  /*33000*/  @P1 STG.E.U16 desc[UR52][R18.64+0x12], R5 ;  /* 0x0000120512001986 */ /* 0x0003e2000c101534 */
[----:B------:R-:W-:-:S03]  /*33010*/  ISETP.GT.AND P1, PT, R0, 0x8, P4 ;  /* 0x000000080000780c */ /* 0x000fc60002724270 */
[----:B------:R2:W-:Y:S01]  /*33020*/  @P3 STG.E.U16 desc[UR52][R20.64+0x10], R4 ;  /* 0x0000100414003986 */ /* 0x0005e2000c101534 */
[----:B------:R-:W-:Y:S01]  /*33030*/  ISETP.GT.AND P3, PT, R0, RZ, P0 ;  /* 0x000000ff0000720c */ /* 0x000fe20000764270 */
[-C--:B-1----:R-:W-:Y:S01]  /*33040*/  FMUL R5, R23, R2.reuse ;  /* 0x0000000217057220 */ /* 0x082fe20000400000 */
[----:B--2---:R-:W-:-:S04]  /*33050*/  FMUL R4, R22, R2 ;  /* 0x0000000216047220 */ /* 0x004fc80000400000 */
[----:B------:R-:W-:Y:S02]  /*33060*/  F2FP.BF16.F32.PACK_AB R5, RZ, R5 ;  /* 0x00000005ff05723e */ /* 0x000fe400000010ff */
[----:B------:R-:W-:-:S03]  /*33070*/  F2FP.BF16.F32.PACK_AB R4, RZ, R4 ;  /* 0x00000004ff04723e */ /* 0x000fc600000010ff */
[----:B------:R1:W-:Y:S04]  /*33080*/  @P1 STG.E.U16 desc[UR52][R20.64+0x12], R5 ;  /* 0x0000120514001986 */ /* 0x0003e8000c101534 */
[----:B------:R2:W-:Y:S01]  /*33090*/  @P3 STG.E.U16 desc[UR52][R18.64+0x20], R4 ;  /* 0x0000200412003986 */ /* 0x0005e2000c101534 */
[----:B------:R-:W-:-:S04]  /*330a0*/  ISETP.GT.AND P3, PT, R3, 0x11, PT ;  /* 0x000000110300780c */ /* 0x000fc80003f64270 */
[----:B------:R-:W-:Y:S01]  /*330b0*/  ISETP.GT.AND P1, PT, R0, RZ, P3 ;  /* 0x000000ff0000720c */ /* 0x000fe20001f24270 */
[-C--:B-1----:R-:W-:Y:S01]  /*330c0*/  FMUL R5, R11, R2.reuse ;  /* 0x000000020b057220 */ /* 0x082fe20000400000 */
[----:B--2---:R-:W-:-:S05]  /*330d0*/  FMUL R4, R15, R2 ;  /* 0x000000020f047220 */ /* 0x004fca0000400000 */
[----:B------:R-:W-:-:S06]  /*330e0*/  F2FP.BF16.F32.PACK_AB R4, RZ, R4 ;  /* 0x00000004ff04723e */ /* 0x000fcc00000010ff */
[----:B------:R1:W-:Y:S01]  /*330f0*/  @P1 STG.E.U16 desc[UR52][R18.64+0x22], R4 ;  /* 0x0000220412001986 */ /* 0x0003e2000c101534 */
[----:B------:R-:W-:Y:S01]  /*33100*/  ISETP.GT.AND P1, PT, R0, 0x8, P0 ;  /* 0x000000080000780c */ /* 0x000fe20000724270 */
[----:B-1----:R-:W-:-:S05]  /*33110*/  FMUL R4, R14, R2 ;  /* 0x000000020e047220 */ /* 0x002fca0000400000 */
[----:B------:R-:W-:-:S07]  /*33120*/  F2FP.BF16.F32.PACK_AB R4, RZ, R4 ;  /* 0x00000004ff04723e */ /* 0x000fce00000010ff */
[----:B------:R1:W-:Y:S01]  /*33130*/  @P1 STG.E.U16 desc[UR52][R20.64+0x20], R4 ;  /* 0x0000200414001986 */ /* 0x0003e2000c101534 */
[----:B------:R-:W-:Y:S01]  /*33140*/  ISETP.GT.AND P1, PT, R0, 0x8, P3 ;  /* 0x000000080000780c */ /* 0x000fe20001f24270 */
[----:B-1----:R-:W-:-:S05]  /*33150*/  FMUL R4, R13, R2 ;  /* 0x000000020d047220 */ /* 0x002fca0000400000 */
[----:B------:R-:W-:-:S04]  /*33160*/  F2FP.BF16.F32.PACK_AB R4, RZ, R4 ;  /* 0x00000004ff04723e */ /* 0x000fc800000010ff */
[----:B------:R-:W-:Y:S02]  /*33170*/  PRMT R6, R4, 0x7610, R6 ;  /* 0x0000761004067816 */ /* 0x000fe40000000006 */
[----:B------:R-:W-:Y:S02]  /*33180*/  F2FP.BF16.F32.PACK_AB R4, RZ, R5 ;  /* 0x00000005ff04723e */ /* 0x000fe400000010ff */
[----:B------:R-:W2:Y:S04]  /*33190*/  LDL.LU R5, [R1+0x340] ;  /* 0x0003400001057983 */ /* 0x000ea80000300800 */
[----:B------:R-:W-:Y:S01]  /*331a0*/  @P1 STG.E.U16 desc[UR52][R20.64+0x22], R6 ;  /* 0x0000220614001986 */ /* 0x000fe2000c101534 */
[----:B------:R-:W-:-:S03]  /*331b0*/  ISETP.GT.AND P1, PT, R3, 0x18, PT ;  /* 0x000000180300780c */ /* 0x000fc60003f24270 */
[----:B------:R-:W3:Y:S01]  /*331c0*/  LDL.LU R7, [R1+0x344] ;  /* 0x0003440001077983 */ /* 0x000ee20000300800 */
[----:B------:R-:W-:-:S13]  /*331d0*/  ISETP.GT.AND P6, PT, R0, RZ, P1 ;  /* 0x000000ff0000720c */ /* 0x000fda0000fc4270 */
[----:B------:R1:W-:Y:S01]  /*331e0*/  @P6 STG.E.U16 desc[UR52][R18.64+0x30], R4 ;  /* 0x0000300412006986 */ /* 0x0003e2000c101534 */
[----:B------:R-:W-:-:S04]  /*331f0*/  ISETP.GT.AND P6, PT, R3, 0x19, PT ;  /* 0x000000190300780c */ /* 0x000fc80003fc4270 */
[----:B------:R-:W-:Y:S01]  /*33200*/  ISETP.GT.AND P6, PT, R0, RZ, P6 ;  /* 0x000000ff0000720c */ /* 0x000fe200037c4270 */
[----:B-1----:R-:W-:-:S05]  /*33210*/  FMUL R4, R10, R2 ;  /* 0x000000020a047220 */ /* 0x002fca0000400000 */
[----:B------:R-:W-:-:S07]  /*33220*/  F2FP.BF16.F32.PACK_AB R4, RZ, R4 ;  /* 0x00000004ff04723e */ /* 0x000fce00000010ff */
[----:B------:R1:W-:Y:S01]  /*33230*/  @P6 STG.E.U16 desc[UR52][R18.64+0x32], R4 ;  /* 0x0000320412006986 */ /* 0x0003e2000c101534 */
[----:B------:R-:W-:Y:S01]  /*33240*/  ISETP.GT.AND P6, PT, R0, 0x8, P1 ;  /* 0x000000080000780c */ /* 0x000fe20000fc4270 */
[----:B-1----:R-:W-:-:S05]  /*33250*/  FMUL R4, R9, R2 ;  /* 0x0000000209047220 */ /* 0x002fca0000400000 */
[----:B------:R-:W-:-:S07]  /*33260*/  F2FP.BF16.F32.PACK_AB R4, RZ, R4 ;  /* 0x00000004ff04723e */ /* 0x000fce00000010ff */
[----:B------:R1:W-:Y:S01]  /*33270*/  @P6 STG.E.U16 desc[UR52][R20.64+0x30], R4 ;  /* 0x0000300414006986 */ /* 0x0003e2000c101534 */
[----:B------:R-:W-:Y:S01]  /*33280*/  ISETP.GT.AND P6, PT, R3, 0x19, PT ;  /* 0x000000190300780c */ /* 0x000fe20003fc4270 */
[----:B-1----:R-:W-:Y:S02]  /*33290*/  FMUL R4, R8, R2 ;  /* 0x0000000208047220 */ /* 0x002fe40000400000 */
[----:B------:R-:W4:Y:S01]  /*332a0*/  LDL.LU R8, [R1+0x348] ;  /* 0x0003480001087983 */ /* 0x000f220000300800 */
[C---:B------:R-:W-:Y:S02]  /*332b0*/  ISETP.GT.AND P6, PT, R0.reuse, 0x8, P6 ;  /* 0x000000080000780c */ /* 0x040fe400037c4270 */
[----:B------:R-:W-:Y:S01]  /*332c0*/  F2FP.BF16.F32.PACK_AB R4, RZ, R4 ;  /* 0x00000004ff04723e */ /* 0x000fe200000010ff */
[----:B------:R-:W-:Y:S01]  /*332d0*/  UIMAD UR4, UR9, 0xf0, URZ ;  /* 0x000000f0090478a4 */ /* 0x000fe2000f8e023f */
[----:B------:R-:W4:Y:S04]  /*332e0*/  LDL.LU R16, [R1+0x350] ;  /* 0x0003500001107983 */ /* 0x000f280000300800 */
[----:B------:R-:W4:Y:S04]  /*332f0*/  LDL.LU R17, [R1+0x354] ;  /* 0x0003540001117983 */ /* 0x000f280000300800 */
[----:B------:R-:W4:Y:S04]  /*33300*/  LDL.LU R39, [R1+0x358] ;  /* 0x0003580001277983 */ /* 0x000f280000300800 */
[----:B------:R1:W-:Y:S01]  /*33310*/  @P6 STG.E.U16 desc[UR52][R20.64+0x32], R4 ;  /* 0x0000320414006986 */ /* 0x0003e2000c101534 */
[----:B------:R-:W-:-:S03]  /*33320*/  ISETP.GT.AND P6, PT, R0, 0x80, P5 ;  /* 0x000000800000780c */ /* 0x000fc60002fc4270 */
[----:B------:R-:W4:Y:S04]  /*33330*/  LDL.LU R234, [R1+0x35c] ;  /* 0x00035c0001ea7983 */ /* 0x000f280000300800 */
[----:B------:R-:W4:Y:S01]  /*33340*/  LDL.LU R233, [R1+0x360] ;  /* 0x0003600001e97983 */ /* 0x000f220000300800 */
[----:B-1----:R-:W-:-:S03]  /*33350*/  IMAD.U32 R4, RZ, RZ, UR8 ;  /* 0x00000008ff047e24 */ /* 0x002fc6000f8e00ff */
        /* <DEDUP_REMOVED lines=9> */
[----:B--2---:R-:W-:Y:S01]  /*333f0*/  FMUL R6, R5, R2 ;  /* 0x0000000205067220 */ /* 0x004fe20000400000 */
[----:B------:R-:W-:-:S04]  /*33400*/  IMAD.WIDE.U32 R4, R4, 0xf0, R20 ;  /* 0x000000f004047825 */ /* 0x000fc800078e0014 */
[----:B------:R-:W-:Y:S01]  /*33410*/  F2FP.BF16.F32.PACK_AB R6, RZ, R6 ;  /* 0x00000006ff06723e */ /* 0x000fe200000010ff */
[----:B------:R-:W-:-:S05]  /*33420*/  VIADD R5, R5, UR4 ;  /* 0x0000000405057c36 */ /* 0x000fca0008000000 */
[----:B------:R3:W-:Y:S01]  /*33430*/  @P6 STG.E.U16 desc[UR52][R4.64], R6 ;  /* 0x0000000604006986 */ /* 0x0007e2000c101534 */
[----:B------:R-:W-:-:S04]  /*33440*/  ISETP.GT.AND P6, PT, R3, 0x1, PT ;  /* 0x000000010300780c */ /* 0x000fc80003fc4270 */
[----:B------:R-:W-:Y:S01]  /*33450*/  ISETP.GT.AND P6, PT, R0, 0x80, P6 ;  /* 0x000000800000780c */ /* 0x000fe200037c4270 */
[----:B---3--:R-:W-:-:S05]  /*33460*/  FMUL R6, R7, R2 ;  /* 0x0000000207067220 */ /* 0x008fca0000400000 */
[----:B------:R-:W-:-:S07]  /*33470*/  F2FP.BF16.F32.PACK_AB R6, RZ, R6 ;  /* 0x00000006ff06723e */ /* 0x000fce00000010ff */
[----:B------:R1:W-:Y:S02]  /*33480*/  @P6 STG.E.U16 desc[UR52][R4.64+0x2], R6 ;  /* 0x0000020604006986 */ /* 0x0003e4000c101534 */
[----:B-1----:R-:W-:-:S04]  /*33490*/  IADD3 R6, P6, R4, UR11, RZ ;  /* 0x0000000b04067c10 */ /* 0x002fc8000ffde0ff */
[----:B------:R-:W-:Y:S02]  /*334a0*/  IADD3.X R7, R5, UR5, RZ, P6, !PT ;  /* 0x0000000505077c10 */ /* 0x000fe4000b7fe4ff */
[----:B------:R-:W-:Y:S01]  /*334b0*/  ISETP.GT.AND P6, PT, R0, 0x88, P5 ;  /* 0x000000880000780c */ /* 0x000fe20002fc4270 */
[----:B----4-:R-:W-:-:S05]  /*334c0*/  FMUL R8, R8, R2 ;  /* 0x0000000208087220 */ /* 0x010fca0000400000 */
[----:B------:R-:W-:-:S07]  /*334d0*/  F2FP.BF16.F32.PACK_AB R8, RZ, R8 ;  /* 0x00000008ff08723e */ /* 0x000fce00000010ff */
[----:B------:R1:W-:Y:S04]  /*334e0*/  @P6 STG.E.U16 desc[UR52][R6.64], R8 ;  /* 0x0000000806006986 */ /* 0x0003e8000c101534 */
[----:B-1----:R-:W2:Y:S01]  /*334f0*/  LDL.LU R8, [R1+0x34c] ;  /* 0x00034c0001087983 */ /* 0x002ea20000300800 */
[----:B------:R-:W-:-:S04]  /*33500*/  ISETP.GT.AND P6, PT, R3, 0x1, PT ;  /* 0x000000010300780c */ /* 0x000fc80003fc4270 */
[----:B------:R-:W-:Y:S01]  /*33510*/  ISETP.GT.AND P6, PT, R0, 0x88, P6 ;  /* 0x000000880000780c */ /* 0x000fe200037c4270 */
[----:B------:R-:W-:Y:S02]  /*33520*/  USHF.L.U32 UR13, UR8, 0x8, URZ ;  /* 0x00000008080d7899 */ /* 0x000fe4000800063f */
[----:B------:R-:W-:Y:S01]  /*33530*/  USHF.L.U64.HI UR12, UR8, 0x8, UR9 ;  /* 0x00000008080c7899 */ /* 0x000fe20008010209 */
[----:B--2---:R-:W-:-:S05]  /*33540*/  FMUL R8, R8, R2 ;  /* 0x0000000208087220 */ /* 0x004fca0000400000 */
[----:B------:R-:W-:-:S05]  /*33550*/  F2FP.BF16.F32.PACK_AB R8, RZ, R8 ;  /* 0x00000008ff08723e */ /* 0x000fca00000010ff */
[----:B------:R1:W-:Y:S01]  /*33560*/  @P6 STG.E.U16 desc[UR52][R6.64+0x2], R8 ;  /* 0x0000020806006986 */ /* 0x0003e2000c101534 */
[----:B------:R-:W-:Y:S01]  /*33570*/  ISETP.GT.AND P6, PT, R0, 0x80, P2 ;  /* 0x000000800000780c */ /* 0x000fe200017c4270 */
[----:B-1----:R-:W-:Y:S02]  /*33580*/  FMUL R8, R16, R2 ;  /* 0x0000000210087220 */ /* 0x002fe40000400000 */
[----:B------:R-:W2:Y:S03]  /*33590*/  LDL.LU R16, [R1+0x310] ;  /* 0x0003100001107983 */ /* 0x000ea60000300800 */
[----:B------:R-:W-:-:S07]  /*335a0*/  F2FP.BF16.F32.PACK_AB R8, RZ, R8 ;  /* 0x00000008ff08723e */ /* 0x000fce00000010ff */
[----:B------:R1:W-:Y:S01]  /*335b0*/  @P6 STG.E.U16 desc[UR52][R4.64+0x10], R8 ;  /* 0x0000100804006986 */ /* 0x0003e2000c101534 */
[----:B------:R-:W-:Y:S01]  /*335c0*/  ISETP.GT.AND P6, PT, R0, 0x80, P4 ;  /* 0x000000800000780c */ /* 0x000fe200027c4270 */
[----:B-1----:R-:W-:Y:S02]  /*335d0*/  FMUL R8, R17, R2 ;  /* 0x0000000211087220 */ /* 0x002fe40000400000 */
[----:B------:R-:W3:Y:S03]  /*335e0*/  LDL.LU R17, [R1+0x314] ;  /* 0x0003140001117983 */ /* 0x000ee60000300800 */
[----:B------:R-:W-:-:S07]  /*335f0*/  F2FP.BF16.F32.PACK_AB R8, RZ, R8 ;  /* 0x00000008ff08723e */ /* 0x000fce00000010ff */
[----:B------:R1:W-:Y:S01]  /*33600*/  @P6 STG.E.U16 desc[UR52][R4.64+0x12], R8 ;  /* 0x0000120804006986 */ /* 0x0003e2000c101534 */
[----:B------:R-:W-:Y:S01]  /*33610*/  ISETP.GT.AND P6, PT, R0, 0x88, P2 ;  /* 0x000000880000780c */ /* 0x000fe200017c4270 */
[----:B-1----:R-:W-:-:S05]  /*33620*/  FMUL R8, R39, R2 ;  /* 0x0000000227087220 */ /* 0x002fca0000400000 */
        /* <DEDUP_REMOVED lines=26> */
[----:B------:R-:W-:-:S04]  /*337d0*/  ISETP.GT.AND P6, PT, R3, 0x19, PT ;  /* 0x000000190300780c */ /* 0x000fc80003fc4270 */
        /* <DEDUP_REMOVED lines=10> */
[----:B-1----:R-:W-:Y:S02]  /*33880*/  FMUL R8, R9, R2 ;  /* 0x0000000209087220 */ /* 0x002fe40000400000 */
[----:B------:R-:W4:Y:S03]  /*33890*/  LDL.LU R9, [R1+0x318] ;  /* 0x0003180001097983 */ /* 0x000f260000300800 */
[----:B------:R-:W-:Y:S01]  /*338a0*/  F2FP.BF16.F32.PACK_AB R8, RZ, R8 ;  /* 0x00000008ff08723e */ /* 0x000fe200000010ff */
[----:B------:R-:W4:Y:S06]  /*338b0*/  LDL.LU R39, [R1+0x31c] ;  /* 0x00031c0001277983 */ /* 0x000f2c0000300800 */
[----:B------:R1:W-:Y:S01]  /*338c0*/  @P6 STG.E.U16 desc[UR52][R6.64+0x32], R8 ;  /* 0x0000320806006986 */ /* 0x0003e2000c101534 */
[----:B------:R-:W-:-:S03]  /*338d0*/  IADD3 R4, P6, R4, UR13, RZ ;  /* 0x0000000d04047c10 */ /* 0x000fc6000ffde0ff */
[----:B------:R-:W4:Y:S01]  /*338e0*/  LDL.LU R234, [R1+0x320] ;  /* 0x0003200001ea7983 */ /* 0x000f220000300800 */
[----:B------:R-:W-:Y:S02]  /*338f0*/  IADD3.X R5, R5, UR12, RZ, P6, !PT ;  /* 0x0000000c05057c10 */ /* 0x000fe4000b7fe4ff */
[----:B------:R-:W-:Y:S01]  /*33900*/  ISETP.GT.AND P6, PT, R0, 0x100, P5 ;  /* 0x000001000000780c */ /* 0x000fe20002fc4270 */
[----:B------:R-:W4:Y:S01]  /*33910*/  LDL.LU R233, [R1+0x324] ;  /* 0x0003240001e97983 */ /* 0x000f220000300800 */
[----:B-1----:R-:W-:-:S03]  /*33920*/  FMUL R6, R11, R2 ;  /* 0x000000020b067220 */ /* 0x002fc60000400000 */
[----:B------:R-:W4:Y:S02]  /*33930*/  LDL.LU R232, [R1+0x328] ;  /* 0x0003280001e87983 */ /* 0x000f240000300800 */
[----:B------:R-:W-:Y:S02]  /*33940*/  F2FP.BF16.F32.PACK_AB R6, RZ, R6 ;  /* 0x00000006ff06723e */ /* 0x000fe400000010ff */
[----:B------:R-:W4:Y:S04]  /*33950*/  LDL.LU R23, [R1+0x32c] ;  /* 0x00032c0001177983 */ /* 0x000f280000300800 */
[----:B------:R1:W-:Y:S01]  /*33960*/  @P6 STG.E.U16 desc[UR52][R4.64], R6 ;  /* 0x0000000604006986 */ /* 0x0003e2000c101534 */
[----:B------:R-:W-:-:S03]  /*33970*/  ISETP.GT.AND P6, PT, R3, 0x1, PT ;  /* 0x000000010300780c */ /* 0x000fc60003fc4270 */
[----:B------:R-:W4:Y:S01]  /*33980*/  LDL.LU R22, [R1+0x330] ;  /* 0x0003300001167983 */ /* 0x000f220000300800 */
[----:B------:R-:W-:-:S03]  /*33990*/  ISETP.GT.AND P6, PT, R0, 0x100, P6 ;  /* 0x000001000000780c */ /* 0x000fc600037c4270 */
[----:B------:R-:W4:Y:S01]  /*339a0*/  LDL.LU R15, [R1+0x334] ;  /* 0x00033400010f7983 */ /* 0x000f220000300800 */
[----:B-1----:R-:W-:-:S03]  /*339b0*/  FMUL R6, R10, R2 ;  /* 0x000000020a067220 */ /* 0x002fc60000400000 */
[----:B------:R-:W4:Y:S02]  /*339c0*/  LDL.LU R14, [R1+0x338] ;  /* 0x00033800010e7983 */ /* 0x000f240000300800 */
[----:B------:R-:W-:Y:S02]  /*339d0*/  F2FP.BF16.F32.PACK_AB R6, RZ, R6 ;  /* 0x00000006ff06723e */ /* 0x000fe400000010ff */
[----:B------:R-:W4:Y:S04]  /*339e0*/  LDL.LU R13, [R1+0x33c] ;  /* 0x00033c00010d7983 */ /* 0x000f280000300800 */
[----:B------:R-:W2:Y:S04]  /*339f0*/  LDL.LU R7, [R1+0x30c] ;  /* 0x00030c0001077983 */ /* 0x000ea80000300800 */
[----:B------:R1:W-:Y:S04]  /*33a00*/  @P6 STG.E.U16 desc[UR52][R4.64+0x2], R6 ;  /* 0x0000020604006986 */ /* 0x0003e8000c101534 */
[----:B-1----:R-:W3:Y:S01]  /*33a10*/  LDL.LU R6, [R1+0x308] ;  /* 0x0003080001067983 */ /* 0x002ee20000300800 */
[----:B------:R-:W-:-:S04]  /*33a20*/  IADD3 R10, P6, R4, UR11, RZ ;  /* 0x0000000b040a7c10 */ /* 0x000fc8000ffde0ff */
[----:B------:R-:W-:Y:S02]  /*33a30*/  IADD3.X R11, R5, UR5, RZ, P6, !PT ;  /* 0x00000005050b7c10 */ /* 0x000fe4000b7fe4ff */
[----:B------:R-:W-:Y:S01]  /*33a40*/  ISETP.GT.AND P6, PT, R0, 0x108, P5 ;  /* 0x000001080000780c */ /* 0x000fe20002fc4270 */
[----:B---3--:R-:W-:-:S05]  /*33a50*/  FMUL R6, R6, R2 ;  /* 0x0000000206067220 */ /* 0x008fca0000400000 */
[----:B------:R-:W-:-:S07]  /*33a60*/  F2FP.BF16.F32.PACK_AB R6, RZ, R6 ;  /* 0x00000006ff06723e */ /* 0x000fce00000010ff */
[----:B------:R2:W-:Y:S01]  /*33a70*/  @P6 STG.E.U16 desc[UR52][R10.64], R6 ;  /* 0x000000060a006986 */ /* 0x0005e2000c101534 */
[----:B------:R-:W-:-:S04]  /*33a80*/  ISETP.GT.AND P6, PT, R3, 0x1, PT ;  /* 0x000000010300780c */ /* 0x000fc80003fc4270 */
[----:B------:R-:W-:Y:S01]  /*33a90*/  ISETP.GT.AND P6, PT, R0, 0x108, P6 ;  /* 0x000001080000780c */ /* 0x000fe200037c4270 */
[----:B--2---:R-:W-:-:S05]  /*33aa0*/  FMUL R6, R7, R2 ;  /* 0x0000000207067220 */ /* 0x004fca0000400000 */
[----:B------:R-:W-:-:S07]  /*33ab0*/  F2FP.BF16.F32.PACK_AB R6, RZ, R6 ;  /* 0x00000006ff06723e */ /* 0x000fce00000010ff */
[----:B------:R-:W-:Y:S01]  /*33ac0*/  @P6 IMAD.MOV.U32 R7, RZ, RZ, R11 ;  /* 0x000000ffff076224 */ /* 0x000fe200078e000b */
[----:B------:R-:W-:Y:S01]  /*33ad0*/  PRMT R8, R6, 0x7610, R8 ;  /* 0x0000761006087816 */ /* 0x000fe20000000008 */
[----:B------:R-:W-:-:S05]  /*33ae0*/  @P6 IMAD.MOV.U32 R6, RZ, RZ, R10 ;  /* 0x000000ffff066224 */ /* 0x000fca00078e000a */
        /* <DEDUP_REMOVED lines=9> */
[----:B----4-:R-:W-:Y:S01]  /*33b80*/  FMUL R8, R9, R2 ;  /* 0x0000000209087220 */ /* 0x010fe20000400000 */
[----:B-1----:R-:W-:-:S04]  /*33b90*/  IADD3 R6, P6, R4, UR13, RZ ;  /* 0x0000000d04067c10 */ /* 0x002fc8000ffde0ff */
[----:B------:R-:W-:Y:S02]  /*33ba0*/  IADD3.X R7, R5, UR12, RZ, P6, !PT ;  /* 0x0000000c05077c10 */ /* 0x000fe4000b7fe4ff */
[----:B------:R-:W-:Y:S02]  /*33bb0*/  ISETP.GT.AND P6, PT, R0, 0x108, P2 ;  /* 0x000001080000780c */ /* 0x000fe400017c4270 */
[----:B------:R-:W-:-:S04]  /*33bc0*/  F2FP.BF16.F32.PACK_AB R8, RZ, R8 ;  /* 0x00000008ff08723e */ /* 0x000fc800000010ff */
[----:B------:R-:W-:-:S07]  /*33bd0*/  PRMT R12, R8, 0x7610, R12 ;  /* 0x00007610080c7816 */ /* 0x000fce000000000c */
[----:B------:R-:W-:Y:S02]  /*33be0*/  @P6 IMAD.MOV.U32 R8, RZ, RZ, R10 ;  /* 0x000000ffff086224 */ /* 0x000fe400078e000a */
[----:B------:R-:W-:-:S05]  /*33bf0*/  @P6 IMAD.MOV.U32 R9, RZ, RZ, R11 ;  /* 0x000000ffff096224 */ /* 0x000fca00078e000b */
[----:B------:R1:W-:Y:S01]  /*33c00*/  @P6 STG.E.U16 desc[UR52][R8.64+0x10], R12 ;  /* 0x0000100c08006986 */ /* 0x0003e2000c101534 */
[----:B------:R-:W-:Y:S01]  /*33c10*/  ISETP.GT.AND P6, PT, R0, 0x108, P4 ;  /* 0x000001080000780c */ /* 0x000fe200027c4270 */
[----:B-1----:R-:W-:-:S05]  /*33c20*/  FMUL R8, R39, R2 ;  /* 0x0000000227087220 */ /* 0x002fca0000400000 */
[----:B------:R-:W-:-:S07]  /*33c30*/  F2FP.BF16.F32.PACK_AB R8, RZ, R8 ;  /* 0x00000008ff08723e */ /* 0x000fce00000010ff */
[----:B------:R-:W-:Y:S01]  /*33c40*/  @P6 IMAD.MOV.U32 R9, RZ, RZ, R11 ;  /* 0x000000ffff096224 */ /* 0x000fe200078e000b */
[----:B------:R-:W-:Y:S01]  /*33c50*/  PRMT R12, R8, 0x7610, R12 ;  /* 0x00007610080c7816 */ /* 0x000fe2000000000c */
[----:B------:R-:W-:-:S05]  /*33c60*/  @P6 IMAD.MOV.U32 R8, RZ, RZ, R10 ;  /* 0x000000ffff086224 */ /* 0x000fca00078e000a */
[----:B------:R1:W-:Y:S02]  /*33c70*/  @P6 STG.E.U16 desc[UR52][R8.64+0x12], R12 ;  /* 0x0000120c08006986 */ /* 0x0003e4000c101534 */
[----:B-1----:R-:W-:-:S04]  /*33c80*/  IADD3 R8, P6, R6, UR11, RZ ;  /* 0x0000000b06087c10 */ /* 0x002fc8000ffde0ff */
[----:B------:R-:W-:Y:S02]  /*33c90*/  IADD3.X R9, R7, UR5, RZ, P6, !PT ;  /* 0x0000000507097c10 */ /* 0x000fe4000b7fe4ff */
[----:B------:R-:W-:Y:S01]  /*33ca0*/  ISETP.GT.AND P6, PT, R0, 0x100, P0 ;  /* 0x000001000000780c */ /* 0x000fe200007c4270 */
[----:B------:R-:W-:-:S05]  /*33cb0*/  FMUL R12, R234, R2 ;  /* 0x00000002ea0c7220 */ /* 0x000fca0000400000 */
        /* <DEDUP_REMOVED lines=26> */
[----:B------:R-:W-:Y:S01]  /*33e60*/  @P6 IMAD.MOV.U32 R5, RZ, RZ, R11 ;  /* 0x000000ffff056224 */ /* 0x000fe200078e000b */
[----:B------:R-:W-:Y:S01]  /*33e70*/  PRMT R12, R4, 0x7610, R12 ;  /* 0x00007610040c7816 */ /* 0x000fe2000000000c */
[----:B------:R-:W-:-:S05]  /*33e80*/  @P6 IMAD.MOV.U32 R4, RZ, RZ, R10 ;  /* 0x000000ffff046224 */ /* 0x000fca00078e000a */
[----:B------:R1:W-:Y:S01]  /*33e90*/  @P6 STG.E.U16 desc[UR52][R4.64+0x30], R12 ;  /* 0x0000300c04006986 */ /* 0x0003e2000c101534 */
[----:B------:R-:W-:-:S04]  /*33ea0*/  ISETP.GT.AND P6, PT, R3, 0x19, PT ;  /* 0x000000190300780c */ /* 0x000fc80003fc4270 */
[----:B------:R-:W-:Y:S01]  /*33eb0*/  ISETP.GT.AND P6, PT, R0, 0x108, P6 ;  /* 0x000001080000780c */ /* 0x000fe200037c4270 */
[----:B-1----:R-:W2:Y:S01]  /*33ec0*/  LDL.LU R5, [R1+0x2c4] ;  /* 0x0002c40001057983 */ /* 0x002ea20000300800 */
[----:B------:R-:W-:-:S03]  /*33ed0*/  FMUL R4, R13, R2 ;  /* 0x000000020d047220 */ /* 0x000fc60000400000 */
[----:B------:R-:W3:Y:S04]  /*33ee0*/  LDL.LU R16, [R1+0x2d4] ;  /* 0x0002d40001107983 */ /* 0x000ee80000300800 */
[----:B------:R-:W4:Y:S01]  /*33ef0*/  LDL.LU R17, [R1+0x2d8] ;  /* 0x0002d80001117983 */ /* 0x000f220000300800 */
[----:B------:R-:W-:-:S03]  /*33f00*/  F2FP.BF16.F32.PACK_AB R4, RZ, R4 ;  /* 0x00000004ff04723e */ /* 0x000fc600000010ff */
[----:B------:R-:W4:Y:S04]  /*33f10*/  LDL.LU R39, [R1+0x2dc] ;  /* 0x0002dc0001277983 */ /* 0x000f280000300800 */
        /* <DEDUP_REMOVED lines=8> */
[----:B------:R1:W-:Y:S04]  /*33fa0*/  @P6 STG.E.U16 desc[UR52][R10.64+0x32], R4 ;  /* 0x000032040a006986 */ /* 0x0003e8000c101534 */
[----:B-1----:R-:W2:Y:S01]  /*33fb0*/  LDL.LU R4, [R1+0x2c0] ;  /* 0x0002c00001047983 */ /* 0x002ea20000300800 */
[----:B------:R-:W-:Y:S01]  /*33fc0*/  ISETP.GT.AND P6, PT, R0, 0x180, P5 ;  /* 0x000001800000780c */ /* 0x000fe20002fc4270 */
[----:B--2---:R-:W-:-:S05]  /*33fd0*/  FMUL R4, R4, R2 ;  /* 0x0000000204047220 */ /* 0x004fca0000400000 */
[----:B------:R-:W-:-:S07]  /*33fe0*/  F2FP.BF16.F32.PACK_AB R4, RZ, R4 ;  /* 0x00000004ff04723e */ /* 0x000fce00000010ff */
[----:B------:R1:W-:Y:S01]  /*33ff0*/  @P6 STG.E.U16 desc[UR52][R6.64], R4 ;  /* 0x0000000406006986 */ /* 0x0003e2000c101534 */
[----:B------:R-:W-:-:S04]  /*34000*/  ISETP.GT.AND P6, PT, R3, 0x1, PT ;  /* 0x000000010300780c */ /* 0x000fc80003fc4270 */
[----:B------:R-:W-:Y:S01]  /*34010*/  ISETP.GT.AND P6, PT, R0, 0x180, P6 ;  /* 0x000001800000780c */ /* 0x000fe200037c4270 */
[----:B-1----:R-:W-:-:S05]  /*34020*/  FMUL R4, R5, R2 ;  /* 0x0000000205047220 */ /* 0x002fca0000400000 */
[----:B------:R-:W-:-:S07]  /*34030*/  F2FP.BF16.F32.PACK_AB R4, RZ, R4 ;  /* 0x00000004ff04723e */ /* 0x000fce00000010ff */
[----:B------:R-:W-:Y:S01]  /*34040*/  @P6 IMAD.MOV.U32 R5, RZ, RZ, R7 ;  /* 0x000000ffff056224 */ /* 0x000fe200078e0007 */
[----:B------:R-:W-:Y:S01]  /*34050*/  PRMT R10, R4, 0x7610, R10 ;  /* 0x00007610040a7816 */ /* 0x000fe2000000000a */
[----:B------:R-:W-:-:S05]  /*34060*/  @P6 IMAD.MOV.U32 R4, RZ, RZ, R6 ;  /* 0x000000ffff046224 */ /* 0x000fca00078e0006 */
[----:B------:R1:W-:Y:S04]  /*34070*/  @P6 STG.E.U16 desc[UR52][R4.64+0x2], R10 ;  /* 0x0000020a04006986 */ /* 0x0003e8000c101534 */
[----:B-1----:R-:W2:Y:S04]  /*34080*/  LDL.LU R4, [R1+0x2c8] ;  /* 0x0002c80001047983 */ /* 0x002ea80000300800 */
[----:B------:R-:W2:Y:S04]  /*34090*/  LDL.LU R10, [R1+0x2cc] ;  /* 0x0002cc00010a7983 */ /* 0x000ea80000300800 */
[----:B------:R-:W2:Y:S01]  /*340a0*/  LDL.LU R5, [R1+0x2d0] ;  /* 0x0002d00001057983 */ /* 0x000ea20000300800 */
[----:B------:R-:W-:-:S02]  /*340b0*/  ISETP.GT.AND P5, PT, R0, 0x188, P5 ;  /* 0x000001880000780c */ /* 0x000fc40002fa4270 */
[----:B------:R-:W-:Y:S01]  /*340c0*/  ISETP.GT.AND P6, PT, R3, 0x1, PT ;  /* 0x000000010300780c */ /* 0x000fe20003fc4270 */
[-C--:B---3--:R-:W-:Y:S01]  /*340d0*/  FMUL R14, R14, R2.reuse ;  /* 0x000000020e0e7220 */ /* 0x088fe20000400000 */
[-C--:B----4-:R-:W-:Y:S01]  /*340e0*/  FMUL R13, R13, R2.reuse ;  /* 0x000000020d0d7220 */ /* 0x090fe20000400000 */
[-C--:B------:R-:W-:Y:S01]  /*340f0*/  FMUL R15, R15, R2.reuse ;  /* 0x000000020f0f7220 */ /* 0x080fe20000400000 */
[-C--:B------:R-:W-:Y:S01]  /*34100*/  FMUL R232, R232, R2.reuse ;  /* 0x00000002e8e87220 */ /* 0x080fe20000400000 */
[-C--:B------:R-:W-:Y:S01]  /*34110*/  FMUL R22, R22, R2.reuse ;  /* 0x0000000216167220 */ /* 0x080fe20000400000 */
[-C--:B------:R-:W-:Y:S01]  /*34120*/  FMUL R23, R23, R2.reuse ;  /* 0x0000000217177220 */ /* 0x080fe20000400000 */
[----:B--2---:R-:W-:-:S05]  /*34130*/  FMUL R4, R4, R2 ;  /* 0x0000000204047220 */ /* 0x004fca0000400000 */
[----:B------:R-:W-:-:S05]  /*34140*/  F2FP.BF16.F32.PACK_AB R4, RZ, R4 ;  /* 0x00000004ff04723e */ /* 0x000fca00000010ff */
[----:B------:R1:W-:Y:S01]  /*34150*/  @P5 STG.E.U16 desc[UR52][R8.64], R4 ;  /* 0x0000000408005986 */ /* 0x0003e2000c101534 */
[----:B------:R-:W-:Y:S01]  /*34160*/  ISETP.GT.AND P5, PT, R0, 0x188, P6 ;  /* 0x000001880000780c */ /* 0x000fe200037a4270 */
[-C--:B-1----:R-:W-:Y:S01]  /*34170*/  FMUL R4, R10, R2.reuse ;  /* 0x000000020a047220 */ /* 0x082fe20000400000 */
[----:B------:R-:W-:-:S04]  /*34180*/  FMUL R10, R5, R2 ;  /* 0x00000002050a7220 */ /* 0x000fc80000400000 */
[----:B------:R-:W-:-:S07]  /*34190*/  F2FP.BF16.F32.PACK_AB R4, RZ, R4 ;  /* 0x00000004ff04723e */ /* 0x000fce00000010ff */
[----:B------:R-:W-:Y:S01]  /*341a0*/  @P5 IMAD.MOV.U32 R5, RZ, RZ, R9 ;  /* 0x000000ffff055224 */ /* 0x000fe200078e0009 */
[----:B------:R-:W-:Y:S01]  /*341b0*/  PRMT R11, R4, 0x7610, R11 ;  /* 0x00007610040b7816 */ /* 0x000fe2000000000b */
[----:B------:R-:W-:-:S05]  /*341c0*/  @P5 IMAD.MOV.U32 R4, RZ, RZ, R8 ;  /* 0x000000ffff045224 */ /* 0x000fca00078e0008 */
[----:B------:R1:W-:Y:S01]  /*341d0*/  @P5 STG.E.U16 desc[UR52][R4.64+0x2], R11 ;  /* 0x0000020b04005986 */ /* 0x0003e2000c101534 */
[----:B------:R-:W-:Y:S02]  /*341e0*/  ISETP.GT.AND P5, PT, R0, 0x180, P2 ;  /* 0x000001800000780c */ /* 0x000fe400017a4270 */
[----:B-1----:R-:W-:-:S11]  /*341f0*/  F2FP.BF16.F32.PACK_AB R4, RZ, R10 ;  /* 0x0000000aff04723e */ /* 0x002fd600000010ff */
[----:B------:R-:W-:Y:S01]  /*34200*/  @P5 IMAD.MOV.U32 R5, RZ, RZ, R7 ;  /* 0x000000ffff055224 */ /* 0x000fe200078e0007 */
[----:B------:R-:W-:Y:S01]  /*34210*/  PRMT R12, R4, 0x7610, R12 ;  /* 0x00007610040c7816 */ /* 0x000fe2000000000c */
[----:B------:R-:W-:-:S05]  /*34220*/  @P5 IMAD.MOV.U32 R4, RZ, RZ, R6 ;  /* 0x000000ffff045224 */ /* 0x000fca00078e0006 */
[----:B------:R1:W-:Y:S01]  /*34230*/  @P5 STG.E.U16 desc[UR52][R4.64+0x10], R12 ;  /* 0x0000100c04005986 */ /* 0x0003e2000c101534 */
[C---:B------:R-:W-:Y:S02]  /*34240*/  ISETP.GT.AND P5, PT, R0.reuse, 0x180, P4 ;  /* 0x000001800000780c */ /* 0x040fe400027a4270 */
[----:B------:R-:W-:Y:S01]  /*34250*/  ISETP.GT.AND P2, PT, R0, 0x188, P2 ;  /* 0x000001880000780c */ /* 0x000fe20001744270 */
[-C--:B------:R-:W-:Y:S01]  /*34260*/  FMUL R11, R16, R2.reuse ;  /* 0x00000002100b7220 */ /* 0x080fe20000400000 */
[----:B------:R-:W-:Y:S01]  /*34270*/  FMUL R10, R17, R2 ;  /* 0x00000002110a7220 */ /* 0x000fe20000400000 */
[----:B------:R-:W-:Y:S01]  /*34280*/  ISETP.GT.AND P4, PT, R0, 0x188, P4 ;  /* 0x000001880000780c */ /* 0x000fe20002784270 */
[----:B------:R-:W2:Y:S02]  /*34290*/  LDL.LU R16, [R1+0x2b4] ;  /* 0x0002b40001107983 */ /* 0x000ea40000300800 */
[----:B------:R-:W-:Y:S02]  /*342a0*/  F2FP.BF16.F32.PACK_AB R11, RZ, R11 ;  /* 0x0000000bff0b723e */ /* 0x000fe400000010ff */
[----:B------:R-:W-:Y:S01]  /*342b0*/  F2FP.BF16.F32.PACK_AB R10, RZ, R10 ;  /* 0x0000000aff0a723e */ /* 0x000fe200000010ff */
[----:B-1----:R-:W-:Y:S01]  /*342c0*/  FMUL R12, R39, R2 ;  /* 0x00000002270c7220 */ /* 0x002fe20000400000 */
[----:B------:R-:W3:Y:S01]  /*342d0*/  LDL.LU R17, [R1+0x2b8] ;  /* 0x0002b80001117983 */ /* 0x000ee20000300800 */
[----:B------:R-:W-:-:S02]  /*342e0*/  @P5 IMAD.MOV.U32 R4, RZ, RZ, R6 ;  /* 0x000000ffff045224 */ /* 0x000fc400078e0006 */
[----:B------:R-:W-:Y:S01]  /*342f0*/  @P5 IMAD.MOV.U32 R5, RZ, RZ, R7 ;  /* 0x000000ffff055224 */ /* 0x000fe200078e0007 */
[----:B------:R-:W-:Y:S01]  /*34300*/  PRMT R235, R10, 0x7610, R235 ;  /* 0x000076100aeb7816 */ /* 0x000fe200000000eb */
[----:B------:R-:W4:Y:S04]  /*34310*/  LDL.LU R39, [R1+0x2bc] ;  /* 0x0002bc0001277983 */ /* 0x000f280000300800 */
[----:B------:R1:W-:Y:S01]  /*34320*/  @P5 STG.E.U16 desc[UR52][R4.64+0x12], R11 ;  /* 0x0000120b04005986 */ /* 0x0003e2000c101534 */
[----:B------:R-:W-:Y:S01]  /*34330*/  ISETP.GT.AND P5, PT, R0, 0x180, P0 ;  /* 0x000001800000780c */ /* 0x000fe200007a4270 */
[----:B-1----:R-:W-:Y:S02]  /*34340*/  @P2 IMAD.MOV.U32 R4, RZ, RZ, R8 ;  /* 0x000000ffff042224 */ /* 0x002fe400078e0008 */
[----:B------:R-:W-:Y:S01]  /*34350*/  @P2 IMAD.MOV.U32 R5, RZ, RZ, R9 ;  /* 0x000000ffff052224 */ /* 0x000fe200078e0009 */
[----:B------:R-:W-:-:S04]  /*34360*/  F2FP.BF16.F32.PACK_AB R11, RZ, R13 ;  /* 0x0000000dff0b723e */ /* 0x000fc800000010ff */
[----:B------:R1:W-:Y:S01]  /*34370*/  @P2 STG.E.U16 desc[UR52][R4.64+0x10], R235 ;  /* 0x000010eb04002986 */ /* 0x0003e2000c101534 */
[C---:B------:R-:W-:Y:S02]  /*34380*/  ISETP.GT.AND P2, PT, R0.reuse, 0x180, P3 ;  /* 0x000001800000780c */ /* 0x040fe40001f44270 */
[----:B------:R-:W-:Y:S02]  /*34390*/  F2FP.BF16.F32.PACK_AB R10, RZ, R12 ;  /* 0x0000000cff0a723e */ /* 0x000fe400000010ff */
[----:B-1----:R-:W-:Y:S01]  /*343a0*/  F2FP.BF16.F32.PACK_AB R4, RZ, R14 ;  /* 0x0000000eff04723e */ /* 0x002fe200000010ff */
[----:B------:R-:W-:Y:S01]  /*343b0*/  @P4 IMAD.MOV.U32 R5, RZ, RZ, R9 ;  /* 0x000000ffff054224 */ /* 0x000fe200078e0009 */
[----:B------:R-:W-:Y:S01]  /*343c0*/  ISETP.GT.AND P0, PT, R0, 0x188, P0 ;  /* 0x000001880000780c */ /* 0x000fe20000704270 */
[----:B------:R-:W2:Y:S01]  /*343d0*/  LDL.LU R235, [R1+0x2b0] ;  /* 0x0002b00001eb7983 */ /* 0x000ea20000300800 */
[----:B------:R-:W-:Y:S01]  /*343e0*/  PRMT R13, R4, 0x7610, R13 ;  /* 0x00007610040d7816 */ /* 0x000fe2000000000d */
[----:B------:R-:W-:Y:S01]  /*343f0*/  @P4 IMAD.MOV.U32 R4, RZ, RZ, R8 ;  /* 0x000000ffff044224 */ /* 0x000fe200078e0008 */
[----:B------:R-:W-:Y:S01]  /*34400*/  PRMT R12, R11, 0x7610, R12 ;  /* 0x000076100b0c7816 */ /* 0x000fe2000000000c */
[----:B------:R-:W3:Y:S04]  /*34410*/  LDL.LU R14, [R1+0x294] ;  /* 0x00029400010e7983 */ /* 0x000ee80000300800 */
[----:B------:R1:W-:Y:S01]  /*34420*/  @P4 STG.E.U16 desc[UR52][R4.64+0x12], R10 ;  /* 0x0000120a04004986 */ /* 0x0003e2000c101534 */
[----:B------:R-:W-:Y:S01]  /*34430*/  ISETP.GT.AND P3, PT, R0, 0x188, P3 ;  /* 0x000001880000780c */ /* 0x000fe20001f64270 */
[----:B-1----:R-:W-:-:S02]  /*34440*/  @P5 IMAD.MOV.U32 R4, RZ, RZ, R6 ;  /* 0x000000ffff045224 */ /* 0x002fc400078e0006 */
[----:B------:R-:W-:Y:S01]  /*34450*/  @P5 IMAD.MOV.U32 R5, RZ, RZ, R7 ;  /* 0x000000ffff055224 */ /* 0x000fe200078e0007 */
[----:B------:R-:W-:Y:S02]  /*34460*/  F2FP.BF16.F32.PACK_AB R10, RZ, R15 ;  /* 0x0000000fff0a723e */ /* 0x000fe400000010ff */
[----:B------:R-:W4:Y:S04]  /*34470*/  LDL.LU R15, [R1+0x290] ;  /* 0x00029000010f7983 */ /* 0x000f280000300800 */
[----:B------:R1:W-:Y:S01]  /*34480*/  @P5 STG.E.U16 desc[UR52][R4.64+0x20], R13 ;  /* 0x0000200d04005986 */ /* 0x0003e2000c101534 */
[----:B------:R-:W-:Y:S01]  /*34490*/  PRMT R11, R10, 0x7610, R11 ;  /* 0x000076100a0b7816 */ /* 0x000fe2000000000b */
[----:B-1----:R-:W-:Y:S02]  /*344a0*/  @P2 IMAD.MOV.U32 R4, RZ, RZ, R6 ;  /* 0x000000ffff042224 */ /* 0x002fe400078e0006 */
[----:B------:R-:W2:Y:S01]  /*344b0*/  LDL.LU R13, [R1+0x2ac] ;  /* 0x0002ac00010d7983 */ /* 0x000ea20000300800 */
[----:B------:R-:W-:-:S05]  /*344c0*/  @P2 IMAD.MOV.U32 R5, RZ, RZ, R7 ;  /* 0x000000ffff052224 */ /* 0x000fca00078e0007 */
[----:B------:R1:W-:Y:S01]  /*344d0*/  @P2 STG.E.U16 desc[UR52][R4.64+0x22], R12 ;  /* 0x0000220c04002986 */ /* 0x0003e2000c101534 */
[----:B------:R-:W-:Y:S01]  /*344e0*/  ISETP.GT.AND P2, PT, R0, 0x180, P1 ;  /* 0x000001800000780c */ /* 0x000fe20000f44270 */
[----:B-1----:R-:W-:Y:S02]  /*344f0*/  @P0 IMAD.MOV.U32 R4, RZ, RZ, R8 ;  /* 0x000000ffff040224 */ /* 0x002fe400078e0008 */
[----:B------:R-:W-:-:S05]  /*34500*/  @P0 IMAD.MOV.U32 R5, RZ, RZ, R9 ;  /* 0x000000ffff050224 */ /* 0x000fca00078e0009 */
[----:B------:R1:W-:Y:S01]  /*34510*/  @P0 STG.E.U16 desc[UR52][R4.64+0x20], R11 ;  /* 0x0000200b04000986 */ /* 0x0003e2000c101534 */
[----:B------:R-:W-:-:S03]  /*34520*/  F2FP.BF16.F32.PACK_AB R10, RZ, R22 ;  /* 0x00000016ff0a723e */ /* 0x000fc600000010ff */
[----:B------:R-:W2:Y:S01]  /*34530*/  LDL.LU R22, [R1+0x298] ;  /* 0x0002980001167983 */ /* 0x000ea20000300800 */
[----:B-1----:R-:W-:Y:S01]  /*34540*/  F2FP.BF16.F32.PACK_AB R4, RZ, R232 ;  /* 0x000000e8ff04723e */ /* 0x002fe200000010ff */
[----:B------:R-:W-:Y:S02]  /*34550*/  @P3 IMAD.MOV.U32 R5, RZ, RZ, R9 ;  /* 0x000000ffff053224 */ /* 0x000fe400078e0009 */
[----:B------:R-:W2:Y:S01]  /*34560*/  LDL.LU R232, [R1+0x2a8] ;  /* 0x0002a80001e87983 */ /* 0x000ea20000300800 */
[----:B------:R-:W-:Y:S01]  /*34570*/  PRMT R12, R4, 0x7610, R12 ;  /* 0x00007610040c7816 */ /* 0x000fe2000000000c */
[----:B------:R-:W-:-:S05]  /*34580*/  @P3 IMAD.MOV.U32 R4, RZ, RZ, R8 ;  /* 0x000000ffff043224 */ /* 0x000fca00078e0008 */
[----:B------:R1:W-:Y:S01]  /*34590*/  @P3 STG.E.U16 desc[UR52][R4.64+0x22], R10 ;  /* 0x0000220a04003986 */ /* 0x0003e2000c101534 */
[----:B------:R-:W-:-:S03]  /*345a0*/  F2FP.BF16.F32.PACK_AB R11, RZ, R23 ;  /* 0x00000017ff0b723e */ /* 0x000fc600000010ff */
[----:B------:R-:W3:Y:S01]  /*345b0*/  LDL.LU R23, [R1+0x28c] ;  /* 0x00028c0001177983 */ /* 0x000ee20000300800 */
[----:B-1----:R-:W-:Y:S02]  /*345c0*/  @P2 IMAD.MOV.U32 R4, RZ, RZ, R6 ;  /* 0x000000ffff042224 */ /* 0x002fe400078e0006 */
[----:B------:R-:W-:-:S05]  /*345d0*/  @P2 IMAD.MOV.U32 R5, RZ, RZ, R7 ;  /* 0x000000ffff052224 */ /* 0x000fca00078e0007 */
[----:B------:R1:W-:Y:S04]  /*345e0*/  @P2 STG.E.U16 desc[UR52][R4.64+0x30], R12 ;  /* 0x0000300c04002986 */ /* 0x0003e8000c101534 */
[----:B-1----:R-:W4:Y:S01]  /*345f0*/  LDL.LU R5, [R1+0x280] ;  /* 0x0002800001057983 */ /* 0x002f220000300800 */
[----:B------:R-:W-:Y:S02]  /*34600*/  ISETP.GT.AND P4, PT, R3, 0x19, PT ;  /* 0x000000190300780c */ /* 0x000fe40003f84270 */
[C---:B------:R-:W-:Y:S01]  /*34610*/  ISETP.GT.AND P1, PT, R0.reuse, 0x188, P1 ;  /* 0x000001880000780c */ /* 0x040fe20000f24270 */
[-C--:B------:R-:W-:Y:S01]  /*34620*/  FMUL R233, R233, R2.reuse ;  /* 0x00000002e9e97220 */ /* 0x080fe20000400000 */
[----:B------:R-:W-:Y:S01]  /*34630*/  ISETP.GT.AND P0, PT, R0, 0x180, P4 ;  /* 0x000001800000780c */ /* 0x000fe20002704270 */
[----:B------:R-:W-:Y:S01]  /*34640*/  FMUL R234, R234, R2 ;  /* 0x00000002eaea7220 */ /* 0x000fe20000400000 */
[----:B------:R-:W2:Y:S02]  /*34650*/  LDL.LU R12, [R1+0x2a4] ;  /* 0x0002a400010c7983 */ /* 0x000ea40000300800 */
[----:B------:R-:W-:-:S07]  /*34660*/  F2FP.BF16.F32.PACK_AB R10, RZ, R233 ;  /* 0x000000e9ff0a723e */ /* 0x000fce00000010ff */
[----:B------:R-:W-:Y:S02]  /*34670*/  @P1 IMAD.MOV.U32 R4, RZ, RZ, R8 ;  /* 0x000000ffff041224 */ /* 0x000fe400078e0008 */
[----:B------:R1:W-:Y:S02]  /*34680*/  @P0 STG.E.U16 desc[UR52][R6.64+0x32], R11 ;  /* 0x0000320b06000986 */ /* 0x0003e4000c101534 */
[----:B-1----:R-:W-:Y:S02]  /*34690*/  F2FP.BF16.F32.PACK_AB R6, RZ, R234 ;  /* 0x000000eaff06723e */ /* 0x002fe400000010ff */
[----:B------:R-:W-:Y:S02]  /*346a0*/  ISETP.GT.AND P0, PT, R0, 0x188, P4 ;  /* 0x000001880000780c */ /* 0x000fe40002704270 */
[----:B------:R-:W-:Y:S01]  /*346b0*/  PRMT R11, R6, 0x7610, R11 ;  /* 0x00007610060b7816 */ /* 0x000fe2000000000b */
[----:B----4-:R-:W-:Y:S01]  /*346c0*/  FMUL R7, R5, R2 ;  /* 0x0000000205077220 */ /* 0x010fe20000400000 */
[----:B------:R-:W-:-:S05]  /*346d0*/  @P1 IMAD.MOV.U32 R5, RZ, RZ, R9 ;  /* 0x000000ffff051224 */ /* 0x000fca00078e0009 */
[----:B------:R1:W-:Y:S04]  /*346e0*/  @P1 STG.E.U16 desc[UR52][R4.64+0x30], R10 ;  /* 0x0000300a04001986 */ /* 0x0003e8000c101534 */
[----:B-1----:R-:W4:Y:S01]  /*346f0*/  LDL.LU R4, [R1+0x284] ;  /* 0x0002840001047983 */ /* 0x002f220000300800 */
[----:B------:R-:W-:-:S03]  /*34700*/  F2FP.BF16.F32.PACK_AB R5, RZ, R7 ;  /* 0x00000007ff05723e */ /* 0x000fc600000010ff */
[----:B------:R-:W2:Y:S04]  /*34710*/  LDL.LU R234, [R1+0x2a0] ;  /* 0x0002a00001ea7983 */ /* 0x000ea80000300800 */
[----:B------:R-:W3:Y:S04]  /*34720*/  LDL.LU R7, [R1+0x288] ;  /* 0x0002880001077983 */ /* 0x000ee80000300800 */
[----:B------:R1:W-:Y:S04]  /*34730*/  @P0 STG.E.U16 desc[UR52][R8.64+0x32], R11 ;  /* 0x0000320b08000986 */ /* 0x0003e8000c101534 */
[----:B-1----:R-:W2:Y:S01]  /*34740*/  LDL.LU R9, [R1+0x29c] ;  /* 0x00029c0001097983 */ /* 0x002ea20000300800 */
[----:B------:R-:W-:-:S02]  /*34750*/  ISETP.GT.AND P6, PT, R3, 0x20, PT ;  /* 0x000000200300780c */ /* 0x000fc40003fc4270 */
[----:B------:R-:W-:Y:S02]  /*34760*/  ISETP.GT.AND P5, PT, R3, 0x21, PT ;  /* 0x000000210300780c */ /* 0x000fe40003fa4270 */
[C---:B------:R-:W-:Y:S02]  /*34770*/  ISETP.GT.AND P1, PT, R0.reuse, RZ, P6 ;  /* 0x000000ff0000720c */ /* 0x040fe40003724270 */
[C---:B------:R-:W-:Y:S02]  /*34780*/  ISETP.GT.AND P2, PT, R0.reuse, RZ, P5 ;  /* 0x000000ff0000720c */ /* 0x040fe40002f44270 */
[----:B------:R-:W-:Y:S02]  /*34790*/  ISETP.GT.AND P3, PT, R0, 0x8, P6 ;  /* 0x000000080000780c */ /* 0x000fe40003764270 */
[----:B------:R-:W-:Y:S02]  /*347a0*/  PRMT R10, R5, 0x7610, R10 ;  /* 0x00007610050a7816 */ /* 0x000fe4000000000a */
[----:B------:R-:W-:-:S05]  /*347b0*/  ISETP.GT.AND P4, PT, R3, 0x28, PT ;  /* 0x000000280300780c */ /* 0x000fca0003f84270 */
[----:B------:R-:W-:Y:S01]  /*347c0*/  @P1 STG.E.U16 desc[UR52][R18.64+0x40], R10 ;  /* 0x0000400a12001986 */ /* 0x000fe2000c101534 */
[C---:B------:R-:W-:Y:S02]  /*347d0*/  ISETP.GT.AND P0, PT, R0.reuse, 0x8, P5 ;  /* 0x000000080000780c */ /* 0x040fe40002f04270 */
[----:B------:R-:W-:Y:S01]  /*347e0*/  ISETP.GT.AND P1, PT, R0, RZ, P4 ;  /* 0x000000ff0000720c */ /* 0x000fe20002724270 */
[----:B------:R-:W-:Y:S02]  /*347f0*/  IMAD.U32 R8, RZ, RZ, UR5 ;  /* 0x00000005ff087e24 */ /* 0x000fe4000f8e00ff */
[-C--:B----4-:R-:W-:Y:S01]  /*34800*/  FMUL R4, R4, R2.reuse ;  /* 0x0000000204047220 */ /* 0x090fe20000400000 */
[----:B---3--:R-:W-:-:S04]  /*34810*/  FMUL R7, R7, R2 ;  /* 0x0000000207077220 */ /* 0x008fc80000400000 */
[----:B------:R-:W-:Y:S02]  /*34820*/  F2FP.BF16.F32.PACK_AB R4, RZ, R4 ;  /* 0x00000004ff04723e */ /* 0x000fe400000010ff */
[----:B------:R-:W-:Y:S02]  /*34830*/  F2FP.BF16.F32.PACK_AB R5, RZ, R7 ;  /* 0x00000007ff05723e */ /* 0x000fe400000010ff */
[----:B------:R-:W-:Y:S02]  /*34840*/  PRMT R6, R4, 0x7610, R6 ;  /* 0x0000761004067816 */ /* 0x000fe40000000006 */
[----:B------:R-:W-:-:S03]  /*34850*/  PRMT R4, R5, 0x7610, R4 ;  /* 0x0000761005047816 */ /* 0x000fc60000000004 */
[----:B------:R1:W-:Y:S04]  /*34860*/  @P2 STG.E.U16 desc[UR52][R18.64+0x42], R6 ;  /* 0x0000420612002986 */ /* 0x0003e8000c101534 */
[----:B------:R3:W-:Y:S01]  /*34870*/  @P3 STG.E.U16 desc[UR52][R20.64+0x40], R4 ;  /* 0x0000400414003986 */ /* 0x0007e2000c101534 */
[----:B------:R-:W-:-:S04]  /*34880*/  ISETP.GT.AND P3, PT, R3, 0x29, PT ;  /* 0x000000290300780c */ /* 0x000fc80003f64270 */
[----:B------:R-:W-:Y:S01]  /*34890*/  ISETP.GT.AND P2, PT, R0, RZ, P3 ;  /* 0x000000ff0000720c */ /* 0x000fe20001f44270 */
[-C--:B------:R-:W-:Y:S01]  /*348a0*/  FMUL R5, R15, R2.reuse ;  /* 0x000000020f057220 */ /* 0x080fe20000400000 */
[-C--:B-1----:R-:W-:Y:S01]  /*348b0*/  FMUL R6, R23, R2.reuse ;  /* 0x0000000217067220 */ /* 0x082fe20000400000 */
[----:B---3--:R-:W-:Y:S01]  /*348c0*/  FMUL R4, R14, R2 ;  /* 0x000000020e047220 */ /* 0x008fe20000400000 */
[----:B------:R-:W-:-:S03]  /*348d0*/  IMAD.U32 R14, RZ, RZ, UR8 ;  /* 0x00000008ff0e7e24 */ /* 0x000fc6000f8e00ff */
[----:B------:R-:W-:Y:S02]  /*348e0*/  F2FP.BF16.F32.PACK_AB R6, RZ, R6 ;  /* 0x00000006ff06723e */ /* 0x000fe400000010ff */
[----:B------:R-:W-:Y:S02]  /*348f0*/  F2FP.BF16.F32.PACK_AB R5, RZ, R5 ;  /* 0x00000005ff05723e */ /* 0x000fe400000010ff */
[----:B------:R-:W-:Y:S01]  /*34900*/  F2FP.BF16.F32.PACK_AB R4, RZ, R4 ;  /* 0x00000004ff04723e */ /* 0x000fe200000010ff */
[----:B------:R-:W-:Y:S01]  /*34910*/  IMAD.WIDE.U32 R14, R14, 0xf0, R20 ;  /* 0x000000f00e0e7825 */ /* 0x000fe200078e0014 */
[----:B------:R1:W-:Y:S03]  /*34920*/  @P0 STG.E.U16 desc[UR52][R20.64+0x42], R6 ;  /* 0x0000420614000986 */ /* 0x0003e6000c101534 */
[----:B------:R-:W-:Y:S01]  /*34930*/  VIADD R11, R15, UR4 ;  /* 0x000000040f0b7c36 */ /* 0x000fe20008000000 */
[----:B------:R2:W-:Y:S04]  /*34940*/  @P2 STG.E.U16 desc[UR52][R18.64+0x52], R4 ;  /* 0x0000520412002986 */ /* 0x0005e8000c101534 */
[----:B------:R3:W-:Y:S01]  /*34950*/  @P1 STG.E.U16 desc[UR52][R18.64+0x50], R5 ;  /* 0x0000500512001986 */ /* 0x0007e2000c101534 */
[----:B------:R-:W-:-:S02]  /*34960*/  ISETP.GT.AND P1, PT, R0, 0x8, P4 ;  /* 0x000000080000780c */ /* 0x000fc40002724270 */
[----:B-1----:R-:W-:Y:S01]  /*34970*/  IADD3 R6, P0, R14, UR13, RZ ;  /* 0x0000000d0e067c10 */ /* 0x002fe2000ff1e0ff */
[----:B--2---:R-:W-:Y:S01]  /*34980*/  FMUL R4, R22, R2 ;  /* 0x0000000216047220 */ /* 0x004fe20000400000 */
[----:B------:R-:W-:Y:S02]  /*34990*/  IMAD.U32 R22, RZ, RZ, UR11 ;  /* 0x0000000bff167e24 */ /* 0x000fe4000f8e00ff */
[----:B------:R-:W-:-:S03]  /*349a0*/  IADD3.X R7, R11, UR12, RZ, P0, !PT ;  /* 0x0000000c0b077c10 */ /* 0x000fc600087fe4ff */
[----:B------:R-:W-:Y:S02]  /*349b0*/  IADD3 R22, P0, P2, R22, UR13, R6 ;  /* 0x0000000d16167c10 */ /* 0x000fe4000fa1e006 */
[----:B------:R-:W-:Y:S02]  /*349c0*/  F2FP.BF16.F32.PACK_AB R4, RZ, R4 ;  /* 0x00000004ff04723e */ /* 0x000fe400000010ff */
[----:B------:R-:W-:Y:S02]  /*349d0*/  IADD3.X R23, R8, UR12, R7, P0, P2 ;  /* 0x0000000c08177c10 */ /* 0x000fe400087e4407 */
[----:B------:R-:W-:Y:S02]  /*349e0*/  ISETP.GT.AND P2, PT, R3, 0x30, PT ;  /* 0x000000300300780c */ /* 0x000fe40003f44270 */
[C---:B------:R-:W-:Y:S01]  /*349f0*/  ISETP.GT.AND P0, PT, R0.reuse, 0x8, P3 ;  /* 0x000000080000780c */ /* 0x040fe20001f04270 */
[----:B---3--:R-:W-:Y:S01]  /*34a00*/  FMUL R5, R9, R2 ;  /* 0x0000000209057220 */ /* 0x008fe20000400000 */
[----:B------:R1:W-:Y:S01]  /*34a10*/  @P1 STG.E.U16 desc[UR52][R20.64+0x50], R4 ;  /* 0x0000500414001986 */ /* 0x0003e2000c101534 */
[----:B------:R-:W-:-:S03]  /*34a20*/  ISETP.GT.AND P1, PT, R0, RZ, P2 ;  /* 0x000000ff0000720c */ /* 0x000fc60001724270 */
[----:B------:R-:W-:Y:S01]  /*34a30*/  F2FP.BF16.F32.PACK_AB R5, RZ, R5 ;  /* 0x00000005ff05723e */ /* 0x000fe200000010ff */
[----:B-1----:R-:W-:-:S06]  /*34a40*/  FMUL R4, R234, R2 ;  /* 0x00000002ea047220 */ /* 0x002fcc0000400000 */
[----:B------:R-:W-:Y:S01]  /*34a50*/  @P0 STG.E.U16 desc[UR52][R20.64+0x52], R5 ;  /* 0x0000520514000986 */ /* 0x000fe2000c101534 */
[----:B------:R-:W-:Y:S02]  /*34a60*/  ISETP.GT.AND P0, PT, R3, 0x31, PT ;  /* 0x000000310300780c */ /* 0x000fe40003f04270 */
[----:B------:R-:W-:-:S05]  /*34a70*/  F2FP.BF16.F32.PACK_AB R4, RZ, R4 ;  /* 0x00000004ff04723e */ /* 0x000fca00000010ff */
[----:B------:R1:W-:Y:S01]  /*34a80*/  @P1 STG.E.U16 desc[UR52][R18.64+0x60], R4 ;  /* 0x0000600412001986 */ /* 0x0003e2000c101534 */
[----:B------:R-:W-:Y:S01]  /*34a90*/  ISETP.GT.AND P1, PT, R0, RZ, P0 ;  /* 0x000000ff0000720c */ /* 0x000fe20000724270 */
[----:B-1----:R-:W-:-:S05]  /*34aa0*/  FMUL R4, R12, R2 ;  /* 0x000000020c047220 */ /* 0x002fca0000400000 */
[----:B------:R-:W-:-:S07]  /*34ab0*/  F2FP.BF16.F32.PACK_AB R4, RZ, R4 ;  /* 0x00000004ff04723e */ /* 0x000fce00000010ff */
[----:B------:R1:W-:Y:S01]  /*34ac0*/  @P1 STG.E.U16 desc[UR52][R18.64+0x62], R4 ;  /* 0x0000620412001986 */ /* 0x0003e2000c101534 */
[----:B------:R-:W-:Y:S01]  /*34ad0*/  ISETP.GT.AND P1, PT, R0, 0x8, P2 ;  /* 0x000000080000780c */ /* 0x000fe20001724270 */
[----:B-1----:R-:W-:-:S05]  /*34ae0*/  FMUL R4, R232, R2 ;  /* 0x00000002e8047220 */ /* 0x002fca0000400000 */
[----:B------:R-:W-:-:S04]  /*34af0*/  F2FP.BF16.F32.PACK_AB R4, RZ, R4 ;  /* 0x00000004ff04723e */ /* 0x000fc800000010ff */
[----:B------:R-:W-:Y:S01]  /*34b00*/  PRMT R5, R4, 0x7610, R5 ;  /* 0x0000761004057816 */ /* 0x000fe20000000005 */
[----:B------:R-:W-:-:S04]  /*34b10*/  FMUL R4, R13, R2 ;  /* 0x000000020d047220 */ /* 0x000fc80000400000 */
[----:B------:R1:W-:Y:S01]  /*34b20*/  @P1 STG.E.U16 desc[UR52][R20.64+0x60], R5 ;  /* 0x0000600514001986 */ /* 0x0003e2000c101534 */
[----:B------:R-:W-:Y:S02]  /*34b30*/  ISETP.GT.AND P1, PT, R0, 0x8, P0 ;  /* 0x000000080000780c */ /* 0x000fe40000724270 */
[----:B------:R-:W-:-:S04]  /*34b40*/  F2FP.BF16.F32.PACK_AB R4, RZ, R4 ;  /* 0x00000004ff04723e */ /* 0x000fc800000010ff */
[----:B-1----:R-:W-:-:S07]  /*34b50*/  PRMT R5, R4, 0x7610, R5 ;  /* 0x0000761004057816 */ /* 0x002fce0000000005 */
[----:B------:R1:W-:Y:S01]  /*34b60*/  @P1 STG.E.U16 desc[UR52][R20.64+0x62], R5 ;  /* 0x0000620514001986 */ /* 0x0003e2000c101534 */
[----:B------:R-:W-:Y:S01]  /*34b70*/  ISETP.GT.AND P1, PT, R3, 0x38, PT ;  /* 0x000000380300780c */ /* 0x000fe20003f24270 */
[----:B------:R-:W-:-:S03]  /*34b80*/  FMUL R4, R235, R2 ;  /* 0x00000002eb047220 */ /* 0x000fc60000400000 */
[----:B------:R-:W-:Y:S02]  /*34b90*/  ISETP.GT.AND P6, PT, R0, RZ, P1 ;  /* 0x000000ff0000720c */ /* 0x000fe40000fc4270 */
[----:B------:R-:W-:Y:S01]  /*34ba0*/  F2FP.BF16.F32.PACK_AB R4, RZ, R4 ;  /* 0x00000004ff04723e */ /* 0x000fe200000010ff */
[----:B-1----:R-:W2:Y:S04]  /*34bb0*/  LDL.LU R5, [R1+0x260] ;  /* 0x0002600001057983 */ /* 0x002ea80000300800 */
[----:B------:R-:W3:Y:S06]  /*34bc0*/  LDL.LU R9, [R1+0x264] ;  /* 0x0002640001097983 */ /* 0x000eec0000300800 */
[----:B------:R1:W-:Y:S01]  /*34bd0*/  @P6 STG.E.U16 desc[UR52][R18.64+0x70], R4 ;  /* 0x0000700412006986 */ /* 0x0003e2000c101534 */
[----:B------:R-:W-:-:S03]  /*34be0*/  ISETP.GT.AND P6, PT, R3, 0x39, PT ;  /* 0x000000390300780c */ /* 0x000fc60003fc4270 */
[----:B------:R-:W4:Y:S01]  /*34bf0*/  LDL.LU R234, [R1+0x268] ;  /* 0x0002680001ea7983 */ /* 0x000f220000300800 */
[----:B------:R-:W-:-:S03]  /*34c00*/  ISETP.GT.AND P6, PT, R0, RZ, P6 ;  /* 0x000000ff0000720c */ /* 0x000fc600037c4270 */
[----:B------:R-:W4:Y:S01]  /*34c10*/  LDL.LU R232, [R1+0x26c] ;  /* 0x00026c0001e87983 */ /* 0x000f220000300800 */
[----:B-1----:R-:W-:-:S03]  /*34c20*/  FMUL R4, R16, R2 ;  /* 0x0000000210047220 */ /* 0x002fc60000400000 */
[----:B------:R-:W4:Y:S02]  /*34c30*/  LDL.LU R235, [R1+0x270] ;  /* 0x0002700001eb7983 */ /* 0x000f240000300800 */
[----:B------:R-:W-:Y:S02]  /*34c40*/  F2FP.BF16.F32.PACK_AB R4, RZ, R4 ;  /* 0x00000004ff04723e */ /* 0x000fe400000010ff */
[----:B------:R-:W4:Y:S04]  /*34c50*/  LDL.LU R16, [R1+0x274] ;  /* 0x0002740001107983 */ /* 0x000f280000300800 */
[----:B------:R1:W-:Y:S01]  /*34c60*/  @P6 STG.E.U16 desc[UR52][R18.64+0x72], R4 ;  /* 0x0000720412006986 */ /* 0x0003e2000c101534 */
[----:B------:R-:W-:Y:S01]  /*34c70*/  ISETP.GT.AND P6, PT, R0, 0x8, P1 ;  /* 0x000000080000780c */ /* 0x000fe20000fc4270 */
[----:B-1----:R-:W-:-:S02]  /*34c80*/  FMUL R4, R17, R2 ;  /* 0x0000000211047220 */ /* 0x002fc40000400000 */
[----:B------:R-:W4:Y:S03]  /*34c90*/  LDL.LU R17, [R1+0x278] ;  /* 0x0002780001117983 */ /* 0x000f260000300800 */
[----:B------:R-:W-:-:S07]  /*34ca0*/  F2FP.BF16.F32.PACK_AB R4, RZ, R4 ;  /* 0x00000004ff04723e */ /* 0x000fce00000010ff */
[----:B------:R1:W-:Y:S01]  /*34cb0*/  @P6 STG.E.U16 desc[UR52][R20.64+0x70], R4 ;  /* 0x0000700414006986 */ /* 0x0003e2000c101534 */
[----:B------:R-:W-:-:S04]  /*34cc0*/  ISETP.GT.AND P6, PT, R3, 0x39, PT ;  /* 0x000000390300780c */ /* 0x000fc80003fc4270 */
[----:B------:R-:W-:Y:S01]  /*34cd0*/  ISETP.GT.AND P6, PT, R0, 0x8, P6 ;  /* 0x000000080000780c */ /* 0x000fe200037c4270 */
[----:B-1----:R-:W-:Y:S02]  /*34ce0*/  FMUL R4, R39, R2 ;  /* 0x0000000227047220 */ /* 0x002fe40000400000 */
[----:B------:R-:W4:Y:S03]  /*34cf0*/  LDL.LU R39, [R1+0x27c] ;  /* 0x00027c0001277983 */ /* 0x000f260000300800 */
[----:B------:R-:W-:Y:S01]  /*34d00*/  F2FP.BF16.F32.PACK_AB R4, RZ, R4 ;  /* 0x00000004ff04723e */ /* 0x000fe200000010ff */
[----:B------:R-:W4:Y:S04]  /*34d10*/  LDL.LU R12, [R1+0x200] ;  /* 0x00020000010c7983 */ /* 0x000f280000300800 */
[----:B------:R-:W4:Y:S04]  /*34d20*/  LDL.LU R13, [R1+0x204] ;  /* 0x00020400010d7983 */ /* 0x000f280000300800 */
[----:B------:R-:W2:Y:S04]  /*34d30*/  LDL.LU R8, [R1+0x208] ;  /* 0x0002080001087983 */ /* 0x000ea80000300800 */
[----:B------:R1:W-:Y:S04]  /*34d40*/  @P6 STG.E.U16 desc[UR52][R20.64+0x72], R4 ;  /* 0x0000720414006986 */ /* 0x0003e8000c101534 */
[----:B-1----:R-:W3:Y:S01]  /*34d50*/  LDL.LU R4, [R1+0x240] ;  /* 0x0002400001047983 */ /* 0x002ee20000300800 */
[----:B------:R-:W-:-:S04]  /*34d60*/  ISETP.GT.AND P6, PT, R3, 0x20, PT ;  /* 0x000000200300780c */ /* 0x000fc80003fc4270 */
[----:B------:R-:W-:Y:S01]  /*34d70*/  ISETP.GT.AND P6, PT, R0, 0x80, P6 ;  /* 0x000000800000780c */ /* 0x000fe200037c4270 */
[----:B------:R-:W-:Y:S02]  /*34d80*/  IMAD.MOV.U32 R10, RZ, RZ, R14 ;  /* 0x000000ffff0a7224 */ /* 0x000fe400078e000e */
[----:B---3--:R-:W-:-:S05]  /*34d90*/  FMUL R4, R4, R2 ;  /* 0x0000000204047220 */ /* 0x008fca0000400000 */
[----:B------:R-:W-:-:S05]  /*34da0*/  F2FP.BF16.F32.PACK_AB R4, RZ, R4 ;  /* 0x00000004ff04723e */ /* 0x000fca00000010ff */
[----:B------:R1:W-:Y:S04]  /*34db0*/  @P6 STG.E.U16 desc[UR52][R10.64+0x40], R4 ;  /* 0x000040040a006986 */ /* 0x0003e8000c101534 */
[----:B-1----:R-:W3:Y:S01]  /*34dc0*/  LDL.LU R4, [R1+0x244] ;  /* 0x0002440001047983 */ /* 0x002ee20000300800 */
[----:B------:R-:W-:Y:S01]  /*34dd0*/  ISETP.GT.AND P6, PT, R0, 0x80, P5 ;  /* 0x000000800000780c */ /* 0x000fe20002fc4270 */
[----:B---3--:R-:W-:-:S05]  /*34de0*/  FMUL R4, R4, R2 ;  /* 0x0000000204047220 */ /* 0x008fca0000400000 */
[----:B------:R-:W-:-:S07]  /*34df0*/  F2FP.BF16.F32.PACK_AB R4, RZ, R4 ;  /* 0x00000004ff04723e */ /* 0x000fce00000010ff */
[----:B------:R1:W-:Y:S04]  /*34e00*/  @P6 STG.E.U16 desc[UR52][R10.64+0x42], R4 ;  /* 0x000042040a006986 */ /* 0x0003e8000c101534 */
[----:B-1----:R-:W3:Y:S01]  /*34e10*/  LDL.LU R4, [R1+0x248] ;  /* 0x0002480001047983 */ /* 0x002ee20000300800 */
[----:B------:R-:W-:-:S04]  /*34e20*/  IADD3 R14, P6, R14, UR11, RZ ;  /* 0x0000000b0e0e7c10 */ /* 0x000fc8000ffde0ff */
[----:B------:R-:W-:Y:S02]  /*34e30*/  IADD3.X R15, R11, UR5, RZ, P6, !PT ;  /* 0x000000050b0f7c10 */ /* 0x000fe4000b7fe4ff */
[----:B------:R-:W-:-:S04]  /*34e40*/  ISETP.GT.AND P6, PT, R3, 0x20, PT ;  /* 0x000000200300780c */ /* 0x000fc80003fc4270 */
[----:B------:R-:W-:Y:S01]  /*34e50*/  ISETP.GT.AND P6, PT, R0, 0x88, P6 ;  /* 0x000000880000780c */ /* 0x000fe200037c4270 */
[----:B---3--:R-:W-:-:S05]  /*34e60*/  FMUL R4, R4, R2 ;  /* 0x0000000204047220 */ /* 0x008fca0000400000 */
[----:B------:R-:W-:-:S07]  /*34e70*/  F2FP.BF16.F32.PACK_AB R4, RZ, R4 ;  /* 0x00000004ff04723e */ /* 0x000fce00000010ff */
[----:B------:R1:W-:Y:S04]  /*34e80*/  @P6 STG.E.U16 desc[UR52][R14.64+0x40], R4 ;  /* 0x000040040e006986 */ /* 0x0003e8000c101534 */
[----:B-1----:R-:W3:Y:S01]  /*34e90*/  LDL.LU R4, [R1+0x24c] ;  /* 0x00024c0001047983 */ /* 0x002ee20000300800 */
        /* <DEDUP_REMOVED lines=21> */
[----:B--2---:R-:W-:-:S05]  /*34ff0*/  FMUL R8, R8, R2 ;  /* 0x0000000208087220 */ /* 0x004fca0000400000 */
[----:B------:R-:W-:Y:S01]  /*35000*/  F2FP.BF16.F32.PACK_AB R8, RZ, R8 ;  /* 0x00000008ff08723e */ /* 0x000fe200000010ff */
[----:B---3--:R-:W-:-:S05]  /*35010*/  FMUL R4, R4, R2 ;  /* 0x0000000204047220 */ /* 0x008fca0000400000 */
[----:B------:R-:W-:-:S05]  /*35020*/  F2FP.BF16.F32.PACK_AB R4, RZ, R4 ;  /* 0x00000004ff04723e */ /* 0x000fca00000010ff */
        /* <DEDUP_REMOVED lines=10> */
[----:B----4-:R-:W-:Y:S02]  /*350d0*/  FMUL R4, R234, R2 ;  /* 0x00000002ea047220 */ /* 0x010fe40000400000 */
[----:B------:R-:W2:Y:S03]  /*350e0*/  LDL.LU R234, [R1+0x22c] ;  /* 0x00022c0001ea7983 */ /* 0x000ea60000300800 */
[----:B------:R-:W-:-:S07]  /*350f0*/  F2FP.BF16.F32.PACK_AB R4, RZ, R4 ;  /* 0x00000004ff04723e */ /* 0x000fce00000010ff */
[----:B------:R1:W-:Y:S01]  /*35100*/  @P6 STG.E.U16 desc[UR52][R14.64+0x60], R4 ;  /* 0x000060040e006986 */ /* 0x0003e2000c101534 */
[----:B------:R-:W-:Y:S01]  /*35110*/  ISETP.GT.AND P6, PT, R0, 0x88, P0 ;  /* 0x000000880000780c */ /* 0x000fe200007c4270 */
[----:B-1----:R-:W-:-:S05]  /*35120*/  FMUL R4, R232, R2 ;  /* 0x00000002e8047220 */ /* 0x002fca0000400000 */
[----:B------:R-:W-:-:S07]  /*35130*/  F2FP.BF16.F32.PACK_AB R4, RZ, R4 ;  /* 0x00000004ff04723e */ /* 0x000fce00000010ff */
[----:B------:R1:W-:Y:S01]  /*35140*/  @P6 STG.E.U16 desc[UR52][R14.64+0x62], R4 ;  /* 0x000062040e006986 */ /* 0x0003e2000c101534 */
[----:B------:R-:W-:Y:S01]  /*35150*/  ISETP.GT.AND P6, PT, R0, 0x80, P1 ;  /* 0x000000800000780c */ /* 0x000fe20000fc4270 */
[----:B-1----:R-:W-:Y:S02]  /*35160*/  FMUL R4, R235, R2 ;  /* 0x00000002eb047220 */ /* 0x002fe40000400000 */
[----:B------:R-:W3:Y:S03]  /*35170*/  LDL.LU R235, [R1+0x230] ;  /* 0x0002300001eb7983 */ /* 0x000ee60000300800 */
[----:B------:R-:W-:-:S07]  /*35180*/  F2FP.BF16.F32.PACK_AB R4, RZ, R4 ;  /* 0x00000004ff04723e */ /* 0x000fce00000010ff */
[----:B------:R1:W-:Y:S01]  /*35190*/  @P6 STG.E.U16 desc[UR52][R10.64+0x70], R4 ;  /* 0x000070040a006986 */ /* 0x0003e2000c101534 */
[----:B------:R-:W-:-:S04]  /*351a0*/  ISETP.GT.AND P6, PT, R3, 0x39, PT ;  /* 0x000000390300780c */ /* 0x000fc80003fc4270 */
[----:B------:R-:W-:Y:S01]  /*351b0*/  ISETP.GT.AND P6, PT, R0, 0x80, P6 ;  /* 0x000000800000780c */ /* 0x000fe200037c4270 */
[----:B-1----:R-:W-:Y:S02]  /*351c0*/  FMUL R4, R16, R2 ;  /* 0x0000000210047220 */ /* 0x002fe40000400000 */
[----:B------:R-:W4:Y:S03]  /*351d0*/  LDL.LU R16, [R1+0x234] ;  /* 0x0002340001107983 */ /* 0x000f260000300800 */
[----:B------:R-:W-:-:S07]  /*351e0*/  F2FP.BF16.F32.PACK_AB R4, RZ, R4 ;  /* 0x00000004ff04723e */ /* 0x000fce00000010ff */
[----:B------:R1:W-:Y:S01]  /*351f0*/  @P6 STG.E.U16 desc[UR52][R10.64+0x72], R4 ;  /* 0x000072040a006986 */ /* 0x0003e2000c101534 */
[----:B------:R-:W-:Y:S01]  /*35200*/  ISETP.GT.AND P6, PT, R0, 0x88, P1 ;  /* 0x000000880000780c */ /* 0x000fe20000fc4270 */
[----:B-1----:R-:W-:Y:S02]  /*35210*/  FMUL R4, R17, R2 ;  /* 0x0000000211047220 */ /* 0x002fe40000400000 */
        /* <DEDUP_REMOVED lines=10> */
[----:B------:R-:W-:-:S03]  /*352c0*/  ISETP.GT.AND P6, PT, R3, 0x20, PT ;  /* 0x000000200300780c */ /* 0x000fc60003fc4270 */
[----:B------:R-:W2:Y:S01]  /*352d0*/  LDL.LU R232, [R1+0x1c8] ;  /* 0x0001c80001e87983 */ /* 0x000ea20000300800 */
        /* <DEDUP_REMOVED lines=8> */
[----:B------:R-:W-:-:S04]  /*35360*/  IADD3 R12, P6, R6, UR11, RZ ;  /* 0x0000000b060c7c10 */ /* 0x000fc8000ffde0ff */
[----:B------:R-:W-:Y:S02]  /*35370*/  IADD3.X R13, R7, UR5, RZ, P6, !PT ;  /* 0x00000005070d7c10 */ /* 0x000fe4000b7fe4ff */
[----:B-1----:R-:W-:-:S04]  /*35380*/  IADD3 R4, P6, R6, UR11, RZ ;  /* 0x0000000b06047c10 */ /* 0x002fc8000ffde0ff */
[----:B------:R-:W-:Y:S02]  /*35390*/  IADD3.X R5, R7, UR5, RZ, P6, !PT ;  /* 0x0000000507057c10 */ /* 0x000fe4000b7fe4ff */
[----:B------:R-:W-:-:S04]  /*353a0*/  ISETP.GT.AND P6, PT, R3, 0x20, PT ;  /* 0x000000200300780c */ /* 0x000fc80003fc4270 */
[----:B------:R-:W-:-:S13]  /*353b0*/  ISETP.GT.AND P6, PT, R0, 0x108, P6 ;  /* 0x000001080000780c */ /* 0x000fda00037c4270 */
[----:B------:R1:W-:Y:S04]  /*353c0*/  @P6 STG.E.U16 desc[UR52][R12.64+0x40], R8 ;  /* 0x000040080c006986 */ /* 0x0003e8000c101534 */
[----:B-1----:R-:W3:Y:S01]  /*353d0*/  LDL.LU R8, [R1+0x20c] ;  /* 0x00020c0001087983 */ /* 0x002ee20000300800 */
[----:B------:R-:W-:Y:S01]  /*353e0*/  ISETP.GT.AND P6, PT, R0, 0x108, P5 ;  /* 0x000001080000780c */ /* 0x000fe20002fc4270 */
[----:B---3--:R-:W-:-:S05]  /*353f0*/  FMUL R8, R8, R2 ;  /* 0x0000000208087220 */ /* 0x008fca0000400000 */
[----:B------:R-:W-:-:S07]  /*35400*/  F2FP.BF16.F32.PACK_AB R8, RZ, R8 ;  /* 0x00000008ff08723e */ /* 0x000fce00000010ff */
[----:B------:R1:W-:Y:S04]  /*35410*/  @P6 STG.E.U16 desc[UR52][R4.64+0x42], R8 ;  /* 0x0000420804006986 */ /* 0x0003e8000c101534 */
[----:B-1----:R-:W3:Y:S01]  /*35420*/  LDL.LU R4, [R1+0x210] ;  /* 0x0002100001047983 */ /* 0x002ee20000300800 */
[----:B------:R-:W-:-:S03]  /*35430*/  ISETP.GT.AND P6, PT, R0, 0x100, P4 ;  /* 0x000001000000780c */ /* 0x000fc600027c4270 */
[----:B------:R-:W4:Y:S04]  /*35440*/  LDL.LU R5, [R1+0x228] ;  /* 0x0002280001057983 */ /* 0x000f280000300800 */
[----:B------:R-:W2:Y:S01]  /*35450*/  LDL.LU R8, [R1+0x1c0] ;  /* 0x0001c00001087983 */ /* 0x000ea20000300800 */
        /* <DEDUP_REMOVED lines=27> */
[----:B------:R-:W-:-:S05]  /*35610*/  FMUL R232, R232, R2 ;  /* 0x00000002e8e87220 */ /* 0x000fca0000400000 */
[----:B------:R-:W-:Y:S01]  /*35620*/  F2FP.BF16.F32.PACK_AB R232, RZ, R232 ;  /* 0x000000e8ffe8723e */ /* 0x000fe200000010ff */
[----:B---3--:R-:W-:-:S05]  /*35630*/  FMUL R4, R4, R2 ;  /* 0x0000000204047220 */ /* 0x008fca0000400000 */
[----:B------:R-:W-:-:S05]  /*35640*/  F2FP.BF16.F32.PACK_AB R4, RZ, R4 ;  /* 0x00000004ff04723e */ /* 0x000fca00000010ff */
[----:B------:R4:W-:Y:S01]  /*35650*/  @P6 STG.E.U16 desc[UR52][R6.64+0x62], R4 ;  /* 0x0000620406006986 */ /* 0x0009e2000c101534 */
[----:B------:R-:W-:Y:S01]  /*35660*/  ISETP.GT.AND P6, PT, R0, 0x108, P2 ;  /* 0x000001080000780c */ /* 0x000fe200017c4270 */
[----:B----4-:R-:W-:-:S05]  /*35670*/  FMUL R4, R5, R2 ;  /* 0x0000000205047220 */ /* 0x010fca0000400000 */
        /* <DEDUP_REMOVED lines=13> */
[----:B------:R-:W2:Y:S03]  /*35750*/  LDL.LU R16, [R1+0x1e8] ;  /* 0x0001e80001107983 */ /* 0x000ea60000300800 */
[----:B------:R-:W-:Y:S01]  /*35760*/  F2FP.BF16.F32.PACK_AB R4, RZ, R4 ;  /* 0x00000004ff04723e */ /* 0x000fe200000010ff */
[----:B------:R-:W3:Y:S06]  /*35770*/  LDL.LU R234, [R1+0x1f0] ;  /* 0x0001f00001ea7983 */ /* 0x000eec0000300800 */
[----:B------:R1:W-:Y:S01]  /*35780*/  @P6 STG.E.U16 desc[UR52][R6.64+0x72], R4 ;  /* 0x0000720406006986 */ /* 0x0003e2000c101534 */
[----:B------:R-:W-:-:S03]  /*35790*/  ISETP.GT.AND P6, PT, R0, 0x108, P1 ;  /* 0x000001080000780c */ /* 0x000fc60000fc4270 */
[----:B------:R-:W4:Y:S01]  /*357a0*/  LDL.LU R235, [R1+0x1f4] ;  /* 0x0001f40001eb7983 */ /* 0x000f220000300800 */
[----:B-1----:R-:W-:-:S03]  /*357b0*/  FMUL R4, R17, R2 ;  /* 0x0000000211047220 */ /* 0x002fc60000400000 */
[----:B------:R-:W3:Y:S02]  /*357c0*/  LDL.LU R17, [R1+0x1f8] ;  /* 0x0001f80001117983 */ /* 0x000ee40000300800 */
[----:B------:R-:W-:-:S05]  /*357d0*/  F2FP.BF16.F32.PACK_AB R4, RZ, R4 ;  /* 0x00000004ff04723e */ /* 0x000fca00000010ff */
[----:B------:R1:W-:Y:S01]  /*357e0*/  @P6 STG.E.U16 desc[UR52][R12.64+0x70], R4 ;  /* 0x000070040c006986 */ /* 0x0003e2000c101534 */
[----:B------:R-:W-:-:S04]  /*357f0*/  ISETP.GT.AND P6, PT, R3, 0x39, PT ;  /* 0x000000390300780c */ /* 0x000fc80003fc4270 */
[----:B------:R-:W-:Y:S01]  /*35800*/  ISETP.GT.AND P6, PT, R0, 0x108, P6 ;  /* 0x000001080000780c */ /* 0x000fe200037c4270 */
[----:B-1----:R-:W-:Y:S02]  /*35810*/  FMUL R4, R39, R2 ;  /* 0x0000000227047220 */ /* 0x002fe40000400000 */
[----:B------:R-:W3:Y:S03]  /*35820*/  LDL.LU R39, [R1+0x1fc] ;  /* 0x0001fc0001277983 */ /* 0x000ee60000300800 */
[----:B------:R-:W-:-:S07]  /*35830*/  F2FP.BF16.F32.PACK_AB R4, RZ, R4 ;  /* 0x00000004ff04723e */ /* 0x000fce00000010ff */
[----:B------:R1:W-:Y:S02]  /*35840*/  @P6 STG.E.U16 desc[UR52][R12.64+0x72], R4 ;  /* 0x000072040c006986 */ /* 0x0003e4000c101534 */
[----:B-1----:R-:W-:-:S04]  /*35850*/  IADD3 R4, P6, R6, UR13, RZ ;  /* 0x0000000d06047c10 */ /* 0x002fc8000ffde0ff */
[----:B------:R-:W-:Y:S02]  /*35860*/  IADD3.X R5, R7, UR12, RZ, P6, !PT ;  /* 0x0000000c07057c10 */ /* 0x000fe4000b7fe4ff */
[----:B------:R-:W-:-:S04]  /*35870*/  ISETP.GT.AND P6, PT, R3, 0x20, PT ;  /* 0x000000200300780c */ /* 0x000fc80003fc4270 */
[----:B------:R-:W-:-:S13]  /*35880*/  ISETP.GT.AND P6, PT, R0, 0x180, P6 ;  /* 0x000001800000780c */ /* 0x000fda00037c4270 */
[----:B------:R1:W-:Y:S01]  /*35890*/  @P6 STG.E.U16 desc[UR52][R4.64+0x40], R8 ;  /* 0x0000400804006986 */ /* 0x0003e2000c101534 */
[----:B------:R-:W-:Y:S01]  /*358a0*/  ISETP.GT.AND P6, PT, R0, 0x180, P5 ;  /* 0x000001800000780c */ /* 0x000fe20002fc4270 */
[----:B-1----:R-:W-:-:S05]  /*358b0*/  FMUL R8, R9, R2 ;  /* 0x0000000209087220 */ /* 0x002fca0000400000 */
[----:B------:R-:W-:-:S07]  /*358c0*/  F2FP.BF16.F32.PACK_AB R8, RZ, R8 ;  /* 0x00000008ff08723e */ /* 0x000fce00000010ff */
[----:B------:R1:W-:Y:S02]  /*358d0*/  @P6 STG.E.U16 desc[UR52][R4.64+0x42], R8 ;  /* 0x0000420804006986 */ /* 0x0003e4000c101534 */
[----:B-1----:R-:W-:-:S04]  /*358e0*/  IADD3 R8, P6, R4, UR11, RZ ;  /* 0x0000000b04087c10 */ /* 0x002fc8000ffde0ff */
[----:B------:R-:W-:Y:S02]  /*358f0*/  IADD3.X R9, R5, UR5, RZ, P6, !PT ;  /* 0x0000000505097c10 */ /* 0x000fe4000b7fe4ff */
[----:B------:R-:W-:-:S04]  /*35900*/  ISETP.GT.AND P6, PT, R3, 0x20, PT ;  /* 0x000000200300780c */ /* 0x000fc80003fc4270 */
[----:B------:R-:W-:-:S13]  /*35910*/  ISETP.GT.AND P6, PT, R0, 0x188, P6 ;  /* 0x000001880000780c */ /* 0x000fda00037c4270 */
[----:B------:R1:W-:Y:S04]  /*35920*/  @P6 STG.E.U16 desc[UR52][R8.64+0x40], R232 ;  /* 0x000040e808006986 */ /* 0x0003e8000c101534 */
[----:B-1----:R-:W2:Y:S01]  /*35930*/  LDL.LU R232, [R1+0x1cc] ;  /* 0x0001cc0001e87983 */ /* 0x002ea20000300800 */
[----:B------:R-:W-:Y:S01]  /*35940*/  ISETP.GT.AND P5, PT, R0, 0x188, P5 ;  /* 0x000001880000780c */ /* 0x000fe20002fa4270 */
[----:B--2---:R-:W-:-:S05]  /*35950*/  FMUL R232, R232, R2 ;  /* 0x00000002e8e87220 */ /* 0x004fca0000400000 */
[----:B------:R-:W-:-:S04]  /*35960*/  F2FP.BF16.F32.PACK_AB R232, RZ, R232 ;  /* 0x000000e8ffe8723e */ /* 0x000fc800000010ff */
[----:B------:R-:W-:Y:S02]  /*35970*/  PRMT R233, R232, 0x7610, R233 ;  /* 0x00007610e8e97816 */ /* 0x000fe400000000e9 */
[----:B------:R-:W2:Y:S04]  /*35980*/  LDL.LU R232, [R1+0x1d0] ;  /* 0x0001d00001e87983 */ /* 0x000ea80000300800 */
[----:B------:R1:W-:Y:S01]  /*35990*/  @P5 STG.E.U16 desc[UR52][R22.64+0x42], R233 ;  /* 0x000042e916005986 */ /* 0x0003e2000c101534 */
[----:B------:R-:W-:-:S03]  /*359a0*/  ISETP.GT.AND P5, PT, R0, 0x180, P4 ;  /* 0x000001800000780c */ /* 0x000fc600027a4270 */
[----:B-1----:R-:W4:Y:S01]  /*359b0*/  LDL.LU R23, [R1+0x1d4] ;  /* 0x0001d40001177983 */ /* 0x002f220000300800 */
[----:B--2---:R-:W-:-:S05]  /*359c0*/  FMUL R232, R232, R2 ;  /* 0x00000002e8e87220 */ /* 0x004fca0000400000 */
[----:B------:R-:W-:Y:S02]  /*359d0*/  F2FP.BF16.F32.PACK_AB R22, RZ, R232 ;  /* 0x000000e8ff16723e */ /* 0x000fe400000010ff */
[----:B------:R-:W2:Y:S04]  /*359e0*/  LDL.LU R232, [R1+0x1dc] ;  /* 0x0001dc0001e87983 */ /* 0x000ea80000300800 */
[----:B------:R1:W-:Y:S04]  /*359f0*/  @P5 STG.E.U16 desc[UR52][R4.64+0x50], R22 ;  /* 0x0000501604005986 */ /* 0x0003e8000c101534 */
[----:B-1----:R-:W3:Y:S01]  /*35a00*/  LDL.LU R22, [R1+0x1d8] ;  /* 0x0001d80001167983 */ /* 0x002ee20000300800 */
[----:B----4-:R-:W-:Y:S01]  /*35a10*/  FMUL R23, R23, R2 ;  /* 0x0000000217177220 */ /* 0x010fe20000400000 */
[----:B------:R-:W-:-:S02]  /*35a20*/  ISETP.GT.AND P5, PT, R0, 0x180, P3 ;  /* 0x000001800000780c */ /* 0x000fc40001fa4270 */
[----:B------:R-:W-:Y:S02]  /*35a30*/  ISETP.GT.AND P4, PT, R0, 0x188, P4 ;  /* 0x000001880000780c */ /* 0x000fe40002784270 */
[----:B------:R-:W-:-:S04]  /*35a40*/  F2FP.BF16.F32.PACK_AB R23, RZ, R23 ;  /* 0x00000017ff17723e */ /* 0x000fc800000010ff */
[----:B------:R-:W-:Y:S02]  /*35a50*/  PRMT R233, R23, 0x7610, R233 ;  /* 0x0000761017e97816 */ /* 0x000fe400000000e9 */
[----:B------:R-:W4:Y:S04]  /*35a60*/  LDL.LU R23, [R1+0x1e0] ;  /* 0x0001e00001177983 */ /* 0x000f280000300800 */
[----:B------:R1:W-:Y:S04]  /*35a70*/  @P5 STG.E.U16 desc[UR52][R4.64+0x52], R233 ;  /* 0x000052e904005986 */ /* 0x0003e8000c101534 */
[----:B-1----:R-:W4:Y:S01]  /*35a80*/  LDL.LU R233, [R1+0x1ec] ;  /* 0x0001ec0001e97983 */ /* 0x002f220000300800 */
[----:B---3--:R-:W-:-:S05]  /*35a90*/  FMUL R22, R22, R2 ;  /* 0x0000000216167220 */ /* 0x008fca0000400000 */
[----:B------:R-:W-:-:S05]  /*35aa0*/  F2FP.BF16.F32.PACK_AB R22, RZ, R22 ;  /* 0x00000016ff16723e */ /* 0x000fca00000010ff */
[----:B------:R1:W-:Y:S04]  /*35ab0*/  @P4 STG.E.U16 desc[UR52][R8.64+0x50], R22 ;  /* 0x0000501608004986 */ /* 0x0003e8000c101534 */
[----:B-1----:R-:W3:Y:S01]  /*35ac0*/  LDL.LU R22, [R1+0x1e4] ;  /* 0x0001e40001167983 */ /* 0x002ee20000300800 */
[C---:B------:R-:W-:Y:S02]  /*35ad0*/  ISETP.GT.AND P3, PT, R0.reuse, 0x188, P3 ;  /* 0x000001880000780c */ /* 0x040fe40001f64270 */
[----:B------:R-:W-:Y:S01]  /*35ae0*/  ISETP.GT.AND P4, PT, R0, 0x180, P2 ;  /* 0x000001800000780c */ /* 0x000fe20001784270 */
[-C--:B--2---:R-:W-:Y:S01]  /*35af0*/  FMUL R232, R232, R2.reuse ;  /* 0x00000002e8e87220 */ /* 0x084fe20000400000 */
[----:B----4-:R-:W-:Y:S01]  /*35b00*/  FMUL R23, R23, R2 ;  /* 0x0000000217177220 */ /* 0x010fe20000400000 */
[----:B------:R-:W-:-:S03]  /*35b10*/  ISETP.GT.AND P5, PT, R0, 0x180, P0 ;  /* 0x000001800000780c */ /* 0x000fc600007a4270 */
[----:B------:R-:W-:Y:S02]  /*35b20*/  F2FP.BF16.F32.PACK_AB R232, RZ, R232 ;  /* 0x000000e8ffe8723e */ /* 0x000fe400000010ff */
[----:B------:R-:W-:Y:S01]  /*35b30*/  F2FP.BF16.F32.PACK_AB R23, RZ, R23 ;  /* 0x00000017ff17723e */ /* 0x000fe200000010ff */
[-C--:B------:R-:W-:Y:S01]  /*35b40*/  FMUL R16, R16, R2.reuse ;  /* 0x0000000210107220 */ /* 0x080fe20000400000 */
[----:B------:R-:W-:Y:S01]  /*35b50*/  ISETP.GT.AND P6, PT, R3, 0x39, PT ;  /* 0x000000390300780c */ /* 0x000fe20003fc4270 */
[-C--:B------:R-:W-:Y:S01]  /*35b60*/  FMUL R237, R233, R2.reuse ;  /* 0x00000002e9ed7220 */ /* 0x080fe20000400000 */
[----:B------:R1:W-:Y:S01]  /*35b70*/  @P3 STG.E.U16 desc[UR52][R8.64+0x52], R232 ;  /* 0x000052e808003986 */ /* 0x0003e2000c101534 */
[C---:B------:R-:W-:Y:S01]  /*35b80*/  ISETP.GT.AND P2, PT, R0.reuse, 0x188, P2 ;  /* 0x000001880000780c */ /* 0x040fe20001744270 */
[----:B------:R-:W-:Y:S01]  /*35b90*/  FMUL R236, R235, R2 ;  /* 0x00000002ebec7220 */ /* 0x000fe20000400000 */
[C---:B------:R-:W-:Y:S01]  /*35ba0*/  ISETP.GT.AND P0, PT, R0.reuse, 0x188, P0 ;  /* 0x000001880000780c */ /* 0x040fe20000704270 */
[----:B------:R2:W-:Y:S01]  /*35bb0*/  @P4 STG.E.U16 desc[UR52][R4.64+0x60], R23 ;  /* 0x0000601704004986 */ /* 0x0005e2000c101534 */
[----:B------:R-:W-:-:S02]  /*35bc0*/  ISETP.GT.AND P3, PT, R0, 0x180, P1 ;  /* 0x000001800000780c */ /* 0x000fc40000f64270 */
[----:B------:R-:W-:Y:S01]  /*35bd0*/  ISETP.GT.AND P4, PT, R0, 0x180, P6 ;  /* 0x000001800000780c */ /* 0x000fe20003784270 */
[-C--:B------:R-:W-:Y:S01]  /*35be0*/  FMUL R233, R234, R2.reuse ;  /* 0x00000002eae97220 */ /* 0x080fe20000400000 */
[----:B------:R-:W-:Y:S01]  /*35bf0*/  ISETP.GT.AND P1, PT, R0, 0x188, P1 ;  /* 0x000001880000780c */ /* 0x000fe20000f24270 */
[----:B------:R-:W-:Y:S01]  /*35c00*/  FMUL R235, R17, R2 ;  /* 0x0000000211eb7220 */ /* 0x000fe20000400000 */
[----:B-1----:R-:W-:Y:S02]  /*35c10*/  F2FP.BF16.F32.PACK_AB R232, RZ, R236 ;  /* 0x000000ecffe8723e */ /* 0x002fe400000010ff */
[----:B--2---:R-:W-:Y:S01]  /*35c20*/  F2FP.BF16.F32.PACK_AB R23, RZ, R16 ;  /* 0x00000010ff17723e */ /* 0x004fe200000010ff */
[----:B------:R-:W-:Y:S01]  /*35c30*/  FMUL R234, R39, R2 ;  /* 0x0000000227ea7220 */ /* 0x000fe20000400000 */
[----:B------:R-:W-:Y:S01]  /*35c40*/  F2FP.BF16.F32.PACK_AB R233, RZ, R233 ;  /* 0x000000e9ffe9723e */ /* 0x000fe200000010ff */
[----:B------:R-:W2:Y:S01]  /*35c50*/  LDL.LU R16, [R1+0x1b4] ;  /* 0x0001b40001107983 */ /* 0x000ea20000300800 */
[----:B------:R-:W-:-:S03]  /*35c60*/  PRMT R236, R23, 0x7610, R236 ;  /* 0x0000761017ec7816 */ /* 0x000fc600000000ec */
[----:B------:R-:W4:Y:S04]  /*35c70*/  LDL.LU R17, [R1+0x1b8] ;  /* 0x0001b80001117983 */ /* 0x000f280000300800 */
[----:B------:R-:W4:Y:S01]  /*35c80*/  LDL.LU R39, [R1+0x1bc] ;  /* 0x0001bc0001277983 */ /* 0x000f220000300800 */
[----:B---3--:R-:W-:-:S05]  /*35c90*/  FMUL R22, R22, R2 ;  /* 0x0000000216167220 */ /* 0x008fca0000400000 */
[----:B------:R-:W-:-:S05]  /*35ca0*/  F2FP.BF16.F32.PACK_AB R22, RZ, R22 ;  /* 0x00000016ff16723e */ /* 0x000fca00000010ff */
[----:B------:R1:W-:Y:S02]  /*35cb0*/  @P5 STG.E.U16 desc[UR52][R4.64+0x62], R22 ;  /* 0x0000621604005986 */ /* 0x0003e4000c101534 */
[----:B-1----:R-:W-:-:S04]  /*35cc0*/  F2FP.BF16.F32.PACK_AB R22, RZ, R237 ;  /* 0x000000edff16723e */ /* 0x002fc800000010ff */
[----:B------:R-:W-:Y:S02]  /*35cd0*/  PRMT R23, R22, 0x7610, R23 ;  /* 0x0000761016177816 */ /* 0x000fe40000000017 */
[----:B------:R-:W-:Y:S01]  /*35ce0*/  F2FP.BF16.F32.PACK_AB R22, RZ, R235 ;  /* 0x000000ebff16723e */ /* 0x000fe200000010ff */
[----:B------:R-:W-:Y:S04]  /*35cf0*/  @P2 STG.E.U16 desc[UR52][R8.64+0x60], R236 ;  /* 0x000060ec08002986 */ /* 0x000fe8000c101534 */
[----:B------:R1:W-:Y:S04]  /*35d00*/  @P0 STG.E.U16 desc[UR52][R8.64+0x62], R23 ;  /* 0x0000621708000986 */ /* 0x0003e8000c101534 */
[----:B------:R3:W-:Y:S04]  /*35d10*/  @P3 STG.E.U16 desc[UR52][R4.64+0x70], R233 ;  /* 0x000070e904003986 */ /* 0x0007e8000c101534 */
[----:B------:R0:W-:Y:S04]  /*35d20*/  @P4 STG.E.U16 desc[UR52][R4.64+0x72], R232 ;  /* 0x000072e804004986 */ /* 0x0001e8000c101534 */
[----:B-1----:R-:W2:Y:S01]  /*35d30*/  LDL.LU R23, [R1+0x184] ;  /* 0x0001840001177983 */ /* 0x002ea20000300800 */
[----:B---3--:R-:W-:-:S03]  /*35d40*/  F2FP.BF16.F32.PACK_AB R233, RZ, R234 ;  /* 0x000000eaffe9723e */ /* 0x008fc600000010ff */
[----:B------:R1:W-:Y:S04]  /*35d50*/  @P1 STG.E.U16 desc[UR52][R8.64+0x70], R22 ;  /* 0x0000701608001986 */ /* 0x0003e8000c101534 */
[----:B0-----:R-:W3:Y:S04]  /*35d60*/  LDL.LU R232, [R1+0x180] ;  /* 0x0001800001e87983 */ /* 0x001ee80000300800 */
[----:B------:R-:W4:Y:S04]  /*35d70*/  LDL.LU R234, [R1+0x18c] ;  /* 0x00018c0001ea7983 */ /* 0x000f280000300800 */
[----:B-1----:R-:W4:Y:S01]  /*35d80*/  LDL.LU R22, [R1+0x188] ;  /* 0x0001880001167983 */ /* 0x002f220000300800 */
[----:B------:R-:W-:-:S02]  /*35d90*/  ISETP.GT.AND P2, PT, R3, 0x39, PT ;  /* 0x000000390300780c */ /* 0x000fc40003f44270 */
[C---:B------:R-:W-:Y:S02]  /*35da0*/  ISETP.GT.AND P6, PT, R3.reuse, 0x40, PT ;  /* 0x000000400300780c */ /* 0x040fe40003fc4270 */
[----:B------:R-:W-:Y:S02]  /*35db0*/  ISETP.GT.AND P5, PT, R3, 0x41, PT ;  /* 0x000000410300780c */ /* 0x000fe40003fa4270 */
[C---:B------:R-:W-:Y:S02]  /*35dc0*/  ISETP.GT.AND P0, PT, R0.reuse, 0x188, P2 ;  /* 0x000001880000780c */ /* 0x040fe40001704270 */
[C---:B------:R-:W-:Y:S02]  /*35dd0*/  ISETP.GT.AND P2, PT, R0.reuse, RZ, P6 ;  /* 0x000000ff0000720c */ /* 0x040fe40003744270 */
[C---:B------:R-:W-:Y:S02]  /*35de0*/  ISETP.GT.AND P3, PT, R0.reuse, RZ, P5 ;  /* 0x000000ff0000720c */ /* 0x040fe40002f64270 */
[----:B------:R-:W-:-:S02]  /*35df0*/  ISETP.GT.AND P4, PT, R0, 0x8, P6 ;  /* 0x000000080000780c */ /* 0x000fc40003784270 */
[----:B------:R-:W-:Y:S02]  /*35e00*/  PRMT R235, R233, 0x7610, R235 ;  /* 0x00007610e9eb7816 */ /* 0x000fe400000000eb */
[----:B------:R-:W-:-:S03]  /*35e10*/  ISETP.GT.AND P1, PT, R0, 0x8, P5 ;  /* 0x000000080000780c */ /* 0x000fc60002f24270 */
[----:B------:R0:W-:Y:S04]  /*35e20*/  @P0 STG.E.U16 desc[UR52][R8.64+0x72], R235 ;  /* 0x000072eb08000986 */ /* 0x0001e8000c101534 */
[----:B0-----:R-:W4:Y:S01]  /*35e30*/  LDL.LU R235, [R1+0x1b0] ;  /* 0x0001b00001eb7983 */ /* 0x001f220000300800 */
[-C--:B--2---:R-:W-:Y:S01]  /*35e40*/  FMUL R23, R23, R2.reuse ;  /* 0x0000000217177220 */ /* 0x084fe20000400000 */
[----:B---3--:R-:W-:-:S04]  /*35e50*/  FMUL R232, R232, R2 ;  /* 0x00000002e8e87220 */ /* 0x008fc80000400000 */
[----:B------:R-:W-:Y:S02]  /*35e60*/  F2FP.BF16.F32.PACK_AB R23, RZ, R23 ;  /* 0x00000017ff17723e */ /* 0x000fe400000010ff */
[----:B------:R-:W-:Y:S01]  /*35e70*/  F2FP.BF16.F32.PACK_AB R232, RZ, R232 ;  /* 0x000000e8ffe8723e */ /* 0x000fe200000010ff */
[-C--:B----4-:R-:W-:Y:S01]  /*35e80*/  FMUL R22, R22, R2.reuse ;  /* 0x0000000216167220 */ /* 0x090fe20000400000 */
[----:B------:R-:W-:Y:S02]  /*35e90*/  FMUL R234, R234, R2 ;  /* 0x00000002eaea7220 */ /* 0x000fe40000400000 */
[----:B------:R-:W-:Y:S02]  /*35ea0*/  PRMT R233, R232, 0x7610, R233 ;  /* 0x00007610e8e97816 */ /* 0x000fe400000000e9 */
[----:B------:R-:W-:Y:S02]  /*35eb0*/  F2FP.BF16.F32.PACK_AB R22, RZ, R22 ;  /* 0x00000016ff16723e */ /* 0x000fe400000010ff */
[----:B------:R-:W-:-:S02]  /*35ec0*/  PRMT R232, R23, 0x7610, R232 ;  /* 0x0000761017e87816 */ /* 0x000fc400000000e8 */
[----:B------:R-:W-:Y:S02]  /*35ed0*/  PRMT R23, R22, 0x7610, R23 ;  /* 0x0000761016177816 */ /* 0x000fe40000000017 */
[----:B------:R-:W-:Y:S01]  /*35ee0*/  F2FP.BF16.F32.PACK_AB R22, RZ, R234 ;  /* 0x000000eaff16723e */ /* 0x000fe200000010ff */
[----:B------:R-:W-:Y:S04]  /*35ef0*/  @P2 STG.E.U16 desc[UR52][R18.64+0x80], R233 ;  /* 0x000080e912002986 */ /* 0x000fe8000c101534 */
[----:B------:R0:W-:Y:S04]  /*35f00*/  @P3 STG.E.U16 desc[UR52][R18.64+0x82], R232 ;  /* 0x000082e812003986 */ /* 0x0001e8000c101534 */
[----:B------:R-:W2:Y:S04]  /*35f10*/  LDL.LU R234, [R1+0x1ac] ;  /* 0x0001ac0001ea7983 */ /* 0x000ea80000300800 */
[----:B------:R1:W-:Y:S01]  /*35f20*/  @P4 STG.E.U16 desc[UR52][R20.64+0x80], R23 ;  /* 0x0000801714004986 */ /* 0x0003e2000c101534 */
[----:B0-----:R-:W-:-:S03]  /*35f30*/  PRMT R232, R22, 0x7610, R232 ;  /* 0x0000761016e87816 */ /* 0x001fc600000000e8 */
[----:B-1----:R-:W3:Y:S04]  /*35f40*/  LDL.LU R23, [R1+0x194] ;  /* 0x0001940001177983 */ /* 0x002ee80000300800 */
[----:B------:R-:W4:Y:S04]  /*35f50*/  LDL.LU R22, [R1+0x190] ;  /* 0x0001900001167983 */ /* 0x000f280000300800 */
[----:B------:R0:W-:Y:S04]  /*35f60*/  @P1 STG.E.U16 desc[UR52][R20.64+0x82], R232 ;  /* 0x000082e814001986 */ /* 0x0001e8000c101534 */
[----:B0-----:R-:W2:Y:S01]  /*35f70*/  LDL.LU R232, [R1+0x198] ;  /* 0x0001980001e87983 */ /* 0x001ea20000300800 */
[----:B------:R-:W-:-:S02]  /*35f80*/  ISETP.GT.AND P4, PT, R3, 0x48, PT ;  /* 0x000000480300780c */ /* 0x000fc40003f84270 */
[----:B------:R-:W-:Y:S02]  /*35f90*/  ISETP.GT.AND P3, PT, R3, 0x49, PT ;  /* 0x000000490300780c */ /* 0x000fe40003f64270 */
[C---:B------:R-:W-:Y:S02]  /*35fa0*/  ISETP.GT.AND P0, PT, R0.reuse, RZ, P4 ;  /* 0x000000ff0000720c */ /* 0x040fe40002704270 */
[C---:B------:R-:W-:Y:S02]  /*35fb0*/  ISETP.GT.AND P2, PT, R0.reuse, RZ, P3 ;  /* 0x000000ff0000720c */ /* 0x040fe40001f44270 */
[----:B------:R-:W-:Y:S01]  /*35fc0*/  ISETP.GT.AND P1, PT, R0, 0x8, P4 ;  /* 0x000000080000780c */ /* 0x000fe20002724270 */
[-C--:B---3--:R-:W-:Y:S01]  /*35fd0*/  FMUL R23, R23, R2.reuse ;  /* 0x0000000217177220 */ /* 0x088fe20000400000 */
[----:B----4-:R-:W-:-:S04]  /*35fe0*/  FMUL R22, R22, R2 ;  /* 0x0000000216167220 */ /* 0x010fc80000400000 */
[----:B------:R-:W-:Y:S02]  /*35ff0*/  F2FP.BF16.F32.PACK_AB R23, RZ, R23 ;  /* 0x00000017ff17723e */ /* 0x000fe400000010ff */
[----:B------:R-:W-:-:S04]  /*36000*/  F2FP.BF16.F32.PACK_AB R22, RZ, R22 ;  /* 0x00000016ff16723e */ /* 0x000fc800000010ff */
[----:B------:R-:W-:Y:S01]  /*36010*/  PRMT R233, R22, 0x7610, R233 ;  /* 0x0000761016e97816 */ /* 0x000fe200000000e9 */
[----:B--2---:R-:W-:-:S04]  /*36020*/  FMUL R232, R232, R2 ;  /* 0x00000002e8e87220 */ /* 0x004fc80000400000 */
[----:B------:R-:W-:Y:S01]  /*36030*/  @P0 STG.E.U16 desc[UR52][R18.64+0x90], R233 ;  /* 0x000090e912000986 */ /* 0x000fe2000c101534 */
[----:B------:R-:W-:-:S03]  /*36040*/  F2FP.BF16.F32.PACK_AB R22, RZ, R232 ;  /* 0x000000e8ff16723e */ /* 0x000fc600000010ff */
[----:B------:R0:W-:Y:S04]  /*36050*/  @P2 STG.E.U16 desc[UR52][R18.64+0x92], R23 ;  /* 0x0000921712002986 */ /* 0x0001e8000c101534 */
[----:B------:R1:W-:Y:S04]  /*36060*/  @P1 STG.E.U16 desc[UR52][R20.64+0x90], R22 ;  /* 0x0000901614001986 */ /* 0x0003e8000c101534 */
[----:B0-----:R-:W2:Y:S04]  /*36070*/  LDL.LU R23, [R1+0x19c] ;  /* 0x00019c0001177983 */ /* 0x001ea80000300800 */
[----:B-1----:R-:W3:Y:S01]  /*36080*/  LDL.LU R22, [R1+0x1a0] ;  /* 0x0001a00001167983 */ /* 0x002ee20000300800 */
[-C--:B--2---:R-:W-:Y:S01]  /*36090*/  FMUL R23, R23, R2.reuse ;  /* 0x0000000217177220 */ /* 0x084fe20000400000 */
[----:B---3--:R-:W-:-:S04]  /*360a0*/  FMUL R22, R22, R2 ;  /* 0x0000000216167220 */ /* 0x008fc80000400000 */
[----:B------:R-:W-:Y:S02]  /*360b0*/  F2FP.BF16.F32.PACK_AB R23, RZ, R23 ;  /* 0x00000017ff17723e */ /* 0x000fe400000010ff */
[----:B------:R-:W-:Y:S02]  /*360c0*/  F2FP.BF16.F32.PACK_AB R22, RZ, R22 ;  /* 0x00000016ff16723e */ /* 0x000fe400000010ff */
[----:B------:R-:W-:Y:S02]  /*360d0*/  PRMT R232, R23, 0x7610, R232 ;  /* 0x0000761017e87816 */ /* 0x000fe400000000e8 */
[----:B------:R-:W-:Y:S02]  /*360e0*/  PRMT R23, R22, 0x7610, R23 ;  /* 0x0000761016177816 */ /* 0x000fe40000000017 */
[----:B------:R-:W2:Y:S01]  /*360f0*/  LDL.LU R22, [R1+0x1a4] ;  /* 0x0001a40001167983 */ /* 0x000ea20000300800 */
[----:B------:R-:W-:Y:S02]  /*36100*/  ISETP.GT.AND P2, PT, R3, 0x50, PT ;  /* 0x000000500300780c */ /* 0x000fe40003f44270 */
[----:B------:R-:W-:-:S02]  /*36110*/  ISETP.GT.AND P0, PT, R0, 0x8, P3 ;  /* 0x000000080000780c */ /* 0x000fc40001f04270 */
[----:B------:R-:W-:-:S11]  /*36120*/  ISETP.GT.AND P1, PT, R0, RZ, P2 ;  /* 0x000000ff0000720c */ /* 0x000fd60001724270 */
[----:B------:R-:W-:Y:S04]  /*36130*/  @P0 STG.E.U16 desc[UR52][R20.64+0x92], R232 ;  /* 0x000092e814000986 */ /* 0x000fe8000c101534 */
[----:B------:R0:W-:Y:S01]  /*36140*/  @P1 STG.E.U16 desc[UR52][R18.64+0xa0], R23 ;  /* 0x0000a01712001986 */ /* 0x0001e2000c101534 */
[----:B--2---:R-:W-:-:S05]  /*36150*/  FMUL R22, R22, R2 ;  /* 0x0000000216167220 */ /* 0x004fca0000400000 */
[----:B------:R-:W-:-:S04]  /*36160*/  F2FP.BF16.F32.PACK_AB R22, RZ, R22 ;  /* 0x00000016ff16723e */ /* 0x000fc800000010ff */
[----:B0-----:R-:W-:Y:S02]  /*36170*/  PRMT R23, R22, 0x7610, R23 ;  /* 0x0000761016177816 */ /* 0x001fe40000000017 */
[----:B------:R-:W2:Y:S01]  /*36180*/  LDL.LU R22, [R1+0x1a8] ;  /* 0x0001a80001167983 */ /* 0x000ea20000300800 */
[----:B------:R-:W-:-:S04]  /*36190*/  ISETP.GT.AND P0, PT, R3, 0x51, PT ;  /* 0x000000510300780c */ /* 0x000fc80003f04270 */
[----:B------:R-:W-:-:S13]  /*361a0*/  ISETP.GT.AND P1, PT, R0, RZ, P0 ;  /* 0x000000ff0000720c */ /* 0x000fda0000724270 */
[----:B------:R0:W-:Y:S01]  /*361b0*/  @P1 STG.E.U16 desc[UR52][R18.64+0xa2], R23 ;  /* 0x0000a21712001986 */ /* 0x0001e2000c101534 */
[----:B------:R-:W-:Y:S01]  /*361c0*/  ISETP.GT.AND P1, PT, R0, 0x8, P2 ;  /* 0x000000080000780c */ /* 0x000fe20001724270 */
[----:B--2---:R-:W-:-:S05]  /*361d0*/  FMUL R22, R22, R2 ;  /* 0x0000000216167220 */ /* 0x004fca0000400000 */
[----:B------:R-:W-:-:S04]  /*361e0*/  F2FP.BF16.F32.PACK_AB R22, RZ, R22 ;  /* 0x00000016ff16723e */ /* 0x000fc800000010ff */
[----:B0-----:R-:W-:Y:S01]  /*361f0*/  PRMT R23, R22, 0x7610, R23 ;  /* 0x0000761016177816 */ /* 0x001fe20000000017 */
[----:B------:R-:W-:-:S04]  /*36200*/  FMUL R22, R234, R2 ;  /* 0x00000002ea167220 */ /* 0x000fc80000400000 */
[----:B------:R0:W-:Y:S01]  /*36210*/  @P1 STG.E.U16 desc[UR52][R20.64+0xa0], R23 ;  /* 0x0000a01714001986 */ /* 0x0001e2000c101534 */
[----:B------:R-:W-:Y:S02]  /*36220*/  ISETP.GT.AND P1, PT, R0, 0x8, P0 ;  /* 0x000000080000780c */ /* 0x000fe40000724270 */
[----:B------:R-:W-:-:S04]  /*36230*/  F2FP.BF16.F32.PACK_AB R22, RZ, R22 ;  /* 0x00000016ff16723e */ /* 0x000fc800000010ff */
[----:B------:R-:W-:-:S07]  /*36240*/  PRMT R232, R22, 0x7610, R232 ;  /* 0x0000761016e87816 */ /* 0x000fce00000000e8 */
[----:B------:R1:W-:Y:S01]  /*36250*/  @P1 STG.E.U16 desc[UR52][R20.64+0xa2], R232 ;  /* 0x0000a2e814001986 */ /* 0x0003e2000c101534 */
[----:B------:R-:W-:Y:S01]  /*36260*/  ISETP.GT.AND P1, PT, R3, 0x58, PT ;  /* 0x000000580300780c */ /* 0x000fe20003f24270 */
[----:B0-----:R-:W-:-:S03]  /*36270*/  FMUL R23, R235, R2 ;  /* 0x00000002eb177220 */ /* 0x001fc60000400000 */
[----:B------:R-:W-:Y:S02]  /*36280*/  ISETP.GT.AND P6, PT, R0, RZ, P1 ;  /* 0x000000ff0000720c */ /* 0x000fe40000fc4270 */
[----:B------:R-:W-:Y:S01]  /*36290*/  F2FP.BF16.F32.PACK_AB R22, RZ, R23 ;  /* 0x00000017ff16723e */ /* 0x000fe200000010ff */
[----:B-1----:R-:W2:Y:S04]  /*362a0*/  LDL.LU R232, [R1+0x168] ;  /* 0x0001680001e87983 */ /* 0x002ea80000300800 */
[----:B------:R-:W3:Y:S06]  /*362b0*/  LDL.LU R234, [R1+0x16c] ;  /* 0x00016c0001ea7983 */ /* 0x000eec0000300800 */
[----:B------:R0:W-:Y:S01]  /*362c0*/  @P6 STG.E.U16 desc[UR52][R18.64+0xb0], R22 ;  /* 0x0000b01612006986 */ /* 0x0001e2000c101534 */
[----:B------:R-:W-:-:S03]  /*362d0*/  ISETP.GT.AND P6, PT, R3, 0x59, PT ;  /* 0x000000590300780c */ /* 0x000fc60003fc4270 */
[----:B------:R-:W4:Y:S01]  /*362e0*/  LDL.LU R235, [R1+0x170] ;  /* 0x0001700001eb7983 */ /* 0x000f220000300800 */
[----:B------:R-:W-:Y:S01]  /*362f0*/  ISETP.GT.AND P6, PT, R0, RZ, P6 ;  /* 0x000000ff0000720c */ /* 0x000fe200037c4270 */
[----:B0-----:R-:W-:Y:S02]  /*36300*/  FMUL R22, R16, R2 ;  /* 0x0000000210167220 */ /* 0x001fe40000400000 */
[----:B------:R-:W4:Y:S03]  /*36310*/  LDL.LU R16, [R1+0x174] ;  /* 0x0001740001107983 */ /* 0x000f260000300800 */
[----:B------:R-:W-:-:S07]  /*36320*/  F2FP.BF16.F32.PACK_AB R22, RZ, R22 ;  /* 0x00000016ff16723e */ /* 0x000fce00000010ff */
[----:B------:R0:W-:Y:S01]  /*36330*/  @P6 STG.E.U16 desc[UR52][R18.64+0xb2], R22 ;  /* 0x0000b21612006986 */ /* 0x0001e2000c101534 */
[----:B------:R-:W-:Y:S01]  /*36340*/  ISETP.GT.AND P6, PT, R0, 0x8, P1 ;  /* 0x000000080000780c */ /* 0x000fe20000fc4270 */
[----:B0-----:R-:W-:Y:S02]  /*36350*/  FMUL R22, R17, R2 ;  /* 0x0000000211167220 */ /* 0x001fe40000400000 */
[----:B------:R-:W4:Y:S03]  /*36360*/  LDL.LU R17, [R1+0x178] ;  /* 0x0001780001117983 */ /* 0x000f260000300800 */
[----:B------:R-:W-:-:S07]  /*36370*/  F2FP.BF16.F32.PACK_AB R22, RZ, R22 ;  /* 0x00000016ff16723e */ /* 0x000fce00000010ff */
[----:B------:R0:W-:Y:S01]  /*36380*/  @P6 STG.E.U16 desc[UR52][R20.64+0xb0], R22 ;  /* 0x0000b01614006986 */ /* 0x0001e2000c101534 */
[----:B------:R-:W-:-:S04]  /*36390*/  ISETP.GT.AND P6, PT, R3, 0x59, PT ;  /* 0x000000590300780c */ /* 0x000fc80003fc4270 */
[----:B------:R-:W-:Y:S01]  /*363a0*/  ISETP.GT.AND P6, PT, R0, 0x8, P6 ;  /* 0x000000080000780c */ /* 0x000fe200037c4270 */
[----:B0-----:R-:W-:Y:S02]  /*363b0*/  FMUL R22, R39, R2 ;  /* 0x0000000227167220 */ /* 0x001fe40000400000 */
[----:B------:R-:W4:Y:S03]  /*363c0*/  LDL.LU R39, [R1+0x17c] ;  /* 0x00017c0001277983 */ /* 0x000f260000300800 */
[----:B------:R-:W-:-:S07]  /*363d0*/  F2FP.BF16.F32.PACK_AB R22, RZ, R22 ;  /* 0x00000016ff16723e */ /* 0x000fce00000010ff */
[----:B------:R0:W-:Y:S04]  /*363e0*/  @P6 STG.E.U16 desc[UR52][R20.64+0xb2], R22 ;  /* 0x0000b21614006986 */ /* 0x0001e8000c101534 */
[----:B0-----:R-:W2:Y:S01]  /*363f0*/  LDL.LU R22, [R1+0x140] ;  /* 0x0001400001167983 */ /* 0x001ea20000300800 */
[----:B------:R-:W-:-:S04]  /*36400*/  ISETP.GT.AND P6, PT, R3, 0x40, PT ;  /* 0x000000400300780c */ /* 0x000fc80003fc4270 */
[----:B------:R-:W-:Y:S01]  /*36410*/  ISETP.GT.AND P6, PT, R0, 0x80, P6 ;  /* 0x000000800000780c */ /* 0x000fe200037c4270 */
[----:B--2---:R-:W-:-:S05]  /*36420*/  FMUL R22, R22, R2 ;  /* 0x0000000216167220 */ /* 0x004fca0000400000 */
[----:B------:R-:W-:-:S07]  /*36430*/  F2FP.BF16.F32.PACK_AB R22, RZ, R22 ;  /* 0x00000016ff16723e */ /* 0x000fce00000010ff */
[----:B------:R0:W-:Y:S04]  /*36440*/  @P6 STG.E.U16 desc[UR52][R10.64+0x80], R22 ;  /* 0x000080160a006986 */ /* 0x0001e8000c101534 */
[----:B0-----:R-:W2:Y:S01]  /*36450*/  LDL.LU R22, [R1+0x144] ;  /* 0x0001440001167983 */ /* 0x001ea20000300800 */
[----:B------:R-:W-:Y:S01]  /*36460*/  ISETP.GT.AND P6, PT, R0, 0x80, P5 ;  /* 0x000000800000780c */ /* 0x000fe20002fc4270 */
[----:B--2---:R-:W-:-:S05]  /*36470*/  FMUL R22, R22, R2 ;  /* 0x0000000216167220 */ /* 0x004fca0000400000 */
        /* <DEDUP_REMOVED lines=42> */
[----:B------:R0:W-:Y:S01]  /*36720*/  @P6 STG.E.U16 desc[UR52][R10.64+0xa2], R22 ;  /* 0x0000a2160a006986 */ /* 0x0001e2000c101534 */
[----:B------:R-:W-:Y:S01]  /*36730*/  ISETP.GT.AND P6, PT, R0, 0x88, P2 ;  /* 0x000000880000780c */ /* 0x000fe200017c4270 */
[----:B0-----:R-:W-:Y:S02]  /*36740*/  FMUL R22, R232, R2 ;  /* 0x00000002e8167220 */ /* 0x001fe40000400000 */
[----:B------:R-:W2:Y:S03]  /*36750*/  LDL.LU R232, [R1+0x128] ;  /* 0x0001280001e87983 */ /* 0x000ea60000300800 */
[----:B------:R-:W-:-:S07]  /*36760*/  F2FP.BF16.F32.PACK_AB R22, RZ, R22 ;  /* 0x00000016ff16723e */ /* 0x000fce00000010ff */
[----:B------:R3:W-:Y:S01]  /*36770*/  @P6 STG.E.U16 desc[UR52][R14.64+0xa0], R22 ;  /* 0x0000a0160e006986 */ /* 0x0007e2000c101534 */
[----:B------:R-:W-:Y:S01]  /*36780*/  ISETP.GT.AND P6, PT, R0, 0x88, P0 ;  /* 0x000000880000780c */ /* 0x000fe200007c4270 */
[----:B---3--:R-:W-:Y:S02]  /*36790*/  FMUL R22, R234, R2 ;  /* 0x00000002ea167220 */ /* 0x008fe40000400000 */
[----:B------:R-:W3:Y:S03]  /*367a0*/  LDL.LU R234, [R1+0x12c] ;  /* 0x00012c0001ea7983 */ /* 0x000ee60000300800 */
[----:B------:R-:W-:-:S07]  /*367b0*/  F2FP.BF16.F32.PACK_AB R22, RZ, R22 ;  /* 0x00000016ff16723e */ /* 0x000fce00000010ff */
[----:B------:R4:W-:Y:S01]  /*367c0*/  @P6 STG.E.U16 desc[UR52][R14.64+0xa2], R22 ;  /* 0x0000a2160e006986 */ /* 0x0009e2000c101534 */
[----:B------:R-:W-:Y:S01]  /*367d0*/  ISETP.GT.AND P6, PT, R0, 0x80, P1 ;  /* 0x000000800000780c */ /* 0x000fe20000fc4270 */
[----:B----4-:R-:W-:Y:S02]  /*367e0*/  FMUL R22, R235, R2 ;  /* 0x00000002eb167220 */ /* 0x010fe40000400000 */
        /* <DEDUP_REMOVED lines=78> */
[----:B---3--:R-:W-:-:S05]  /*36cd0*/  FMUL R22, R234, R2 ;  /* 0x00000002ea167220 */ /* 0x008fca0000400000 */
[----:B------:R-:W-:-:S07]  /*36ce0*/  F2FP.BF16.F32.PACK_AB R22, RZ, R22 ;  /* 0x00000016ff16723e */ /* 0x000fce00000010ff */
[----:B------:R4:W-:Y:S01]  /*36cf0*/  @P6 STG.E.U16 desc[UR52][R12.64+0xa2], R22 ;  /* 0x0000a2160c006986 */ /* 0x0009e2000c101534 */
[----:B------:R-:W-:Y:S01]  /*36d00*/  ISETP.GT.AND P6, PT, R0, 0x100, P1 ;  /* 0x000001000000780c */ /* 0x000fe20000fc4270 */
[----:B----4-:R-:W-:-:S05]  /*36d10*/  FMUL R22, R235, R2 ;  /* 0x00000002eb167220 */ /* 0x010fca0000400000 */
[----:B------:R-:W-:-:S07]  /*36d20*/  F2FP.BF16.F32.PACK_AB R22, RZ, R22 ;  /* 0x00000016ff16723e */ /* 0x000fce00000010ff */
[----:B------:R0:W-:Y:S01]  /*36d30*/  @P6 STG.E.U16 desc[UR52][R6.64+0xb0], R22 ;  /* 0x0000b01606006986 */ /* 0x0001e2000c101534 */
[----:B------:R-:W-:-:S04]  /*36d40*/  ISETP.GT.AND P6, PT, R3, 0x59, PT ;  /* 0x000000590300780c */ /* 0x000fc80003fc4270 */
[----:B------:R-:W-:Y:S01]  /*36d50*/  ISETP.GT.AND P6, PT, R0, 0x100, P6 ;  /* 0x000001000000780c */ /* 0x000fe200037c4270 */
[----:B0-----:R-:W-:Y:S02]  /*36d60*/  FMUL R22, R16, R2 ;  /* 0x0000000210167220 */ /* 0x001fe40000400000 */
[----:B------:R-:W3:Y:S03]  /*36d70*/  LDL.LU R16, [R1+0xe8] ;  /* 0x0000e80001107983 */ /* 0x000ee60000300800 */
[----:B------:R-:W-:-:S07]  /*36d80*/  F2FP.BF16.F32.PACK_AB R22, RZ, R22 ;  /* 0x00000016ff16723e */ /* 0x000fce00000010ff */
[----:B------:R0:W-:Y:S01]  /*36d90*/  @P6 STG.E.U16 desc[UR52][R6.64+0xb2], R22 ;  /* 0x0000b21606006986 */ /* 0x0001e2000c101534 */
[----:B------:R-:W-:Y:S01]  /*36da0*/  ISETP.GT.AND P6, PT, R0, 0x108, P1 ;  /* 0x000001080000780c */ /* 0x000fe20000fc4270 */
[----:B0-----:R-:W-:-:S05]  /*36db0*/  FMUL R22, R17, R2 ;  /* 0x0000000211167220 */ /* 0x001fca0000400000 */
[----:B------:R-:W-:-:S07]  /*36dc0*/  F2FP.BF16.F32.PACK_AB R22, RZ, R22 ;  /* 0x00000016ff16723e */ /* 0x000fce00000010ff */
[----:B------:R0:W-:Y:S01]  /*36dd0*/  @P6 STG.E.U16 desc[UR52][R12.64+0xb0], R22 ;  /* 0x0000b0160c006986 */ /* 0x0001e2000c101534 */
[----:B------:R-:W-:-:S04]  /*36de0*/  ISETP.GT.AND P6, PT, R3, 0x59, PT ;  /* 0x000000590300780c */ /* 0x000fc80003fc4270 */
[----:B------:R-:W-:Y:S01]  /*36df0*/  ISETP.GT.AND P6, PT, R0, 0x108, P6 ;  /* 0x000001080000780c */ /* 0x000fe200037c4270 */
[----:B0-----:R-:W-:Y:S02]  /*36e00*/  FMUL R22, R39, R2 ;  /* 0x0000000227167220 */ /* 0x001fe40000400000 */
[----:B------:R-:W4:Y:S03]  /*36e10*/  LDL.LU R39, [R1+0xec] ;  /* 0x0000ec0001277983 */ /* 0x000f260000300800 */
[----:B------:R-:W-:Y:S01]  /*36e20*/  F2FP.BF16.F32.PACK_AB R22, RZ, R22 ;  /* 0x00000016ff16723e */ /* 0x000fe200000010ff */
[----:B------:R-:W4:Y:S04]  /*36e30*/  LDL.LU R17, [R1+0xf4] ;  /* 0x0000f40001117983 */ /* 0x000f280000300800 */
[----:B------:R-:W4:Y:S04]  /*36e40*/  LDL.LU R235, [R1+0xf8] ;  /* 0x0000f80001eb7983 */ /* 0x000f280000300800 */
[----:B------:R-:W4:Y:S04]  /*36e50*/  LDL.LU R234, [R1+0xfc] ;  /* 0x0000fc0001ea7983 */ /* 0x000f280000300800 */
        /* <DEDUP_REMOVED lines=21> */
[----:B------:R-:W-:-:S04]  /*36fb0*/  F2FP.BF16.F32.PACK_AB R22, RZ, R22 ;  /* 0x00000016ff16723e */ /* 0x000fc800000010ff */
[----:B------:R-:W-:Y:S02]  /*36fc0*/  PRMT R23, R22, 0x7610, R23 ;  /* 0x0000761016177816 */ /* 0x000fe40000000017 */
[----:B------:R-:W2:Y:S04]  /*36fd0*/  LDL.LU R22, [R1+0xd0] ;  /* 0x0000d00001167983 */ /* 0x000ea80000300800 */
[----:B------:R0:W-:Y:S01]  /*36fe0*/  @P5 STG.E.U16 desc[UR52][R8.64+0x82], R23 ;  /* 0x0000821708005986 */ /* 0x0001e2000c101534 */
[----:B------:R-:W-:-:S03]  /*36ff0*/  ISETP.GT.AND P5, PT, R0, 0x180, P4 ;  /* 0x000001800000780c */ /* 0x000fc600027a4270 */
[----:B0-----:R-:W3:Y:S01]  /*37000*/  LDL.LU R23, [R1+0xd4] ;  /* 0x0000d40001177983 */ /* 0x001ee20000300800 */
[----:B--2---:R-:W-:-:S05]  /*37010*/  FMUL R22, R22, R2 ;  /* 0x0000000216167220 */ /* 0x004fca0000400000 */
[----:B------:R-:W-:-:S05]  /*37020*/  F2FP.BF16.F32.PACK_AB R22, RZ, R22 ;  /* 0x00000016ff16723e */ /* 0x000fca00000010ff */
[----:B------:R0:W-:Y:S04]  /*37030*/  @P5 STG.E.U16 desc[UR52][R4.64+0x90], R22 ;  /* 0x0000901604005986 */ /* 0x0001e8000c101534 */
[----:B0-----:R-:W2:Y:S01]  /*37040*/  LDL.LU R22, [R1+0xd8] ;  /* 0x0000d80001167983 */ /* 0x001ea20000300800 */
[----:B---3--:R-:W-:Y:S01]  /*37050*/  FMUL R23, R23, R2 ;  /* 0x0000000217177220 */ /* 0x008fe20000400000 */
[C---:B------:R-:W-:Y:S02]  /*37060*/  ISETP.GT.AND P5, PT, R0.reuse, 0x180, P3 ;  /* 0x000001800000780c */ /* 0x040fe40001fa4270 */
[----:B------:R-:W-:Y:S02]  /*37070*/  ISETP.GT.AND P4, PT, R0, 0x188, P4 ;  /* 0x000001880000780c */ /* 0x000fe40002784270 */
[----:B------:R-:W-:-:S04]  /*37080*/  F2FP.BF16.F32.PACK_AB R23, RZ, R23 ;  /* 0x00000017ff17723e */ /* 0x000fc800000010ff */
[----:B------:R-:W-:Y:S02]  /*37090*/  PRMT R233, R23, 0x7610, R233 ;  /* 0x0000761017e97816 */ /* 0x000fe400000000e9 */
[----:B------:R-:W3:Y:S04]  /*370a0*/  LDL.LU R23, [R1+0xe0] ;  /* 0x0000e00001177983 */ /* 0x000ee80000300800 */
[----:B------:R0:W-:Y:S04]  /*370b0*/  @P5 STG.E.U16 desc[UR52][R4.64+0x92], R233 ;  /* 0x000092e904005986 */ /* 0x0001e8000c101534 */
[----:B0-----:R-:W4:Y:S01]  /*370c0*/  LDL.LU R233, [R1+0xf0] ;  /* 0x0000f00001e97983 */ /* 0x001f220000300800 */
[----:B--2---:R-:W-:-:S05]  /*370d0*/  FMUL R22, R22, R2 ;  /* 0x0000000216167220 */ /* 0x004fca0000400000 */
[----:B------:R-:W-:-:S05]  /*370e0*/  F2FP.BF16.F32.PACK_AB R22, RZ, R22 ;  /* 0x00000016ff16723e */ /* 0x000fca00000010ff */
[----:B------:R0:W-:Y:S04]  /*370f0*/  @P4 STG.E.U16 desc[UR52][R8.64+0x90], R22 ;  /* 0x0000901608004986 */ /* 0x0001e8000c101534 */
[----:B0-----:R-:W2:Y:S01]  /*37100*/  LDL.LU R22, [R1+0xe4] ;  /* 0x0000e40001167983 */ /* 0x001ea20000300800 */
[C---:B------:R-:W-:Y:S02]  /*37110*/  ISETP.GT.AND P3, PT, R0.reuse, 0x188, P3 ;  /* 0x000001880000780c */ /* 0x040fe40001f64270 */
[----:B------:R-:W-:Y:S01]  /*37120*/  ISETP.GT.AND P4, PT, R0, 0x180, P2 ;  /* 0x000001800000780c */ /* 0x000fe20001784270 */
[-C--:B------:R-:W-:Y:S01]  /*37130*/  FMUL R232, R232, R2.reuse ;  /* 0x00000002e8e87220 */ /* 0x080fe20000400000 */
[----:B---3--:R-:W-:Y:S01]  /*37140*/  FMUL R23, R23, R2 ;  /* 0x0000000217177220 */ /* 0x008fe20000400000 */
[----:B------:R-:W-:-:S03]  /*37150*/  ISETP.GT.AND P5, PT, R0, 0x180, P0 ;  /* 0x000001800000780c */ /* 0x000fc600007a4270 */
[----:B------:R-:W-:Y:S02]  /*37160*/  F2FP.BF16.F32.PACK_AB R232, RZ, R232 ;  /* 0x000000e8ffe8723e */ /* 0x000fe400000010ff */
[----:B------:R-:W-:Y:S01]  /*37170*/  F2FP.BF16.F32.PACK_AB R23, RZ, R23 ;  /* 0x00000017ff17723e */ /* 0x000fe200000010ff */
[-C--:B------:R-:W-:Y:S01]  /*37180*/  FMUL R16, R16, R2.reuse ;  /* 0x0000000210107220 */ /* 0x080fe20000400000 */
[----:B------:R-:W-:Y:S01]  /*37190*/  ISETP.GT.AND P6, PT, R3, 0x59, PT ;  /* 0x000000590300780c */ /* 0x000fe20003fc4270 */
[-C--:B----4-:R-:W-:Y:S01]  /*371a0*/  FMUL R237, R39, R2.reuse ;  /* 0x0000000227ed7220 */ /* 0x090fe20000400000 */
[----:B------:R0:W-:Y:S01]  /*371b0*/  @P3 STG.E.U16 desc[UR52][R8.64+0x92], R232 ;  /* 0x000092e808003986 */ /* 0x0001e2000c101534 */
[C---:B------:R-:W-:Y:S01]  /*371c0*/  ISETP.GT.AND P2, PT, R0.reuse, 0x188, P2 ;  /* 0x000001880000780c */ /* 0x040fe20001744270 */
[----:B------:R-:W-:Y:S01]  /*371d0*/  FMUL R236, R17, R2 ;  /* 0x0000000211ec7220 */ /* 0x000fe20000400000 */
[C---:B------:R-:W-:Y:S01]  /*371e0*/  ISETP.GT.AND P0, PT, R0.reuse, 0x188, P0 ;  /* 0x000001880000780c */ /* 0x040fe20000704270 */
[----:B------:R1:W-:Y:S01]  /*371f0*/  @P4 STG.E.U16 desc[UR52][R4.64+0xa0], R23 ;  /* 0x0000a01704004986 */ /* 0x0003e2000c101534 */
[----:B------:R-:W-:-:S02]  /*37200*/  ISETP.GT.AND P3, PT, R0, 0x180, P1 ;  /* 0x000001800000780c */ /* 0x000fc40000f64270 */
[C---:B------:R-:W-:Y:S01]  /*37210*/  ISETP.GT.AND P4, PT, R0.reuse, 0x180, P6 ;  /* 0x000001800000780c */ /* 0x040fe20003784270 */
[-C--:B------:R-:W-:Y:S01]  /*37220*/  FMUL R233, R233, R2.reuse ;  /* 0x00000002e9e97220 */ /* 0x080fe20000400000 */
[----:B------:R-:W-:Y:S01]  /*37230*/  ISETP.GT.AND P1, PT, R0, 0x188, P1 ;  /* 0x000001880000780c */ /* 0x000fe20000f24270 */
[-C--:B------:R-:W-:Y:S01]  /*37240*/  FMUL R235, R235, R2.reuse ;  /* 0x00000002ebeb7220 */ /* 0x080fe20000400000 */
[----:B------:R-:W-:Y:S01]  /*37250*/  FMUL R234, R234, R2 ;  /* 0x00000002eaea7220 */ /* 0x000fe20000400000 */
[----:B0-----:R-:W-:Y:S01]  /*37260*/  F2FP.BF16.F32.PACK_AB R232, RZ, R236 ;  /* 0x000000ecffe8723e */ /* 0x001fe200000010ff */
[----:B------:R-:W3:Y:S01]  /*37270*/  LDL.LU R39, [R1+0x400] ;  /* 0x0004000001277983 */ /* 0x000ee20000300800 */
[----:B-1----:R-:W-:-:S03]  /*37280*/  F2FP.BF16.F32.PACK_AB R23, RZ, R16 ;  /* 0x00000010ff17723e */ /* 0x002fc600000010ff */
[----:B------:R0:W5:Y:S01]  /*37290*/  LDL.LU R17, [R1+0x3fc] ;  /* 0x0003fc0001117983 */ /* 0x0001620000300800 */
[----:B------:R-:W-:Y:S02]  /*372a0*/  F2FP.BF16.F32.PACK_AB R233, RZ, R233 ;  /* 0x000000e9ffe9723e */ /* 0x000fe400000010ff */
[----:B------:R-:W-:Y:S01]  /*372b0*/  PRMT R236, R23, 0x7610, R236 ;  /* 0x0000761017ec7816 */ /* 0x000fe200000000ec */
[----:B------:R0:W5:Y:S01]  /*372c0*/  LDL.LU R16, [R1+0x3f8] ;  /* 0x0003f80001107983 */ /* 0x0001620000300800 */
[----:B--2---:R-:W-:-:S05]  /*372d0*/  FMUL R22, R22, R2 ;  /* 0x0000000216167220 */ /* 0x004fca0000400000 */
        /* <DEDUP_REMOVED lines=9> */
[----:B-1----:R-:W3:Y:S01]  /*37370*/  LDL.LU R23, [R1+0x84] ;  /* 0x0000840001177983 */ /* 0x002ee20000300800 */
[----:B--2---:R-:W-:-:S03]  /*37380*/  F2FP.BF16.F32.PACK_AB R233, RZ, R234 ;  /* 0x000000eaffe9723e */ /* 0x004fc600000010ff */
[----:B------:R1:W-:Y:S04]  /*37390*/  @P1 STG.E.U16 desc[UR52][R8.64+0xb0], R22 ;  /* 0x0000b01608001986 */ /* 0x0003e8000c101534 */
[----:B----4-:R-:W2:Y:S04]  /*373a0*/  LDL.LU R232, [R1+0x80] ;  /* 0x0000800001e87983 */ /* 0x010ea80000300800 */
        /* <DEDUP_REMOVED lines=12> */
[----:B-1----:R-:W4:Y:S01]  /*37470*/  LDL.LU R235, [R1+0xbc] ;  /* 0x0000bc0001eb7983 */ /* 0x002f220000300800 */
[-C--:B---3--:R-:W-:Y:S01]  /*37480*/  FMUL R23, R23, R2.reuse ;  /* 0x0000000217177220 */ /* 0x088fe20000400000 */
[----:B--2---:R-:W-:-:S04]  /*37490*/  FMUL R232, R232, R2 ;  /* 0x00000002e8e87220 */ /* 0x004fc80000400000 */
        /* <DEDUP_REMOVED lines=13> */
[----:B-1----:R-:W-:-:S03]  /*37570*/  PRMT R232, R22, 0x7610, R232 ;  /* 0x0000761016e87816 */ /* 0x002fc600000000e8 */
[----:B---3--:R-:W3:Y:S04]  /*37580*/  LDL.LU R23, [R1+0x94] ;  /* 0x0000940001177983 */ /* 0x008ee80000300800 */
[----:B------:R-:W4:Y:S04]  /*37590*/  LDL.LU R22, [R1+0x90] ;  /* 0x0000900001167983 */ /* 0x000f280000300800 */
[----:B------:R1:W-:Y:S04]  /*375a0*/  @P1 STG.E.U16 desc[UR52][R20.64+0xc2], R232 ;  /* 0x0000c2e814001986 */ /* 0x0003e8000c101534 */
[----:B-1----:R-:W2:Y:S01]  /*375b0*/  LDL.LU R232, [R1+0x98] ;  /* 0x0000980001e87983 */ /* 0x002ea20000300800 */
[----:B------:R-:W-:-:S02]  /*375c0*/  ISETP.GT.AND P4, PT, R3, 0x68, PT ;  /* 0x000000680300780c */ /* 0x000fc40003f84270 */
[----:B------:R-:W-:Y:S02]  /*375d0*/  ISETP.GT.AND P3, PT, R3, 0x69, PT ;  /* 0x000000690300780c */ /* 0x000fe40003f64270 */
[C---:B------:R-:W-:Y:S02]  /*375e0*/  ISETP.GT.AND P0, PT, R0.reuse, RZ, P4 ;  /* 0x000000ff0000720c */ /* 0x040fe40002704270 */
[C---:B------:R-:W-:Y:S02]  /*375f0*/  ISETP.GT.AND P2, PT, R0.reuse, RZ, P3 ;  /* 0x000000ff0000720c */ /* 0x040fe40001f44270 */
[----:B------:R-:W-:Y:S01]  /*37600*/  ISETP.GT.AND P1, PT, R0, 0x8, P4 ;  /* 0x000000080000780c */ /* 0x000fe20002724270 */
[-C--:B----4-:R-:W-:Y:S01]  /*37610*/  FMUL R22, R22, R2.reuse ;  /* 0x0000000216167220 */ /* 0x090fe20000400000 */
[----:B---3--:R-:W-:-:S04]  /*37620*/  FMUL R23, R23, R2 ;  /* 0x0000000217177220 */ /* 0x008fc80000400000 */
[----:B------:R-:W-:Y:S02]  /*37630*/  F2FP.BF16.F32.PACK_AB R22, RZ, R22 ;  /* 0x00000016ff16723e */ /* 0x000fe400000010ff */
[----:B------:R-:W-:Y:S02]  /*37640*/  F2FP.BF16.F32.PACK_AB R23, RZ, R23 ;  /* 0x00000017ff17723e */ /* 0x000fe400000010ff */
[----:B------:R-:W-:Y:S01]  /*37650*/  PRMT R233, R22, 0x7610, R233 ;  /* 0x0000761016e97816 */ /* 0x000fe200000000e9 */
[----:B--2---:R-:W-:-:S04]  /*37660*/  FMUL R232, R232, R2 ;  /* 0x00000002e8e87220 */ /* 0x004fc80000400000 */
[----:B------:R1:W-:Y:S01]  /*37670*/  @P0 STG.E.U16 desc[UR52][R18.64+0xd0], R233 ;  /* 0x0000d0e912000986 */ /* 0x0003e2000c101534 */
[----:B------:R-:W-:-:S03]  /*37680*/  F2FP.BF16.F32.PACK_AB R22, RZ, R232 ;  /* 0x000000e8ff16723e */ /* 0x000fc600000010ff */
[----:B------:R2:W-:Y:S04]  /*37690*/  @P2 STG.E.U16 desc[UR52][R18.64+0xd2], R23 ;  /* 0x0000d21712002986 */ /* 0x0005e8000c101534 */
[----:B------:R3:W-:Y:S04]  /*376a0*/  @P1 STG.E.U16 desc[UR52][R20.64+0xd0], R22 ;  /* 0x0000d01614001986 */ /* 0x0007e8000c101534 */
[----:B-1----:R-:W4:Y:S04]  /*376b0*/  LDL.LU R233, [R1+0xb4] ;  /* 0x0000b40001e97983 */ /* 0x002f280000300800 */
[----:B--2---:R-:W2:Y:S04]  /*376c0*/  LDL.LU R23, [R1+0x9c] ;  /* 0x00009c0001177983 */ /* 0x004ea80000300800 */
[----:B---3--:R-:W3:Y:S01]  /*376d0*/  LDL.LU R22, [R1+0xa0] ;  /* 0x0000a00001167983 */ /* 0x008ee20000300800 */
        /* <DEDUP_REMOVED lines=14> */
[----:B-1----:R-:W-:Y:S02]  /*377c0*/  PRMT R23, R22, 0x7610, R23 ;  /* 0x0000761016177816 */ /* 0x002fe40000000017 */
[----:B------:R-:W2:Y:S01]  /*377d0*/  LDL.LU R22, [R1+0xa8] ;  /* 0x0000a80001167983 */ /* 0x000ea20000300800 */
[----:B------:R-:W-:-:S04]  /*377e0*/  ISETP.GT.AND P0, PT, R3, 0x71, PT ;  /* 0x000000710300780c */ /* 0x000fc80003f04270 */
[----:B------:R-:W-:-:S13]  /*377f0*/  ISETP.GT.AND P1, PT, R0, RZ, P0 ;  /* 0x000000ff0000720c */ /* 0x000fda0000724270 */
[----:B------:R1:W-:Y:S01]  /*37800*/  @P1 STG.E.U16 desc[UR52][R18.64+0xe2], R23 ;  /* 0x0000e21712001986 */ /* 0x0003e2000c101534 */
[----:B------:R-:W-:Y:S01]  /*37810*/  ISETP.GT.AND P1, PT, R0, 0x8, P2 ;  /* 0x000000080000780c */ /* 0x000fe20001724270 */
[----:B--2---:R-:W-:-:S05]  /*37820*/  FMUL R22, R22, R2 ;  /* 0x0000000216167220 */ /* 0x004fca0000400000 */
[----:B------:R-:W-:-:S04]  /*37830*/  F2FP.BF16.F32.PACK_AB R22, RZ, R22 ;  /* 0x00000016ff16723e */ /* 0x000fc800000010ff */
[----:B-1----:R-:W-:Y:S02]  /*37840*/  PRMT R23, R22, 0x7610, R23 ;  /* 0x0000761016177816 */ /* 0x002fe40000000017 */
[----:B------:R-:W2:Y:S04]  /*37850*/  LDL.LU R22, [R1+0xac] ;  /* 0x0000ac0001167983 */ /* 0x000ea80000300800 */
[----:B------:R1:W-:Y:S04]  /*37860*/  @P1 STG.E.U16 desc[UR52][R20.64+0xe0], R23 ;  /* 0x0000e01714001986 */ /* 0x0003e8000c101534 */
[----:B-1----:R-:W3:Y:S01]  /*37870*/  LDL.LU R23, [R1+0xb0] ;  /* 0x0000b00001177983 */ /* 0x002ee20000300800 */
[----:B------:R-:W-:Y:S01]  /*37880*/  ISETP.GT.AND P1, PT, R0, 0x8, P0 ;  /* 0x000000080000780c */ /* 0x000fe20000724270 */
[----:B--2---:R-:W-:-:S05]  /*37890*/  FMUL R22, R22, R2 ;  /* 0x0000000216167220 */ /* 0x004fca0000400000 */
[----:B------:R-:W-:-:S04]  /*378a0*/  F2FP.BF16.F32.PACK_AB R22, RZ, R22 ;  /* 0x00000016ff16723e */ /* 0x000fc800000010ff */
[----:B------:R-:W-:-:S05]  /*378b0*/  PRMT R232, R22, 0x7610, R232 ;  /* 0x0000761016e87816 */ /* 0x000fca00000000e8 */
[----:B------:R-:W-:Y:S01]  /*378c0*/  @P1 STG.E.U16 desc[UR52][R20.64+0xe2], R232 ;  /* 0x0000e2e814001986 */ /* 0x000fe2000c101534 */
[----:B------:R-:W-:Y:S01]  /*378d0*/  ISETP.GT.AND P1, PT, R3, 0x78, PT ;  /* 0x000000780300780c */ /* 0x000fe20003f24270 */
[----:B---3--:R-:W-:-:S03]  /*378e0*/  FMUL R23, R23, R2 ;  /* 0x0000000217177220 */ /* 0x008fc60000400000 */
[----:B------:R-:W-:Y:S02]  /*378f0*/  ISETP.GT.AND P6, PT, R0, RZ, P1 ;  /* 0x000000ff0000720c */ /* 0x000fe40000fc4270 */
[----:B------:R-:W-:Y:S02]  /*37900*/  F2FP.BF16.F32.PACK_AB R22, RZ, R23 ;  /* 0x00000017ff16723e */ /* 0x000fe400000010ff */
[----:B------:R-:W2:Y:S09]  /*37910*/  LDL.LU R23, [R1+0x70] ;  /* 0x0000700001177983 */ /* 0x000eb20000300800 */
[----:B------:R4:W-:Y:S01]  /*37920*/  @P6 STG.E.U16 desc[UR52][R18.64+0xf0], R22 ;  /* 0x0000f01612006986 */ /* 0x0009e2000c101534 */
[----:B------:R-:W-:-:S04]  /*37930*/  ISETP.GT.AND P6, PT, R3, 0x79, PT ;  /* 0x000000790300780c */ /* 0x000fc80003fc4270 */
[----:B------:R-:W-:Y:S01]  /*37940*/  ISETP.GT.AND P6, PT, R0, RZ, P6 ;  /* 0x000000ff0000720c */ /* 0x000fe200037c4270 */
[----:B----4-:R-:W-:Y:S02]  /*37950*/  FMUL R22, R233, R2 ;  /* 0x00000002e9167220 */ /* 0x010fe40000400000 */
[----:B------:R-:W3:Y:S03]  /*37960*/  LDL.LU R233, [R1+0x74] ;  /* 0x0000740001e97983 */ /* 0x000ee60000300800 */
        /* <DEDUP_REMOVED lines=11> */
[----:B------:R-:W-:-:S07]  /*37a20*/  F2FP.BF16.F32.PACK_AB R22, RZ, R22 ;  /* 0x00000016ff16723e */ /* 0x000fce00000010ff */
[----:B------:R1:W-:Y:S04]  /*37a30*/  @P6 STG.E.U16 desc[UR52][R20.64+0xf2], R22 ;  /* 0x0000f21614006986 */ /* 0x0003e8000c101534 */
[----:B-1----:R-:W2:Y:S01]  /*37a40*/  LDL.LU R22, [R1+0x40] ;  /* 0x0000400001167983 */ /* 0x002ea20000300800 */
[----:B------:R-:W-:-:S04]  /*37a50*/  ISETP.GT.AND P6, PT, R3, 0x60, PT ;  /* 0x000000600300780c */ /* 0x000fc80003fc4270 */
[----:B------:R-:W-:Y:S01]  /*37a60*/  ISETP.GT.AND P6, PT, R0, 0x80, P6 ;  /* 0x000000800000780c */ /* 0x000fe200037c4270 */
[----:B--2---:R-:W-:-:S05]  /*37a70*/  FMUL R22, R22, R2 ;  /* 0x0000000216167220 */ /* 0x004fca0000400000 */
[----:B------:R-:W-:-:S07]  /*37a80*/  F2FP.BF16.F32.PACK_AB R22, RZ, R22 ;  /* 0x00000016ff16723e */ /* 0x000fce00000010ff */
[----:B------:R1:W-:Y:S04]  /*37a90*/  @P6 STG.E.U16 desc[UR52][R10.64+0xc0], R22 ;  /* 0x0000c0160a006986 */ /* 0x0003e8000c101534 */
[----:B-1----:R-:W2:Y:S01]  /*37aa0*/  LDL.LU R22, [R1+0x44] ;  /* 0x0000440001167983 */ /* 0x002ea20000300800 */
[----:B------:R-:W-:Y:S01]  /*37ab0*/  ISETP.GT.AND P6, PT, R0, 0x80, P5 ;  /* 0x000000800000780c */ /* 0x000fe20002fc4270 */
[----:B--2---:R-:W-:-:S05]  /*37ac0*/  FMUL R22, R22, R2 ;  /* 0x0000000216167220 */ /* 0x004fca0000400000 */
        /* <DEDUP_REMOVED lines=52> */
[----:B------:R1:W-:Y:S01]  /*37e10*/  @P6 STG.E.U16 desc[UR52][R14.64+0xe2], R22 ;  /* 0x0000e2160e006986 */ /* 0x0003e2000c101534 */
[----:B------:R-:W-:Y:S01]  /*37e20*/  ISETP.GT.AND P6, PT, R0, 0x80, P1 ;  /* 0x000000800000780c */ /* 0x000fe20000fc4270 */
[----:B-1----:R-:W-:Y:S02]  /*37e30*/  FMUL R22, R23, R2 ;  /* 0x0000000217167220 */ /* 0x002fe40000400000 */
[----:B------:R-:W2:Y:S03]  /*37e40*/  LDL.LU R23, [R1+0x30] ;  /* 0x0000300001177983 */ /* 0x000ea60000300800 */
[----:B------:R-:W-:-:S07]  /*37e50*/  F2FP.BF16.F32.PACK_AB R22, RZ, R22 ;  /* 0x00000016ff16723e */ /* 0x000fce00000010ff */
[----:B------:R3:W-:Y:S01]  /*37e60*/  @P6 STG.E.U16 desc[UR52][R10.64+0xf0], R22 ;  /* 0x0000f0160a006986 */ /* 0x0007e2000c101534 */
[----:B------:R-:W-:-:S04]  /*37e70*/  ISETP.GT.AND P6, PT, R3, 0x79, PT ;  /* 0x000000790300780c */ /* 0x000fc80003fc4270 */
        /* <DEDUP_REMOVED lines=16> */
[----:B-1----:R-:W2:Y:S01]  /*37f80*/  LDL.LU R22, [R1] ;  /* 0x0000000001167983 */ /* 0x002ea20000300800 */
        /* <DEDUP_REMOVED lines=58> */
[----:B------:R-:W-:-:S05]  /*38330*/  FMUL R216, R216, R2 ;  /* 0x00000002d8d87220 */ /* 0x000fca0000400000 */
[----:B------:R-:W-:Y:S01]  /*38340*/  F2FP.BF16.F32.PACK_AB R216, RZ, R216 ;  /* 0x000000d8ffd8723e */ /* 0x000fe200000010ff */
[-C--:B------:R-:W-:Y:S01]  /*38350*/  FMUL R217, R217, R2.reuse ;  /* 0x00000002d9d97220 */ /* 0x080fe20000400000 */
[----:B------:R-:W-:-:S04]  /*38360*/  FMUL R219, R219, R2 ;  /* 0x00000002dbdb7220 */ /* 0x000fc80000400000 */
[----:B------:R-:W-:Y:S02]  /*38370*/  F2FP.BF16.F32.PACK_AB R217, RZ, R217 ;  /* 0x000000d9ffd9723e */ /* 0x000fe400000010ff */
        /* <DEDUP_REMOVED lines=10> */
[-C--:B------:R-:W-:Y:S01]  /*38420*/  FMUL R224, R224, R2.reuse ;  /* 0x00000002e0e07220 */ /* 0x080fe20000400000 */
[----:B------:R-:W-:-:S03]  /*38430*/  FMUL R225, R225, R2 ;  /* 0x00000002e1e17220 */ /* 0x000fc60000400000 */
[----:B------:R-:W-:Y:S02]  /*38440*/  F2FP.BF16.F32.PACK_AB R223, RZ, R223 ;  /* 0x000000dfffdf723e */ /* 0x000fe400000010ff */
[----:B------:R-:W-:Y:S01]  /*38450*/  F2FP.BF16.F32.PACK_AB R224, RZ, R224 ;  /* 0x000000e0ffe0723e */ /* 0x000fe200000010ff */
[-C--:B------:R-:W-:Y:S01]  /*38460*/  FMUL R226, R226, R2.reuse ;  /* 0x00000002e2e27220 */ /* 0x080fe20000400000 */
[----:B------:R-:W-:Y:S01]  /*38470*/  F2FP.BF16.F32.PACK_AB R225, RZ, R225 ;  /* 0x000000e1ffe1723e */ /* 0x000fe200000010ff */
[-C--:B------:R-:W-:Y:S01]  /*38480*/  FMUL R227, R227, R2.reuse ;  /* 0x00000002e3e37220 */ /* 0x080fe20000400000 */
[-C--:B------:R-:W-:Y:S01]  /*38490*/  FMUL R228, R228, R2.reuse ;  /* 0x00000002e4e47220 */ /* 0x080fe20000400000 */
[----:B------:R-:W-:Y:S01]  /*384a0*/  FMUL R229, R229, R2 ;  /* 0x00000002e5e57220 */ /* 0x000fe20000400000 */
[----:B------:R-:W-:Y:S02]  /*384b0*/  F2FP.BF16.F32.PACK_AB R226, RZ, R226 ;  /* 0x000000e2ffe2723e */ /* 0x000fe400000010ff */
[----:B------:R-:W-:-:S02]  /*384c0*/  F2FP.BF16.F32.PACK_AB R227, RZ, R227 ;  /* 0x000000e3ffe3723e */ /* 0x000fc400000010ff */
[----:B------:R-:W-:Y:S02]  /*384d0*/  F2FP.BF16.F32.PACK_AB R228, RZ, R228 ;  /* 0x000000e4ffe4723e */ /* 0x000fe400000010ff */
[----:B------:R-:W-:Y:S01]  /*384e0*/  F2FP.BF16.F32.PACK_AB R229, RZ, R229 ;  /* 0x000000e5ffe5723e */ /* 0x000fe200000010ff */
[-C--:B------:R-:W-:Y:S01]  /*384f0*/  FMUL R230, R230, R2.reuse ;  /* 0x00000002e6e67220 */ /* 0x080fe20000400000 */
[-C--:B------:R-:W-:Y:S01]  /*38500*/  FMUL R231, R231, R2.reuse ;  /* 0x00000002e7e77220 */ /* 0x080fe20000400000 */
[-C--:B------:R-:W-:Y:S01]  /*38510*/  FMUL R200, R200, R2.reuse ;  /* 0x00000002c8c87220 */ /* 0x080fe20000400000 */
[-C--:B------:R-:W-:Y:S01]  /*38520*/  FMUL R201, R201, R2.reuse ;  /* 0x00000002c9c97220 */ /* 0x080fe20000400000 */
[----:B------:R-:W-:Y:S01]  /*38530*/  FMUL R202, R202, R2 ;  /* 0x00000002caca7220 */ /* 0x000fe20000400000 */
[----:B------:R-:W-:Y:S02]  /*38540*/  F2FP.BF16.F32.PACK_AB R230, RZ, R230 ;  /* 0x000000e6ffe6723e */ /* 0x000fe400000010ff */
[----:B------:R-:W-:-:S02]  /*38550*/  F2FP.BF16.F32.PACK_AB R231, RZ, R231 ;  /* 0x000000e7ffe7723e */ /* 0x000fc400000010ff */
[----:B------:R-:W-:Y:S02]  /*38560*/  F2FP.BF16.F32.PACK_AB R200, RZ, R200 ;  /* 0x000000c8ffc8723e */ /* 0x000fe400000010ff */
[----:B------:R-:W-:Y:S02]  /*38570*/  F2FP.BF16.F32.PACK_AB R201, RZ, R201 ;  /* 0x000000c9ffc9723e */ /* 0x000fe400000010ff */
[----:B------:R-:W-:Y:S01]  /*38580*/  F2FP.BF16.F32.PACK_AB R202, RZ, R202 ;  /* 0x000000caffca723e */ /* 0x000fe200000010ff */
[----:B------:R-:W-:-:S05]  /*38590*/  FMUL R203, R203, R2 ;  /* 0x00000002cbcb7220 */ /* 0x000fca0000400000 */
[----:B------:R-:W-:Y:S01]  /*385a0*/  F2FP.BF16.F32.PACK_AB R203, RZ, R203 ;  /* 0x000000cbffcb723e */ /* 0x000fe200000010ff */
[-C--:B------:R-:W-:Y:S01]  /*385b0*/  FMUL R204, R204, R2.reuse ;  /* 0x00000002cccc7220 */ /* 0x080fe20000400000 */
[-C--:B------:R-:W-:Y:S01]  /*385c0*/  FMUL R205, R205, R2.reuse ;  /* 0x00000002cdcd7220 */ /* 0x080fe20000400000 */
[----:B------:R-:W-:-:S03]  /*385d0*/  FMUL R206, R206, R2 ;  /* 0x00000002cece7220 */ /* 0x000fc60000400000 */
[----:B------:R-:W-:Y:S02]  /*385e0*/  F2FP.BF16.F32.PACK_AB R204, RZ, R204 ;  /* 0x000000ccffcc723e */ /* 0x000fe400000010ff */
[----:B------:R-:W-:Y:S02]  /*385f0*/  F2FP.BF16.F32.PACK_AB R205, RZ, R205 ;  /* 0x000000cdffcd723e */ /* 0x000fe400000010ff */
[----:B------:R-:W-:Y:S01]  /*38600*/  F2FP.BF16.F32.PACK_AB R206, RZ, R206 ;  /* 0x000000ceffce723e */ /* 0x000fe200000010ff */
[-C--:B------:R-:W-:Y:S01]  /*38610*/  FMUL R207, R207, R2.reuse ;  /* 0x00000002cfcf7220 */ /* 0x080fe20000400000 */
[----:B------:R-:W-:-:S04]  /*38620*/  FMUL R208, R208, R2 ;  /* 0x00000002d0d07220 */ /* 0x000fc80000400000 */
[----:B------:R-:W-:Y:S01]  /*38630*/  F2FP.BF16.F32.PACK_AB R207, RZ, R207 ;  /* 0x000000cfffcf723e */ /* 0x000fe200000010ff */
[----:B--2---:R-:W-:-:S05]  /*38640*/  FMUL R22, R22, R2 ;  /* 0x0000000216167220 */ /* 0x004fca0000400000 */
[----:B------:R-:W-:-:S05]  /*38650*/  F2FP.BF16.F32.PACK_AB R22, RZ, R22 ;  /* 0x00000016ff16723e */ /* 0x000fca00000010ff */
[----:B------:R1:W-:Y:S01]  /*38660*/  @P6 STG.E.U16 desc[UR52][R12.64+0xe2], R22 ;  /* 0x0000e2160c006986 */ /* 0x0003e2000c101534 */
[----:B------:R-:W-:Y:S01]  /*38670*/  ISETP.GT.AND P6, PT, R0, 0x100, P1 ;  /* 0x000001000000780c */ /* 0x000fe20000fc4270 */
[----:B-1----:R-:W-:-:S05]  /*38680*/  FMUL R22, R23, R2 ;  /* 0x0000000217167220 */ /* 0x002fca0000400000 */
[----:B------:R-:W-:Y:S01]  /*38690*/  F2FP.BF16.F32.PACK_AB R22, RZ, R22 ;  /* 0x00000016ff16723e */ /* 0x000fe200000010ff */
[----:B---3--:R-:W-:-:S06]  /*386a0*/  FMUL R23, R233, R2 ;  /* 0x00000002e9177220 */ /* 0x008fcc0000400000 */
[----:B------:R1:W-:Y:S01]  /*386b0*/  @P6 STG.E.U16 desc[UR52][R6.64+0xf0], R22 ;  /* 0x0000f01606006986 */ /* 0x0003e2000c101534 */
[----:B------:R-:W-:-:S04]  /*386c0*/  ISETP.GT.AND P6, PT, R3, 0x79, PT ;  /* 0x000000790300780c */ /* 0x000fc80003fc4270 */
[----:B------:R-:W-:Y:S02]  /*386d0*/  ISETP.GT.AND P6, PT, R0, 0x100, P6 ;  /* 0x000001000000780c */ /* 0x000fe400037c4270 */
[----:B------:R-:W-:-:S04]  /*386e0*/  F2FP.BF16.F32.PACK_AB R23, RZ, R23 ;  /* 0x00000017ff17723e */ /* 0x000fc800000010ff */
[----:B------:R-:W-:Y:S01]  /*386f0*/  PRMT R232, R23, 0x7610, R232 ;  /* 0x0000761017e87816 */ /* 0x000fe200000000e8 */
[----:B----4-:R-:W-:-:S06]  /*38700*/  FMUL R23, R234, R2 ;  /* 0x00000002ea177220 */ /* 0x010fcc0000400000 */
[----:B------:R0:W-:Y:S01]  /*38710*/  @P6 STG.E.U16 desc[UR52][R6.64+0xf2], R232 ;  /* 0x0000f2e806006986 */ /* 0x0001e2000c101534 */
[----:B------:R-:W-:Y:S02]  /*38720*/  ISETP.GT.AND P6, PT, R0, 0x108, P1 ;  /* 0x000001080000780c */ /* 0x000fe40000fc4270 */
[----:B------:R-:W-:Y:S01]  /*38730*/  F2FP.BF16.F32.PACK_AB R23, RZ, R23 ;  /* 0x00000017ff17723e */ /* 0x000fe200000010ff */
[----:B-1----:R-:W-:-:S10]  /*38740*/  FMUL R22, R235, R2 ;  /* 0x00000002eb167220 */ /* 0x002fd40000400000 */
[----:B------:R0:W-:Y:S01]  /*38750*/  @P6 STG.E.U16 desc[UR52][R12.64+0xf0], R23 ;  /* 0x0000f0170c006986 */ /* 0x0001e2000c101534 */
[----:B------:R-:W-:-:S04]  /*38760*/  ISETP.GT.AND P6, PT, R3, 0x79, PT ;  /* 0x000000790300780c */ /* 0x000fc80003fc4270 */
[----:B------:R-:W-:Y:S02]  /*38770*/  ISETP.GT.AND P6, PT, R0, 0x108, P6 ;  /* 0x000001080000780c */ /* 0x000fe400037c4270 */
[----:B------:R-:W-:-:S11]  /*38780*/  F2FP.BF16.F32.PACK_AB R22, RZ, R22 ;  /* 0x00000016ff16723e */ /* 0x000fd600000010ff */
[----:B------:R0:W-:Y:S01]  /*38790*/  @P6 STG.E.U16 desc[UR52][R12.64+0xf2], R22 ;  /* 0x0000f2160c006986 */ /* 0x0001e2000c101534 */
[----:B------:R-:W-:-:S04]  /*387a0*/  ISETP.GT.AND P6, PT, R3, 0x60, PT ;  /* 0x000000600300780c */ /* 0x000fc80003fc4270 */
[----:B------:R-:W-:-:S13]  /*387b0*/  ISETP.GT.AND P6, PT, R0, 0x180, P6 ;  /* 0x000001800000780c */ /* 0x000fda00037c4270 */
[----:B------:R0:W-:Y:S01]  /*387c0*/  @P6 STG.E.U16 desc[UR52][R4.64+0xc0], R216 ;  /* 0x0000c0d804006986 */ /* 0x0001e2000c101534 */
[C---:B------:R-:W-:Y:S02]  /*387d0*/  ISETP.GT.AND P6, PT, R0.reuse, 0x180, P5 ;  /* 0x000001800000780c */ /* 0x040fe40002fc4270 */
[----:B------:R-:W-:-:S11]  /*387e0*/  ISETP.GT.AND P5, PT, R0, 0x188, P5 ;  /* 0x000001880000780c */ /* 0x000fd60002fa4270 */
[----:B------:R0:W-:Y:S01]  /*387f0*/  @P6 STG.E.U16 desc[UR52][R4.64+0xc2], R217 ;  /* 0x0000c2d904006986 */ /* 0x0001e2000c101534 */
[----:B------:R-:W-:-:S03]  /*38800*/  ISETP.GT.AND P6, PT, R3, 0x60, PT ;  /* 0x000000600300780c */ /* 0x000fc60003fc4270 */
[----:B------:R0:W-:Y:S01]  /*38810*/  @P5 STG.E.U16 desc[UR52][R8.64+0xc2], R219 ;  /* 0x0000c2db08005986 */ /* 0x0001e2000c101534 */
[C---:B------:R-:W-:Y:S02]  /*38820*/  ISETP.GT.AND P6, PT, R0.reuse, 0x188, P6 ;  /* 0x000001880000780c */ /* 0x040fe400037c4270 */
[C---:B------:R-:W-:Y:S02]  /*38830*/  ISETP.GT.AND P5, PT, R0.reuse, 0x180, P4 ;  /* 0x000001800000780c */ /* 0x040fe400027a4270 */
[----:B------:R-:W-:-:S09]  /*38840*/  ISETP.GT.AND P4, PT, R0, 0x188, P4 ;  /* 0x000001880000780c */ /* 0x000fd20002784270 */
[----:B------:R0:W-:Y:S04]  /*38850*/  @P6 STG.E.U16 desc[UR52][R8.64+0xc0], R218 ;  /* 0x0000c0da08006986 */ /* 0x0001e8000c101534 */
[----:B------:R0:W-:Y:S01]  /*38860*/  @P5 STG.E.U16 desc[UR52][R4.64+0xd0], R220 ;  /* 0x0000d0dc04005986 */ /* 0x0001e2000c101534 */
[C---:B------:R-:W-:Y:S02]  /*38870*/  ISETP.GT.AND P5, PT, R0.reuse, 0x180, P3 ;  /* 0x000001800000780c */ /* 0x040fe40001fa4270 */
[----:B------:R-:W-:-:S11]  /*38880*/  ISETP.GT.AND P3, PT, R0, 0x188, P3 ;  /* 0x000001880000780c */ /* 0x000fd60001f64270 */
[----:B------:R0:W-:Y:S04]  /*38890*/  @P5 STG.E.U16 desc[UR52][R4.64+0xd2], R221 ;  /* 0x0000d2dd04005986 */ /* 0x0001e8000c101534 */
[----:B------:R0:W-:Y:S01]  /*388a0*/  @P4 STG.E.U16 desc[UR52][R8.64+0xd0], R222 ;  /* 0x0000d0de08004986 */ /* 0x0001e2000c101534 */
[C---:B------:R-:W-:Y:S02]  /*388b0*/  ISETP.GT.AND P4, PT, R0.reuse, 0x180, P2 ;  /* 0x000001800000780c */ /* 0x040fe40001784270 */
[C---:B------:R-:W-:Y:S02]  /*388c0*/  ISETP.GT.AND P5, PT, R0.reuse, 0x180, P0 ;  /* 0x000001800000780c */ /* 0x040fe400007a4270 */
[C---:B------:R-:W-:Y:S02]  /*388d0*/  ISETP.GT.AND P2, PT, R0.reuse, 0x188, P2 ;  /* 0x000001880000780c */ /* 0x040fe40001744270 */
[----:B------:R-:W-:Y:S01]  /*388e0*/  ISETP.GT.AND P6, PT, R3, 0x79, PT ;  /* 0x000000790300780c */ /* 0x000fe20003fc4270 */
[----:B------:R0:W-:Y:S01]  /*388f0*/  @P3 STG.E.U16 desc[UR52][R8.64+0xd2], R223 ;  /* 0x0000d2df08003986 */ /* 0x0001e2000c101534 */
[----:B------:R-:W-:-:S02]  /*38900*/  ISETP.GT.AND P0, PT, R0, 0x188, P0 ;  /* 0x000001880000780c */ /* 0x000fc40000704270 */
[----:B------:R-:W-:-:S03]  /*38910*/  ISETP.GT.AND P3, PT, R0, 0x180, P1 ;  /* 0x000001800000780c */ /* 0x000fc60000f64270 */
[----:B------:R0:W-:Y:S01]  /*38920*/  @P4 STG.E.U16 desc[UR52][R4.64+0xe0], R224 ;  /* 0x0000e0e004004986 */ /* 0x0001e2000c101534 */
[----:B------:R-:W-:-:S03]  /*38930*/  ISETP.GT.AND P4, PT, R0, 0x180, P6 ;  /* 0x000001800000780c */ /* 0x000fc60003784270 */
[----:B------:R0:W-:Y:S01]  /*38940*/  @P5 STG.E.U16 desc[UR52][R4.64+0xe2], R225 ;  /* 0x0000e2e104005986 */ /* 0x0001e2000c101534 */
[----:B------:R-:W-:-:S03]  /*38950*/  ISETP.GT.AND P1, PT, R0, 0x188, P1 ;  /* 0x000001880000780c */ /* 0x000fc60000f24270 */
[----:B------:R0:W-:Y:S01]  /*38960*/  @P2 STG.E.U16 desc[UR52][R8.64+0xe0], R226 ;  /* 0x0000e0e208002986 */ /* 0x0001e2000c101534 */
[C---:B------:R-:W-:Y:S02]  /*38970*/  ISETP.GT.AND P2, PT, R3.reuse, 0x79, PT ;  /* 0x000000790300780c */ /* 0x040fe40003f44270 */
[C---:B------:R-:W-:Y:S02]  /*38980*/  ISETP.GT.AND P6, PT, R3.reuse, 0x80, PT ;  /* 0x000000800300780c */ /* 0x040fe40003fc4270 */
[----:B------:R-:W-:Y:S01]  /*38990*/  ISETP.GT.AND P5, PT, R3, 0x81, PT ;  /* 0x000000810300780c */ /* 0x000fe20003fa4270 */
[----:B------:R0:W-:Y:S01]  /*389a0*/  @P0 STG.E.U16 desc[UR52][R8.64+0xe2], R227 ;  /* 0x0000e2e308000986 */ /* 0x0001e2000c101534 */
[C---:B------:R-:W-:Y:S02]  /*389b0*/  ISETP.GT.AND P0, PT, R0.reuse, 0x188, P2 ;  /* 0x000001880000780c */ /* 0x040fe40001704270 */
[C---:B------:R-:W-:Y:S01]  /*389c0*/  ISETP.GT.AND P2, PT, R0.reuse, RZ, P6 ;  /* 0x000000ff0000720c */ /* 0x040fe20003744270 */
[----:B------:R0:W-:Y:S01]  /*389d0*/  @P3 STG.E.U16 desc[UR52][R4.64+0xf0], R228 ;  /* 0x0000f0e404003986 */ /* 0x0001e2000c101534 */
[----:B------:R-:W-:-:S03]  /*389e0*/  ISETP.GT.AND P3, PT, R0, RZ, P5 ;  /* 0x000000ff0000720c */ /* 0x000fc60002f64270 */
[----:B------:R0:W-:Y:S01]  /*389f0*/  @P4 STG.E.U16 desc[UR52][R4.64+0xf2], R229 ;  /* 0x0000f2e504004986 */ /* 0x0001e2000c101534 */
[----:B------:R-:W-:-:S03]  /*38a00*/  ISETP.GT.AND P4, PT, R0, 0x8, P6 ;  /* 0x000000080000780c */ /* 0x000fc60003784270 */
[----:B------:R0:W-:Y:S01]  /*38a10*/  @P1 STG.E.U16 desc[UR52][R8.64+0xf0], R230 ;  /* 0x0000f0e608001986 */ /* 0x0001e2000c101534 */
[----:B------:R-:W-:-:S03]  /*38a20*/  ISETP.GT.AND P1, PT, R0, 0x8, P5 ;  /* 0x000000080000780c */ /* 0x000fc60002f24270 */
[----:B------:R0:W-:Y:S04]  /*38a30*/  @P0 STG.E.U16 desc[UR52][R8.64+0xf2], R231 ;  /* 0x0000f2e708000986 */ /* 0x0001e8000c101534 */
[----:B------:R0:W-:Y:S04]  /*38a40*/  @P2 STG.E.U16 desc[UR52][R18.64+0x100], R200 ;  /* 0x000100c812002986 */ /* 0x0001e8000c101534 */
[----:B------:R0:W-:Y:S01]  /*38a50*/  @P3 STG.E.U16 desc[UR52][R18.64+0x102], R201 ;  /* 0x000102c912003986 */ /* 0x0001e2000c101534 */
[----:B------:R-:W-:-:S03]  /*38a60*/  ISETP.GT.AND P3, PT, R3, 0x89, PT ;  /* 0x000000890300780c */ /* 0x000fc60003f64270 */
[----:B------:R0:W-:Y:S01]  /*38a70*/  @P4 STG.E.U16 desc[UR52][R20.64+0x100], R202 ;  /* 0x000100ca14004986 */ /* 0x0001e2000c101534 */
[----:B------:R-:W-:Y:S02]  /*38a80*/  ISETP.GT.AND P4, PT, R3, 0x88, PT ;  /* 0x000000880300780c */ /* 0x000fe40003f84270 */
[C---:B------:R-:W-:Y:S02]  /*38a90*/  ISETP.GT.AND P2, PT, R0.reuse, RZ, P3 ;  /* 0x000000ff0000720c */ /* 0x040fe40001f44270 */
[C---:B------:R-:W-:Y:S01]  /*38aa0*/  ISETP.GT.AND P0, PT, R0.reuse, RZ, P4 ;  /* 0x000000ff0000720c */ /* 0x040fe20002704270 */
[----:B------:R0:W-:Y:S01]  /*38ab0*/  @P1 STG.E.U16 desc[UR52][R20.64+0x102], R203 ;  /* 0x000102cb14001986 */ /* 0x0001e2000c101534 */
[----:B------:R-:W-:-:S09]  /*38ac0*/  ISETP.GT.AND P1, PT, R0, 0x8, P4 ;  /* 0x000000080000780c */ /* 0x000fd20002724270 */
[----:B------:R0:W-:Y:S01]  /*38ad0*/  @P2 STG.E.U16 desc[UR52][R18.64+0x112], R205 ;  /* 0x000112cd12002986 */ /* 0x0001e2000c101534 */
[----:B------:R-:W-:-:S03]  /*38ae0*/  ISETP.GT.AND P2, PT, R3, 0x90, PT ;  /* 0x000000900300780c */ /* 0x000fc60003f44270 */
[----:B------:R0:W-:Y:S01]  /*38af0*/  @P0 STG.E.U16 desc[UR52][R18.64+0x110], R204 ;  /* 0x000110cc12000986 */ /* 0x0001e2000c101534 */
[----:B------:R-:W-:-:S03]  /*38b00*/  ISETP.GT.AND P0, PT, R0, 0x8, P3 ;  /* 0x000000080000780c */ /* 0x000fc60001f04270 */
[----:B------:R0:W-:Y:S01]  /*38b10*/  @P1 STG.E.U16 desc[UR52][R20.64+0x110], R206 ;  /* 0x000110ce14001986 */ /* 0x0001e2000c101534 */
[----:B------:R-:W-:Y:S02]  /*38b20*/  ISETP.GT.AND P1, PT, R0, RZ, P2 ;  /* 0x000000ff0000720c */ /* 0x000fe40001724270 */
[----:B------:R-:W-:-:S07]  /*38b30*/  F2FP.BF16.F32.PACK_AB R208, RZ, R208 ;  /* 0x000000d0ffd0723e */ /* 0x000fce00000010ff */
[----:B------:R0:W-:Y:S01]  /*38b40*/  @P0 STG.E.U16 desc[UR52][R20.64+0x112], R207 ;  /* 0x000112cf14000986 */ /* 0x0001e2000c101534 */
[----:B------:R-:W-:-:S03]  /*38b50*/  ISETP.GT.AND P0, PT, R3, 0x91, PT ;  /* 0x000000910300780c */ /* 0x000fc60003f04270 */
[----:B------:R0:W-:Y:S01]  /*38b60*/  @P1 STG.E.U16 desc[UR52][R18.64+0x120], R208 ;  /* 0x000120d012001986 */ /* 0x0001e2000c101534 */
[----:B------:R-:W-:Y:S01]  /*38b70*/  ISETP.GT.AND P1, PT, R0, RZ, P0 ;  /* 0x000000ff0000720c */ /* 0x000fe20000724270 */
[----:B------:R-:W-:-:S05]  /*38b80*/  FMUL R209, R209, R2 ;  /* 0x00000002d1d17220 */ /* 0x000fca0000400000 */
[----:B------:R-:W-:Y:S01]  /*38b90*/  F2FP.BF16.F32.PACK_AB R209, RZ, R209 ;  /* 0x000000d1ffd1723e */ /* 0x000fe200000010ff */
[----:B------:R-:W-:-:S06]  /*38ba0*/  FMUL R210, R210, R2 ;  /* 0x00000002d2d27220 */ /* 0x000fcc0000400000 */
[----:B------:R0:W-:Y:S01]  /*38bb0*/  @P1 STG.E.U16 desc[UR52][R18.64+0x122], R209 ;  /* 0x000122d112001986 */ /* 0x0001e2000c101534 */
[----:B------:R-:W-:Y:S02]  /*38bc0*/  ISETP.GT.AND P1, PT, R0, 0x8, P2 ;  /* 0x000000080000780c */ /* 0x000fe40001724270 */
[----:B------:R-:W-:Y:S01]  /*38bd0*/  F2FP.BF16.F32.PACK_AB R210, RZ, R210 ;  /* 0x000000d2ffd2723e */ /* 0x000fe200000010ff */
[----:B------:R-:W-:-:S10]  /*38be0*/  FMUL R211, R211, R2 ;  /* 0x00000002d3d37220 */ /* 0x000fd40000400000 */
[----:B------:R0:W-:Y:S01]  /*38bf0*/  @P1 STG.E.U16 desc[UR52][R20.64+0x120], R210 ;  /* 0x000120d214001986 */ /* 0x0001e2000c101534 */
[----:B------:R-:W-:Y:S02]  /*38c00*/  ISETP.GT.AND P1, PT, R0, 0x8, P0 ;  /* 0x000000080000780c */ /* 0x000fe40000724270 */
[----:B------:R-:W-:Y:S01]  /*38c10*/  F2FP.BF16.F32.PACK_AB R211, RZ, R211 ;  /* 0x000000d3ffd3723e */ /* 0x000fe200000010ff */
[----:B------:R-:W-:-:S10]  /*38c20*/  FMUL R212, R212, R2 ;  /* 0x00000002d4d47220 */ /* 0x000fd40000400000 */
[----:B------:R0:W-:Y:S01]  /*38c30*/  @P1 STG.E.U16 desc[UR52][R20.64+0x122], R211 ;  /* 0x000122d314001986 */ /* 0x0001e2000c101534 */
[----:B------:R-:W-:-:S04]  /*38c40*/  ISETP.GT.AND P1, PT, R3, 0x98, PT ;  /* 0x000000980300780c */ /* 0x000fc80003f24270 */
[----:B------:R-:W-:Y:S02]  /*38c50*/  ISETP.GT.AND P6, PT, R0, RZ, P1 ;  /* 0x000000ff0000720c */ /* 0x000fe40000fc4270 */
        /* <DEDUP_REMOVED lines=156> */
[-C--:B------:R-:W-:Y:S01]  /*39620*/  FMUL R153, R153, R2.reuse ;  /* 0x0000000299997220 */ /* 0x080fe20000400000 */
[----:B------:R-:W-:-:S09]  /*39630*/  FMUL R155, R155, R2 ;  /* 0x000000029b9b7220 */ /* 0x000fd20000400000 */
[----:B------:R0:W-:Y:S01]  /*39640*/  @P6 STG.E.U16 desc[UR52][R4.64+0x100], R152 ;  /* 0x0001009804006986 */ /* 0x0001e2000c101534 */
[C---:B------:R-:W-:Y:S02]  /*39650*/  ISETP.GT.AND P6, PT, R0.reuse, 0x180, P5 ;  /* 0x000001800000780c */ /* 0x040fe40002fc4270 */
[----:B------:R-:W-:Y:S02]  /*39660*/  ISETP.GT.AND P5, PT, R0, 0x188, P5 ;  /* 0x000001880000780c */ /* 0x000fe40002fa4270 */
[----:B------:R-:W-:Y:S02]  /*39670*/  F2FP.BF16.F32.PACK_AB R153, RZ, R153 ;  /* 0x00000099ff99723e */ /* 0x000fe400000010ff */
[----:B------:R-:W-:-:S07]  /*39680*/  F2FP.BF16.F32.PACK_AB R155, RZ, R155 ;  /* 0x0000009bff9b723e */ /* 0x000fce00000010ff */
[----:B------:R0:W-:Y:S01]  /*39690*/  @P6 STG.E.U16 desc[UR52][R4.64+0x102], R153 ;  /* 0x0001029904006986 */ /* 0x0001e2000c101534 */
[----:B------:R-:W-:-:S03]  /*396a0*/  ISETP.GT.AND P6, PT, R3, 0x80, PT ;  /* 0x000000800300780c */ /* 0x000fc60003fc4270 */
[----:B------:R0:W-:Y:S01]  /*396b0*/  @P5 STG.E.U16 desc[UR52][R8.64+0x102], R155 ;  /* 0x0001029b08005986 */ /* 0x0001e2000c101534 */
[C---:B------:R-:W-:Y:S02]  /*396c0*/  ISETP.GT.AND P6, PT, R0.reuse, 0x188, P6 ;  /* 0x000001880000780c */ /* 0x040fe400037c4270 */
[----:B------:R-:W-:Y:S01]  /*396d0*/  ISETP.GT.AND P5, PT, R0, 0x180, P4 ;  /* 0x000001800000780c */ /* 0x000fe200027a4270 */
[-C--:B------:R-:W-:Y:S01]  /*396e0*/  FMUL R154, R154, R2.reuse ;  /* 0x000000029a9a7220 */ /* 0x080fe20000400000 */
[----:B------:R-:W-:-:S04]  /*396f0*/  FMUL R156, R156, R2 ;  /* 0x000000029c9c7220 */ /* 0x000fc80000400000 */
[----:B------:R-:W-:Y:S02]  /*39700*/  F2FP.BF16.F32.PACK_AB R154, RZ, R154 ;  /* 0x0000009aff9a723e */ /* 0x000fe400000010ff */
[----:B------:R-:W-:-:S03]  /*39710*/  F2FP.BF16.F32.PACK_AB R156, RZ, R156 ;  /* 0x0000009cff9c723e */ /* 0x000fc600000010ff */
[----:B------:R0:W-:Y:S01]  /*39720*/  @P6 STG.E.U16 desc[UR52][R8.64+0x100], R154 ;  /* 0x0001009a08006986 */ /* 0x0001e2000c101534 */
[----:B------:R-:W-:-:S03]  /*39730*/  ISETP.GT.AND P4, PT, R0, 0x188, P4 ;  /* 0x000001880000780c */ /* 0x000fc60002784270 */
[----:B------:R0:W-:Y:S01]  /*39740*/  @P5 STG.E.U16 desc[UR52][R4.64+0x110], R156 ;  /* 0x0001109c04005986 */ /* 0x0001e2000c101534 */
[----:B------:R-:W-:Y:S01]  /*39750*/  ISETP.GT.AND P5, PT, R0, 0x180, P3 ;  /* 0x000001800000780c */ /* 0x000fe20001fa4270 */
[-C--:B------:R-:W-:Y:S01]  /*39760*/  FMUL R157, R157, R2.reuse ;  /* 0x000000029d9d7220 */ /* 0x080fe20000400000 */
[----:B------:R-:W-:-:S04]  /*39770*/  FMUL R158, R158, R2 ;  /* 0x000000029e9e7220 */ /* 0x000fc80000400000 */
[----:B------:R-:W-:Y:S02]  /*39780*/  F2FP.BF16.F32.PACK_AB R157, RZ, R157 ;  /* 0x0000009dff9d723e */ /* 0x000fe400000010ff */
[----:B------:R-:W-:Y:S02]  /*39790*/  F2FP.BF16.F32.PACK_AB R158, RZ, R158 ;  /* 0x0000009eff9e723e */ /* 0x000fe400000010ff */
[----:B------:R-:W-:-:S03]  /*397a0*/  ISETP.GT.AND P3, PT, R0, 0x188, P3 ;  /* 0x000001880000780c */ /* 0x000fc60001f64270 */
[----:B------:R0:W-:Y:S01]  /*397b0*/  @P5 STG.E.U16 desc[UR52][R4.64+0x112], R157 ;  /* 0x0001129d04005986 */ /* 0x0001e2000c101534 */
[----:B------:R-:W-:-:S03]  /*397c0*/  FMUL R159, R159, R2 ;  /* 0x000000029f9f7220 */ /* 0x000fc60000400000 */
[----:B------:R0:W-:Y:S01]  /*397d0*/  @P4 STG.E.U16 desc[UR52][R8.64+0x110], R158 ;  /* 0x0001109e08004986 */ /* 0x0001e2000c101534 */
[----:B------:R-:W-:Y:S01]  /*397e0*/  ISETP.GT.AND P4, PT, R0, 0x180, P2 ;  /* 0x000001800000780c */ /* 0x000fe20001784270 */
[----:B------:R-:W-:Y:S01]  /*397f0*/  FMUL R160, R160, R2 ;  /* 0x00000002a0a07220 */ /* 0x000fe20000400000 */
[----:B------:R-:W-:Y:S02]  /*39800*/  F2FP.BF16.F32.PACK_AB R159, RZ, R159 ;  /* 0x0000009fff9f723e */ /* 0x000fe400000010ff */
[C---:B------:R-:W-:Y:S02]  /*39810*/  ISETP.GT.AND P5, PT, R0.reuse, 0x180, P0 ;  /* 0x000001800000780c */ /* 0x040fe400007a4270 */
[----:B------:R-:W-:Y:S02]  /*39820*/  F2FP.BF16.F32.PACK_AB R160, RZ, R160 ;  /* 0x000000a0ffa0723e */ /* 0x000fe400000010ff */
[----:B------:R-:W-:Y:S01]  /*39830*/  ISETP.GT.AND P2, PT, R0, 0x188, P2 ;  /* 0x000001880000780c */ /* 0x000fe20001744270 */
[-C--:B------:R-:W-:Y:S01]  /*39840*/  FMUL R161, R161, R2.reuse ;  /* 0x00000002a1a17220 */ /* 0x080fe20000400000 */
[----:B------:R-:W-:Y:S01]  /*39850*/  ISETP.GT.AND P6, PT, R3, 0x99, PT ;  /* 0x000000990300780c */ /* 0x000fe20003fc4270 */
[----:B------:R-:W-:Y:S01]  /*39860*/  FMUL R162, R162, R2 ;  /* 0x00000002a2a27220 */ /* 0x000fe20000400000 */
[----:B------:R0:W-:Y:S01]  /*39870*/  @P3 STG.E.U16 desc[UR52][R8.64+0x112], R159 ;  /* 0x0001129f08003986 */ /* 0x0001e2000c101534 */
[----:B------:R-:W-:-:S02]  /*39880*/  ISETP.GT.AND P0, PT, R0, 0x188, P0 ;  /* 0x000001880000780c */ /* 0x000fc40000704270 */
[C---:B------:R-:W-:Y:S01]  /*39890*/  ISETP.GT.AND P3, PT, R0.reuse, 0x180, P1 ;  /* 0x000001800000780c */ /* 0x040fe20000f64270 */
[----:B------:R0:W-:Y:S01]  /*398a0*/  @P4 STG.E.U16 desc[UR52][R4.64+0x120], R160 ;  /* 0x000120a004004986 */ /* 0x0001e2000c101534 */
[----:B------:R-:W-:Y:S01]  /*398b0*/  ISETP.GT.AND P4, PT, R0, 0x180, P6 ;  /* 0x000001800000780c */ /* 0x000fe20003784270 */
[-C--:B------:R-:W-:Y:S01]  /*398c0*/  FMUL R163, R163, R2.reuse ;  /* 0x00000002a3a37220 */ /* 0x080fe20000400000 */
[----:B------:R-:W-:Y:S01]  /*398d0*/  F2FP.BF16.F32.PACK_AB R161, RZ, R161 ;  /* 0x000000a1ffa1723e */ /* 0x000fe200000010ff */
[----:B------:R-:W-:Y:S01]  /*398e0*/  FMUL R164, R164, R2 ;  /* 0x00000002a4a47220 */ /* 0x000fe20000400000 */
[----:B------:R-:W-:Y:S01]  /*398f0*/  F2FP.BF16.F32.PACK_AB R162, RZ, R162 ;  /* 0x000000a2ffa2723e */ /* 0x000fe200000010ff */
[----:B------:R-:W-:Y:S01]  /*39900*/  FMUL R165, R165, R2 ;  /* 0x00000002a5a57220 */ /* 0x000fe20000400000 */
[----:B------:R-:W-:Y:S01]  /*39910*/  F2FP.BF16.F32.PACK_AB R163, RZ, R163 ;  /* 0x000000a3ffa3723e */ /* 0x000fe200000010ff */
[----:B------:R0:W-:Y:S01]  /*39920*/  @P5 STG.E.U16 desc[UR52][R4.64+0x122], R161 ;  /* 0x000122a104005986 */ /* 0x0001e2000c101534 */
[----:B------:R-:W-:-:S02]  /*39930*/  F2FP.BF16.F32.PACK_AB R164, RZ, R164 ;  /* 0x000000a4ffa4723e */ /* 0x000fc400000010ff */
[----:B------:R-:W-:Y:S01]  /*39940*/  F2FP.BF16.F32.PACK_AB R165, RZ, R165 ;  /* 0x000000a5ffa5723e */ /* 0x000fe200000010ff */
[----:B------:R0:W-:Y:S01]  /*39950*/  @P2 STG.E.U16 desc[UR52][R8.64+0x120], R162 ;  /* 0x000120a208002986 */ /* 0x0001e2000c101534 */
[----:B------:R-:W-:Y:S02]  /*39960*/  ISETP.GT.AND P1, PT, R0, 0x188, P1 ;  /* 0x000001880000780c */ /* 0x000fe40000f24270 */
[C---:B------:R-:W-:Y:S02]  /*39970*/  ISETP.GT.AND P2, PT, R3.reuse, 0x99, PT ;  /* 0x000000990300780c */ /* 0x040fe40003f44270 */
[C---:B------:R-:W-:Y:S02]  /*39980*/  ISETP.GT.AND P6, PT, R3.reuse, 0xa0, PT ;  /* 0x000000a00300780c */ /* 0x040fe40003fc4270 */
[----:B------:R-:W-:Y:S01]  /*39990*/  ISETP.GT.AND P5, PT, R3, 0xa1, PT ;  /* 0x000000a10300780c */ /* 0x000fe20003fa4270 */
[----:B------:R-:W-:Y:S01]  /*399a0*/  FMUL R166, R166, R2 ;  /* 0x00000002a6a67220 */ /* 0x000fe20000400000 */
[----:B------:R0:W-:Y:S01]  /*399b0*/  @P0 STG.E.U16 desc[UR52][R8.64+0x122], R163 ;  /* 0x000122a308000986 */ /* 0x0001e2000c101534 */
[----:B------:R-:W-:-:S02]  /*399c0*/  ISETP.GT.AND P0, PT, R0, 0x188, P2 ;  /* 0x000001880000780c */ /* 0x000fc40001704270 */
[C---:B------:R-:W-:Y:S01]  /*399d0*/  ISETP.GT.AND P2, PT, R0.reuse, RZ, P6 ;  /* 0x000000ff0000720c */ /* 0x040fe20003744270 */
[----:B------:R0:W-:Y:S01]  /*399e0*/  @P3 STG.E.U16 desc[UR52][R4.64+0x130], R164 ;  /* 0x000130a404003986 */ /* 0x0001e2000c101534 */
[C---:B------:R-:W-:Y:S01]  /*399f0*/  ISETP.GT.AND P3, PT, R0.reuse, RZ, P5 ;  /* 0x000000ff0000720c */ /* 0x040fe20002f64270 */
[-C--:B------:R-:W-:Y:S02]  /*39a00*/  FMUL R167, R167, R2.reuse ;  /* 0x00000002a7a77220 */ /* 0x080fe40000400000 */
[----:B------:R0:W-:Y:S01]  /*39a10*/  @P4 STG.E.U16 desc[UR52][R4.64+0x132], R165 ;  /* 0x000132a504004986 */ /* 0x0001e2000c101534 */
[----:B------:R-:W-:Y:S01]  /*39a20*/  ISETP.GT.AND P4, PT, R0, 0x8, P6 ;  /* 0x000000080000780c */ /* 0x000fe20003784270 */
[----:B------:R-:W-:Y:S01]  /*39a30*/  FMUL R136, R136, R2 ;  /* 0x0000000288887220 */ /* 0x000fe20000400000 */
[----:B------:R-:W-:Y:S01]  /*39a40*/  F2FP.BF16.F32.PACK_AB R166, RZ, R166 ;  /* 0x000000a6ffa6723e */ /* 0x000fe200000010ff */
[-C--:B------:R-:W-:Y:S01]  /*39a50*/  FMUL R137, R137, R2.reuse ;  /* 0x0000000289897220 */ /* 0x080fe20000400000 */
[----:B------:R-:W-:Y:S01]  /*39a60*/  FMUL R138, R138, R2 ;  /* 0x000000028a8a7220 */ /* 0x000fe20000400000 */
[----:B------:R-:W-:-:S02]  /*39a70*/  F2FP.BF16.F32.PACK_AB R167, RZ, R167 ;  /* 0x000000a7ffa7723e */ /* 0x000fc400000010ff */
[----:B------:R0:W-:Y:S01]  /*39a80*/  @P1 STG.E.U16 desc[UR52][R8.64+0x130], R166 ;  /* 0x000130a608001986 */ /* 0x0001e2000c101534 */
[----:B------:R-:W-:Y:S02]  /*39a90*/  F2FP.BF16.F32.PACK_AB R136, RZ, R136 ;  /* 0x00000088ff88723e */ /* 0x000fe400000010ff */
[----:B------:R-:W-:Y:S02]  /*39aa0*/  F2FP.BF16.F32.PACK_AB R137, RZ, R137 ;  /* 0x00000089ff89723e */ /* 0x000fe400000010ff */
[----:B------:R-:W-:Y:S02]  /*39ab0*/  F2FP.BF16.F32.PACK_AB R138, RZ, R138 ;  /* 0x0000008aff8a723e */ /* 0x000fe400000010ff */
[----:B------:R-:W-:Y:S01]  /*39ac0*/  ISETP.GT.AND P1, PT, R0, 0x8, P5 ;  /* 0x000000080000780c */ /* 0x000fe20002f24270 */
[----:B------:R-:W-:Y:S01]  /*39ad0*/  FMUL R139, R139, R2 ;  /* 0x000000028b8b7220 */ /* 0x000fe20000400000 */
[----:B------:R0:W-:Y:S04]  /*39ae0*/  @P0 STG.E.U16 desc[UR52][R8.64+0x132], R167 ;  /* 0x000132a708000986 */ /* 0x0001e8000c101534 */
[----:B------:R0:W-:Y:S04]  /*39af0*/  @P2 STG.E.U16 desc[UR52][R18.64+0x140], R136 ;  /* 0x0001408812002986 */ /* 0x0001e8000c101534 */
[----:B------:R0:W-:Y:S01]  /*39b00*/  @P3 STG.E.U16 desc[UR52][R18.64+0x142], R137 ;  /* 0x0001428912003986 */ /* 0x0001e2000c101534 */
[----:B------:R-:W-:-:S03]  /*39b10*/  ISETP.GT.AND P3, PT, R3, 0xa9, PT ;  /* 0x000000a90300780c */ /* 0x000fc60003f64270 */
[----:B------:R0:W-:Y:S01]  /*39b20*/  @P4 STG.E.U16 desc[UR52][R20.64+0x140], R138 ;  /* 0x0001408a14004986 */ /* 0x0001e2000c101534 */
[----:B------:R-:W-:Y:S02]  /*39b30*/  ISETP.GT.AND P4, PT, R3, 0xa8, PT ;  /* 0x000000a80300780c */ /* 0x000fe40003f84270 */
[----:B------:R-:W-:Y:S02]  /*39b40*/  F2FP.BF16.F32.PACK_AB R139, RZ, R139 ;  /* 0x0000008bff8b723e */ /* 0x000fe400000010ff */
[C---:B------:R-:W-:Y:S02]  /*39b50*/  ISETP.GT.AND P0, PT, R0.reuse, RZ, P4 ;  /* 0x000000ff0000720c */ /* 0x040fe40002704270 */
[----:B------:R-:W-:Y:S01]  /*39b60*/  ISETP.GT.AND P2, PT, R0, RZ, P3 ;  /* 0x000000ff0000720c */ /* 0x000fe20001f44270 */
[-C--:B------:R-:W-:Y:S01]  /*39b70*/  FMUL R140, R140, R2.reuse ;  /* 0x000000028c8c7220 */ /* 0x080fe20000400000 */
[-C--:B------:R-:W-:Y:S01]  /*39b80*/  FMUL R141, R141, R2.reuse ;  /* 0x000000028d8d7220 */ /* 0x080fe20000400000 */
[----:B------:R0:W-:Y:S01]  /*39b90*/  @P1 STG.E.U16 desc[UR52][R20.64+0x142], R139 ;  /* 0x0001428b14001986 */ /* 0x0001e2000c101534 */
[----:B------:R-:W-:Y:S01]  /*39ba0*/  ISETP.GT.AND P1, PT, R0, 0x8, P4 ;  /* 0x000000080000780c */ /* 0x000fe20002724270 */
[----:B------:R-:W-:Y:S01]  /*39bb0*/  FMUL R142, R142, R2 ;  /* 0x000000028e8e7220 */ /* 0x000fe20000400000 */
[----:B------:R-:W-:-:S02]  /*39bc0*/  F2FP.BF16.F32.PACK_AB R140, RZ, R140 ;  /* 0x0000008cff8c723e */ /* 0x000fc400000010ff */
[----:B------:R-:W-:Y:S02]  /*39bd0*/  F2FP.BF16.F32.PACK_AB R141, RZ, R141 ;  /* 0x0000008dff8d723e */ /* 0x000fe400000010ff */
[----:B------:R-:W-:Y:S01]  /*39be0*/  F2FP.BF16.F32.PACK_AB R142, RZ, R142 ;  /* 0x0000008eff8e723e */ /* 0x000fe200000010ff */
[----:B------:R0:W-:Y:S01]  /*39bf0*/  @P0 STG.E.U16 desc[UR52][R18.64+0x150], R140 ;  /* 0x0001508c12000986 */ /* 0x0001e2000c101534 */
[----:B------:R-:W-:-:S03]  /*39c00*/  ISETP.GT.AND P0, PT, R0, 0x8, P3 ;  /* 0x000000080000780c */ /* 0x000fc60001f04270 */
[----:B------:R0:W-:Y:S01]  /*39c10*/  @P2 STG.E.U16 desc[UR52][R18.64+0x152], R141 ;  /* 0x0001528d12002986 */ /* 0x0001e2000c101534 */
[----:B------:R-:W-:Y:S01]  /*39c20*/  ISETP.GT.AND P2, PT, R3, 0xb0, PT ;  /* 0x000000b00300780c */ /* 0x000fe20003f44270 */
[-C--:B------:R-:W-:Y:S02]  /*39c30*/  FMUL R143, R143, R2.reuse ;  /* 0x000000028f8f7220 */ /* 0x080fe40000400000 */
[----:B------:R0:W-:Y:S01]  /*39c40*/  @P1 STG.E.U16 desc[UR52][R20.64+0x150], R142 ;  /* 0x0001508e14001986 */ /* 0x0001e2000c101534 */
[----:B------:R-:W-:Y:S01]  /*39c50*/  ISETP.GT.AND P1, PT, R0, RZ, P2 ;  /* 0x000000ff0000720c */ /* 0x000fe20001724270 */
[----:B------:R-:W-:Y:S01]  /*39c60*/  FMUL R144, R144, R2 ;  /* 0x0000000290907220 */ /* 0x000fe20000400000 */
[----:B------:R-:W-:-:S04]  /*39c70*/  F2FP.BF16.F32.PACK_AB R143, RZ, R143 ;  /* 0x0000008fff8f723e */ /* 0x000fc800000010ff */
[----:B------:R-:W-:Y:S01]  /*39c80*/  F2FP.BF16.F32.PACK_AB R144, RZ, R144 ;  /* 0x00000090ff90723e */ /* 0x000fe200000010ff */
[----:B------:R0:W-:Y:S01]  /*39c90*/  @P0 STG.E.U16 desc[UR52][R20.64+0x152], R143 ;  /* 0x0001528f14000986 */ /* 0x0001e2000c101534 */
[----:B------:R-:W-:Y:S01]  /*39ca0*/  ISETP.GT.AND P0, PT, R3, 0xb1, PT ;  /* 0x000000b10300780c */ /* 0x000fe20003f04270 */
[----:B------:R-:W-:-:S04]  /*39cb0*/  FMUL R145, R145, R2 ;  /* 0x0000000291917220 */ /* 0x000fc80000400000 */
[----:B------:R0:W-:Y:S01]  /*39cc0*/  @P1 STG.E.U16 desc[UR52][R18.64+0x160], R144 ;  /* 0x0001609012001986 */ /* 0x0001e2000c101534 */
        /* <DEDUP_REMOVED lines=191> */
[----:B------:R-:W-:Y:S01]  /*3a8c0*/  FMUL R94, R94, R2 ;  /* 0x000000025e5e7220 */ /* 0x000fe20000400000 */
[----:B------:R-:W-:-:S03]  /*3a8d0*/  ISETP.GT.AND P3, PT, R0, 0x188, P3 ;  /* 0x000001880000780c */ /* 0x000fc60001f64270 */
[----:B------:R-:W-:Y:S02]  /*3a8e0*/  F2FP.BF16.F32.PACK_AB R93, RZ, R93 ;  /* 0x0000005dff5d723e */ /* 0x000fe400000010ff */
[----:B------:R-:W-:Y:S01]  /*3a8f0*/  F2FP.BF16.F32.PACK_AB R94, RZ, R94 ;  /* 0x0000005eff5e723e */ /* 0x000fe200000010ff */
[----:B------:R-:W-:-:S04]  /*3a900*/  FMUL R95, R95, R2 ;  /* 0x000000025f5f7220 */ /* 0x000fc80000400000 */
[----:B------:R0:W-:Y:S04]  /*3a910*/  @P5 STG.E.U16 desc[UR52][R4.64+0x152], R93 ;  /* 0x0001525d04005986 */ /* 0x0001e8000c101534 */
[----:B------:R0:W-:Y:S01]  /*3a920*/  @P4 STG.E.U16 desc[UR52][R8.64+0x150], R94 ;  /* 0x0001505e08004986 */ /* 0x0001e2000c101534 */
[----:B------:R-:W-:Y:S01]  /*3a930*/  ISETP.GT.AND P4, PT, R0, 0x180, P2 ;  /* 0x000001800000780c */ /* 0x000fe20001784270 */
[-C--:B------:R-:W-:Y:S01]  /*3a940*/  FMUL R96, R96, R2.reuse ;  /* 0x0000000260607220 */ /* 0x080fe20000400000 */
[----:B------:R-:W-:Y:S02]  /*3a950*/  F2FP.BF16.F32.PACK_AB R95, RZ, R95 ;  /* 0x0000005fff5f723e */ /* 0x000fe400000010ff */
[C---:B------:R-:W-:Y:S02]  /*3a960*/  ISETP.GT.AND P5, PT, R0.reuse, 0x180, P0 ;  /* 0x000001800000780c */ /* 0x040fe400007a4270 */
[----:B------:R-:W-:Y:S01]  /*3a970*/  ISETP.GT.AND P2, PT, R0, 0x188, P2 ;  /* 0x000001880000780c */ /* 0x000fe20001744270 */
[----:B------:R-:W-:Y:S01]  /*3a980*/  FMUL R97, R97, R2 ;  /* 0x0000000261617220 */ /* 0x000fe20000400000 */
[----:B------:R-:W-:Y:S01]  /*3a990*/  F2FP.BF16.F32.PACK_AB R96, RZ, R96 ;  /* 0x00000060ff60723e */ /* 0x000fe200000010ff */
[----:B------:R-:W-:Y:S01]  /*3a9a0*/  FMUL R98, R98, R2 ;  /* 0x0000000262627220 */ /* 0x000fe20000400000 */
[----:B------:R0:W-:Y:S01]  /*3a9b0*/  @P3 STG.E.U16 desc[UR52][R8.64+0x152], R95 ;  /* 0x0001525f08003986 */ /* 0x0001e2000c101534 */
[----:B------:R-:W-:-:S02]  /*3a9c0*/  ISETP.GT.AND P0, PT, R0, 0x188, P0 ;  /* 0x000001880000780c */ /* 0x000fc40000704270 */
[----:B------:R-:W-:Y:S02]  /*3a9d0*/  ISETP.GT.AND P6, PT, R3, 0xb9, PT ;  /* 0x000000b90300780c */ /* 0x000fe40003fc4270 */
[----:B------:R-:W-:Y:S01]  /*3a9e0*/  ISETP.GT.AND P3, PT, R0, 0x180, P1 ;  /* 0x000001800000780c */ /* 0x000fe20000f64270 */
[-C--:B------:R-:W-:Y:S01]  /*3a9f0*/  FMUL R99, R99, R2.reuse ;  /* 0x0000000263637220 */ /* 0x080fe20000400000 */
[----:B------:R-:W-:Y:S01]  /*3aa00*/  F2FP.BF16.F32.PACK_AB R97, RZ, R97 ;  /* 0x00000061ff61723e */ /* 0x000fe200000010ff */
[----:B------:R-:W-:Y:S01]  /*3aa10*/  FMUL R100, R100, R2 ;  /* 0x0000000264647220 */ /* 0x000fe20000400000 */
[----:B------:R0:W-:Y:S01]  /*3aa20*/  @P4 STG.E.U16 desc[UR52][R4.64+0x160], R96 ;  /* 0x0001606004004986 */ /* 0x0001e2000c101534 */
[----:B------:R-:W-:Y:S02]  /*3aa30*/  F2FP.BF16.F32.PACK_AB R98, RZ, R98 ;  /* 0x00000062ff62723e */ /* 0x000fe400000010ff */
[C---:B------:R-:W-:Y:S02]  /*3aa40*/  ISETP.GT.AND P4, PT, R0.reuse, 0x180, P6 ;  /* 0x000001800000780c */ /* 0x040fe40003784270 */
[----:B------:R-:W-:Y:S01]  /*3aa50*/  ISETP.GT.AND P1, PT, R0, 0x188, P1 ;  /* 0x000001880000780c */ /* 0x000fe20000f24270 */
[-C--:B------:R-:W-:Y:S01]  /*3aa60*/  FMUL R101, R101, R2.reuse ;  /* 0x0000000265657220 */ /* 0x080fe20000400000 */
[----:B------:R0:W-:Y:S01]  /*3aa70*/  @P5 STG.E.U16 desc[UR52][R4.64+0x162], R97 ;  /* 0x0001626104005986 */ /* 0x0001e2000c101534 */
[----:B------:R-:W-:Y:S01]  /*3aa80*/  F2FP.BF16.F32.PACK_AB R99, RZ, R99 ;  /* 0x00000063ff63723e */ /* 0x000fe200000010ff */
[----:B------:R-:W-:Y:S01]  /*3aa90*/  FMUL R102, R102, R2 ;  /* 0x0000000266667220 */ /* 0x000fe20000400000 */
[----:B------:R-:W-:Y:S01]  /*3aaa0*/  F2FP.BF16.F32.PACK_AB R100, RZ, R100 ;  /* 0x00000064ff64723e */ /* 0x000fe200000010ff */
[----:B------:R0:W-:Y:S01]  /*3aab0*/  @P2 STG.E.U16 desc[UR52][R8.64+0x160], R98 ;  /* 0x0001606208002986 */ /* 0x0001e2000c101534 */
[----:B------:R-:W-:-:S02]  /*3aac0*/  ISETP.GT.AND P2, PT, R3, 0xb9, PT ;  /* 0x000000b90300780c */ /* 0x000fc40003f44270 */
[C---:B------:R-:W-:Y:S01]  /*3aad0*/  ISETP.GT.AND P6, PT, R3.reuse, 0xc1, PT ;  /* 0x000000c10300780c */ /* 0x040fe20003fc4270 */
[----:B------:R0:W-:Y:S01]  /*3aae0*/  @P0 STG.E.U16 desc[UR52][R8.64+0x162], R99 ;  /* 0x0001626308000986 */ /* 0x0001e2000c101534 */
[----:B------:R-:W-:Y:S02]  /*3aaf0*/  F2FP.BF16.F32.PACK_AB R101, RZ, R101 ;  /* 0x00000065ff65723e */ /* 0x000fe400000010ff */
[----:B------:R-:W-:Y:S01]  /*3ab00*/  F2FP.BF16.F32.PACK_AB R102, RZ, R102 ;  /* 0x00000066ff66723e */ /* 0x000fe200000010ff */
[----:B------:R0:W-:Y:S01]  /*3ab10*/  @P3 STG.E.U16 desc[UR52][R4.64+0x170], R100 ;  /* 0x0001706404003986 */ /* 0x0001e2000c101534 */
[C---:B------:R-:W-:Y:S02]  /*3ab20*/  ISETP.GT.AND P0, PT, R0.reuse, 0x188, P2 ;  /* 0x000001880000780c */ /* 0x040fe40001704270 */
[----:B------:R-:W-:Y:S02]  /*3ab30*/  ISETP.GT.AND P5, PT, R3, 0xc0, PT ;  /* 0x000000c00300780c */ /* 0x000fe40003fa4270 */
[C---:B------:R-:W-:Y:S01]  /*3ab40*/  ISETP.GT.AND P3, PT, R0.reuse, RZ, P6 ;  /* 0x000000ff0000720c */ /* 0x040fe20003764270 */
[-C--:B------:R-:W-:Y:S01]  /*3ab50*/  FMUL R103, R103, R2.reuse ;  /* 0x0000000267677220 */ /* 0x080fe20000400000 */
[----:B------:R0:W-:Y:S01]  /*3ab60*/  @P4 STG.E.U16 desc[UR52][R4.64+0x172], R101 ;  /* 0x0001726504004986 */ /* 0x0001e2000c101534 */
[----:B------:R-:W-:Y:S01]  /*3ab70*/  FMUL R73, R73, R2 ;  /* 0x0000000249497220 */ /* 0x000fe20000400000 */
[----:B------:R-:W-:-:S02]  /*3ab80*/  ISETP.GT.AND P2, PT, R0, RZ, P5 ;  /* 0x000000ff0000720c */ /* 0x000fc40002f44270 */
[----:B------:R0:W-:Y:S01]  /*3ab90*/  @P1 STG.E.U16 desc[UR52][R8.64+0x170], R102 ;  /* 0x0001706608001986 */ /* 0x0001e2000c101534 */
[----:B------:R-:W-:Y:S01]  /*3aba0*/  ISETP.GT.AND P1, PT, R0, 0x8, P6 ;  /* 0x000000080000780c */ /* 0x000fe20003724270 */
[-C--:B------:R-:W-:Y:S01]  /*3abb0*/  FMUL R72, R72, R2.reuse ;  /* 0x0000000248487220 */ /* 0x080fe20000400000 */
[----:B------:R-:W-:Y:S01]  /*3abc0*/  F2FP.BF16.F32.PACK_AB R103, RZ, R103 ;  /* 0x00000067ff67723e */ /* 0x000fe200000010ff */
[----:B------:R-:W-:Y:S01]  /*3abd0*/  FMUL R75, R75, R2 ;  /* 0x000000024b4b7220 */ /* 0x000fe20000400000 */
[----:B------:R-:W-:Y:S02]  /*3abe0*/  F2FP.BF16.F32.PACK_AB R73, RZ, R73 ;  /* 0x00000049ff49723e */ /* 0x000fe400000010ff */
[----:B------:R-:W-:Y:S01]  /*3abf0*/  ISETP.GT.AND P4, PT, R0, 0x8, P5 ;  /* 0x000000080000780c */ /* 0x000fe20002f84270 */
[----:B------:R0:W-:Y:S01]  /*3ac00*/  @P0 STG.E.U16 desc[UR52][R8.64+0x172], R103 ;  /* 0x0001726708000986 */ /* 0x0001e2000c101534 */
[----:B------:R-:W-:Y:S02]  /*3ac10*/  ISETP.GT.AND P5, PT, R3, 0xc8, PT ;  /* 0x000000c80300780c */ /* 0x000fe40003fa4270 */
[----:B------:R-:W-:Y:S01]  /*3ac20*/  F2FP.BF16.F32.PACK_AB R72, RZ, R72 ;  /* 0x00000048ff48723e */ /* 0x000fe200000010ff */
[----:B------:R0:W-:Y:S01]  /*3ac30*/  @P3 STG.E.U16 desc[UR52][R18.64+0x182], R73 ;  /* 0x0001824912003986 */ /* 0x0001e2000c101534 */
[----:B------:R-:W-:-:S02]  /*3ac40*/  F2FP.BF16.F32.PACK_AB R75, RZ, R75 ;  /* 0x0000004bff4b723e */ /* 0x000fc400000010ff */
[----:B------:R-:W-:Y:S02]  /*3ac50*/  ISETP.GT.AND P3, PT, R3, 0xc9, PT ;  /* 0x000000c90300780c */ /* 0x000fe40003f64270 */
[----:B------:R-:W-:Y:S01]  /*3ac60*/  ISETP.GT.AND P0, PT, R0, RZ, P5 ;  /* 0x000000ff0000720c */ /* 0x000fe20002f04270 */
[-C--:B------:R-:W-:Y:S01]  /*3ac70*/  FMUL R74, R74, R2.reuse ;  /* 0x000000024a4a7220 */ /* 0x080fe20000400000 */
[----:B------:R0:W-:Y:S01]  /*3ac80*/  @P2 STG.E.U16 desc[UR52][R18.64+0x180], R72 ;  /* 0x0001804812002986 */ /* 0x0001e2000c101534 */
[-C--:B------:R-:W-:Y:S01]  /*3ac90*/  FMUL R76, R76, R2.reuse ;  /* 0x000000024c4c7220 */ /* 0x080fe20000400000 */
[C---:B------:R-:W-:Y:S02]  /*3aca0*/  ISETP.GT.AND P2, PT, R0.reuse, RZ, P3 ;  /* 0x000000ff0000720c */ /* 0x040fe40001f44270 */
[----:B------:R0:W-:Y:S01]  /*3acb0*/  @P1 STG.E.U16 desc[UR52][R20.64+0x182], R75 ;  /* 0x0001824b14001986 */ /* 0x0001e2000c101534 */
[----:B------:R-:W-:Y:S01]  /*3acc0*/  ISETP.GT.AND P1, PT, R0, 0x8, P5 ;  /* 0x000000080000780c */ /* 0x000fe20002f24270 */
[----:B------:R-:W-:Y:S01]  /*3acd0*/  FMUL R77, R77, R2 ;  /* 0x000000024d4d7220 */ /* 0x000fe20000400000 */
[----:B------:R-:W-:Y:S01]  /*3ace0*/  F2FP.BF16.F32.PACK_AB R74, RZ, R74 ;  /* 0x0000004aff4a723e */ /* 0x000fe200000010ff */
[----:B------:R-:W-:Y:S01]  /*3acf0*/  FMUL R78, R78, R2 ;  /* 0x000000024e4e7220 */ /* 0x000fe20000400000 */
[----:B------:R-:W-:-:S02]  /*3ad00*/  F2FP.BF16.F32.PACK_AB R76, RZ, R76 ;  /* 0x0000004cff4c723e */ /* 0x000fc400000010ff */
[----:B------:R-:W-:Y:S01]  /*3ad10*/  F2FP.BF16.F32.PACK_AB R77, RZ, R77 ;  /* 0x0000004dff4d723e */ /* 0x000fe200000010ff */
[----:B------:R0:W-:Y:S01]  /*3ad20*/  @P4 STG.E.U16 desc[UR52][R20.64+0x180], R74 ;  /* 0x0001804a14004986 */ /* 0x0001e2000c101534 */
[----:B------:R-:W-:-:S03]  /*3ad30*/  F2FP.BF16.F32.PACK_AB R78, RZ, R78 ;  /* 0x0000004eff4e723e */ /* 0x000fc600000010ff */
[----:B------:R0:W-:Y:S01]  /*3ad40*/  @P0 STG.E.U16 desc[UR52][R18.64+0x190], R76 ;  /* 0x0001904c12000986 */ /* 0x0001e2000c101534 */
[----:B------:R-:W-:-:S03]  /*3ad50*/  ISETP.GT.AND P0, PT, R3, 0xd0, PT ;  /* 0x000000d00300780c */ /* 0x000fc60003f04270 */
[----:B------:R0:W-:Y:S01]  /*3ad60*/  @P2 STG.E.U16 desc[UR52][R18.64+0x192], R77 ;  /* 0x0001924d12002986 */ /* 0x0001e2000c101534 */
[----:B------:R-:W-:-:S03]  /*3ad70*/  ISETP.GT.AND P2, PT, R0, 0x8, P3 ;  /* 0x000000080000780c */ /* 0x000fc60001f44270 */
[----:B------:R0:W-:Y:S01]  /*3ad80*/  @P1 STG.E.U16 desc[UR52][R20.64+0x190], R78 ;  /* 0x0001904e14001986 */ /* 0x0001e2000c101534 */
[----:B------:R-:W-:Y:S01]  /*3ad90*/  ISETP.GT.AND P1, PT, R0, RZ, P0 ;  /* 0x000000ff0000720c */ /* 0x000fe20000724270 */
[-C--:B------:R-:W-:Y:S01]  /*3ada0*/  FMUL R79, R79, R2.reuse ;  /* 0x000000024f4f7220 */ /* 0x080fe20000400000 */
[----:B------:R-:W-:Y:S01]  /*3adb0*/  FMUL R80, R80, R2 ;  /* 0x0000000250507220 */ /* 0x000fe20000400000 */
[----:B------:R-:W-:-:S03]  /*3adc0*/  ISETP.GT.AND P4, PT, R3, 0xd1, PT ;  /* 0x000000d10300780c */ /* 0x000fc60003f84270 */
[----:B------:R-:W-:Y:S02]  /*3add0*/  F2FP.BF16.F32.PACK_AB R79, RZ, R79 ;  /* 0x0000004fff4f723e */ /* 0x000fe400000010ff */
[----:B------:R-:W-:-:S03]  /*3ade0*/  F2FP.BF16.F32.PACK_AB R80, RZ, R80 ;  /* 0x00000050ff50723e */ /* 0x000fc600000010ff */
[----:B------:R0:W-:Y:S04]  /*3adf0*/  @P2 STG.E.U16 desc[UR52][R20.64+0x192], R79 ;  /* 0x0001924f14002986 */ /* 0x0001e8000c101534 */
        /* <DEDUP_REMOVED lines=11> */
[----:B------:R-:W-:Y:S02]  /*3aeb0*/  F2FP.BF16.F32.PACK_AB R83, RZ, R83 ;  /* 0x00000053ff53723e */ /* 0x000fe400000010ff */
[----:B------:R-:W-:Y:S01]  /*3aec0*/  ISETP.GT.AND P2, PT, R3, 0xd8, PT ;  /* 0x000000d80300780c */ /* 0x000fe20003f44270 */
[----:B------:R-:W-:-:S08]  /*3aed0*/  FMUL R84, R84, R2 ;  /* 0x0000000254547220 */ /* 0x000fd00000400000 */
[----:B------:R0:W-:Y:S01]  /*3aee0*/  @P1 STG.E.U16 desc[UR52][R20.64+0x1a2], R83 ;  /* 0x0001a25314001986 */ /* 0x0001e2000c101534 */
        /* <DEDUP_REMOVED lines=177> */
[C---:B------:R-:W-:Y:S02]  /*3ba00*/  ISETP.GT.AND P6, PT, R0.reuse, 0x180, P3 ;  /* 0x000001800000780c */ /* 0x040fe40001fc4270 */
[----:B------:R-:W-:Y:S02]  /*3ba10*/  F2FP.BF16.F32.PACK_AB R29, RZ, R29 ;  /* 0x0000001dff1d723e */ /* 0x000fe400000010ff */
[C---:B------:R-:W-:Y:S02]  /*3ba20*/  ISETP.GT.AND P5, PT, R0.reuse, 0x188, P5 ;  /* 0x000001880000780c */ /* 0x040fe40002fa4270 */
[----:B------:R-:W-:Y:S01]  /*3ba30*/  ISETP.GT.AND P3, PT, R0, 0x188, P3 ;  /* 0x000001880000780c */ /* 0x000fe20001f64270 */
[-C--:B------:R-:W-:Y:S01]  /*3ba40*/  FMUL R30, R30, R2.reuse ;  /* 0x000000021e1e7220 */ /* 0x080fe20000400000 */
[-C--:B------:R-:W-:Y:S01]  /*3ba50*/  FMUL R31, R31, R2.reuse ;  /* 0x000000021f1f7220 */ /* 0x080fe20000400000 */
[----:B------:R-:W-:-:S04]  /*3ba60*/  FMUL R32, R32, R2 ;  /* 0x0000000220207220 */ /* 0x000fc80000400000 */
[----:B------:R0:W-:Y:S01]  /*3ba70*/  @P6 STG.E.U16 desc[UR52][R4.64+0x192], R29 ;  /* 0x0001921d04006986 */ /* 0x0001e2000c101534 */
[C---:B------:R-:W-:Y:S02]  /*3ba80*/  ISETP.GT.AND P6, PT, R0.reuse, 0x180, P0 ;  /* 0x000001800000780c */ /* 0x040fe400007c4270 */
[----:B------:R-:W-:Y:S02]  /*3ba90*/  F2FP.BF16.F32.PACK_AB R30, RZ, R30 ;  /* 0x0000001eff1e723e */ /* 0x000fe400000010ff */
[----:B------:R-:W-:Y:S02]  /*3baa0*/  F2FP.BF16.F32.PACK_AB R31, RZ, R31 ;  /* 0x0000001fff1f723e */ /* 0x000fe400000010ff */
[----:B------:R-:W-:Y:S01]  /*3bab0*/  F2FP.BF16.F32.PACK_AB R32, RZ, R32 ;  /* 0x00000020ff20723e */ /* 0x000fe200000010ff */
[----:B------:R0:W-:Y:S01]  /*3bac0*/  @P5 STG.E.U16 desc[UR52][R8.64+0x190], R30 ;  /* 0x0001901e08005986 */ /* 0x0001e2000c101534 */
[C---:B------:R-:W-:Y:S02]  /*3bad0*/  ISETP.GT.AND P5, PT, R0.reuse, 0x180, P4 ;  /* 0x000001800000780c */ /* 0x040fe400027a4270 */
[C---:B------:R-:W-:Y:S01]  /*3bae0*/  ISETP.GT.AND P0, PT, R0.reuse, 0x188, P0 ;  /* 0x000001880000780c */ /* 0x040fe20000704270 */
[----:B------:R0:W-:Y:S01]  /*3baf0*/  @P3 STG.E.U16 desc[UR52][R8.64+0x192], R31 ;  /* 0x0001921f08003986 */ /* 0x0001e2000c101534 */
[C---:B------:R-:W-:Y:S01]  /*3bb00*/  ISETP.GT.AND P4, PT, R0.reuse, 0x188, P4 ;  /* 0x000001880000780c */ /* 0x040fe20002784270 */
[-C--:B------:R-:W-:Y:S01]  /*3bb10*/  FMUL R33, R33, R2.reuse ;  /* 0x0000000221217220 */ /* 0x080fe20000400000 */
[C---:B------:R-:W-:Y:S01]  /*3bb20*/  ISETP.GT.AND P3, PT, R0.reuse, 0x180, P1 ;  /* 0x000001800000780c */ /* 0x040fe20000f64270 */
[----:B------:R0:W-:Y:S01]  /*3bb30*/  @P6 STG.E.U16 desc[UR52][R4.64+0x1a0], R32 ;  /* 0x0001a02004006986 */ /* 0x0001e2000c101534 */
[----:B------:R-:W-:Y:S01]  /*3bb40*/  ISETP.GT.AND P6, PT, R0, 0x180, P2 ;  /* 0x000001800000780c */ /* 0x000fe200017c4270 */
[-C--:B------:R-:W-:Y:S01]  /*3bb50*/  FMUL R34, R34, R2.reuse ;  /* 0x0000000222227220 */ /* 0x080fe20000400000 */
[C---:B------:R-:W-:Y:S01]  /*3bb60*/  ISETP.GT.AND P2, PT, R0.reuse, 0x188, P2 ;  /* 0x000001880000780c */ /* 0x040fe20001744270 */
[-C--:B------:R-:W-:Y:S01]  /*3bb70*/  FMUL R35, R35, R2.reuse ;  /* 0x0000000223237220 */ /* 0x080fe20000400000 */
[----:B------:R-:W-:Y:S01]  /*3bb80*/  ISETP.GT.AND P1, PT, R0, 0x188, P1 ;  /* 0x000001880000780c */ /* 0x000fe20000f24270 */
[-C--:B------:R-:W-:Y:S01]  /*3bb90*/  FMUL R36, R36, R2.reuse ;  /* 0x0000000224247220 */ /* 0x080fe20000400000 */
[-C--:B------:R-:W-:Y:S01]  /*3bba0*/  FMUL R37, R37, R2.reuse ;  /* 0x0000000225257220 */ /* 0x080fe20000400000 */
[-C--:B------:R-:W-:Y:S01]  /*3bbb0*/  FMUL R38, R38, R2.reuse ;  /* 0x0000000226267220 */ /* 0x080fe20000400000 */
[----:B------:R-:W-:Y:S01]  /*3bbc0*/  FMUL R39, R39, R2 ;  /* 0x0000000227277220 */ /* 0x000fe20000400000 */
[----:B------:R-:W-:-:S02]  /*3bbd0*/  F2FP.BF16.F32.PACK_AB R33, RZ, R33 ;  /* 0x00000021ff21723e */ /* 0x000fc400000010ff */
[----:B------:R-:W-:Y:S02]  /*3bbe0*/  F2FP.BF16.F32.PACK_AB R34, RZ, R34 ;  /* 0x00000022ff22723e */ /* 0x000fe400000010ff */
[----:B------:R-:W-:Y:S02]  /*3bbf0*/  F2FP.BF16.F32.PACK_AB R35, RZ, R35 ;  /* 0x00000023ff23723e */ /* 0x000fe400000010ff */
[----:B------:R-:W-:Y:S02]  /*3bc00*/  F2FP.BF16.F32.PACK_AB R36, RZ, R36 ;  /* 0x00000024ff24723e */ /* 0x000fe400000010ff */
[----:B------:R-:W-:Y:S02]  /*3bc10*/  F2FP.BF16.F32.PACK_AB R37, RZ, R37 ;  /* 0x00000025ff25723e */ /* 0x000fe400000010ff */
[----:B------:R-:W-:Y:S02]  /*3bc20*/  F2FP.BF16.F32.PACK_AB R38, RZ, R38 ;  /* 0x00000026ff26723e */ /* 0x000fe400000010ff */
[----:B------:R-:W-:Y:S01]  /*3bc30*/  F2FP.BF16.F32.PACK_AB R39, RZ, R39 ;  /* 0x00000027ff27723e */ /* 0x000fe200000010ff */
[----:B------:R0:W-:Y:S04]  /*3bc40*/  @P5 STG.E.U16 desc[UR52][R4.64+0x1a2], R33 ;  /* 0x0001a22104005986 */ /* 0x0001e8000c101534 */
[----:B------:R0:W-:Y:S04]  /*3bc50*/  @P0 STG.E.U16 desc[UR52][R8.64+0x1a0], R34 ;  /* 0x0001a02208000986 */ /* 0x0001e8000c101534 */
[----:B------:R0:W-:Y:S04]  /*3bc60*/  @P4 STG.E.U16 desc[UR52][R8.64+0x1a2], R35 ;  /* 0x0001a22308004986 */ /* 0x0001e8000c101534 */
[----:B------:R0:W-:Y:S04]  /*3bc70*/  @P6 STG.E.U16 desc[UR52][R4.64+0x1b0], R36 ;  /* 0x0001b02404006986 */ /* 0x0001e8000c101534 */
[----:B------:R0:W-:Y:S04]  /*3bc80*/  @P3 STG.E.U16 desc[UR52][R4.64+0x1b2], R37 ;  /* 0x0001b22504003986 */ /* 0x0001e8000c101534 */
[----:B------:R0:W-:Y:S04]  /*3bc90*/  @P2 STG.E.U16 desc[UR52][R8.64+0x1b0], R38 ;  /* 0x0001b02608002986 */ /* 0x0001e8000c101534 */
[----:B------:R0:W-:Y:S02]  /*3bca0*/  @P1 STG.E.U16 desc[UR52][R8.64+0x1b2], R39 ;  /* 0x0001b22708001986 */ /* 0x0001e4000c101534 */
.L_x_920:
[----:B------:R-:W-:Y:S05]  /*3bcb0*/  BSYNC B0 ;  /* 0x0000000000007941 */ /* 0x000fea0003800000 */
.L_x_32:
[----:B0-----:R-:W2:Y:S04]  /*3bcc0*/  LDL.LU R5, [R1+0x3f0] ;  /* 0x0003f00001057983 */ /* 0x001ea80000300800 */
[----:B------:R-:W2:Y:S01]  /*3bcd0*/  LDL.LU R4, [R1+0x3f4] ;  /* 0x0003f40001047983 */ /* 0x000ea20000300800 */
[----:B------:R-:W-:Y:S01]  /*3bce0*/  ULDC UR4, c[0x0][0xc] ;  /* 0x0000030000047ab9 */ /* 0x000fe20000000800 */
[----:B------:R-:W-:Y:S01]  /*3bcf0*/  ULDC UR5, c[0x0][0x10] ;  /* 0x0000040000057ab9 */ /* 0x000fe20000000800 */
[----:B------:R-:W2:Y:S01]  /*3bd00*/  LDC R3, c[0x0][0x14] ;  /* 0x00000500ff037b82 */ /* 0x000ea20000000800 */
[----:B------:R-:W-:Y:S01]  /*3bd10*/  UIMAD.WIDE.U32 UR4, UR4, UR5, URZ ;  /* 0x00000005040472a5 */ /* 0x000fe2000f8e003f */
[----:B------:R-:W-:Y:S01]  /*3bd20*/  PRMT R0, RZ, 0x7610, R0 ;  /* 0x00007610ff007816 */ /* 0x000fe20000000000 */
[----:B------:R-:W-:Y:S01]  /*3bd30*/  UMOV UR43, 0xffffffff ;  /* 0xffffffff002b7882 */ /* 0x000fe20000000000 */
[----:B------:R-:W-:-:S03]  /*3bd40*/  UMOV UR42, 0xffffffff ;  /* 0xffffffff002a7882 */ /* 0x000fc60000000000 */
[----:B--2---:R-:W-:-:S04]  /*3bd50*/  IMAD.WIDE.U32 R4, R3, UR4, R4 ;  /* 0x0000000403047c25 */ /* 0x004fc8000f8e0004 */
[----:B------:R-:W-:Y:S01]  /*3bd60*/  IMAD R3, R3, UR5, RZ ;  /* 0x0000000503037c24 */ /* 0x000fe2000f8e02ff */
[----:B------:R-:W-:Y:S01]  /*3bd70*/  ULDC.64 UR4, c[0x0][0x650] ;  /* 0x0001940000047ab9 */ /* 0x000fe20000000a00 */
[----:B------:R-:W-:Y:S01]  /*3bd80*/  IMAD.MOV.U32 R7, RZ, RZ, R4 ;  /* 0x000000ffff077224 */ /* 0x000fe200078e0004 */
[----:B------:R-:W-:Y:S01]  /*3bd90*/  ISETP.GE.U32.AND P0, PT, R4, UR4, PT ;  /* 0x0000000404007c0c */ /* 0x000fe2000bf06070 */
[----:B------:R-:W-:-:S05]  /*3bda0*/  IMAD.IADD R6, R5, 0x1, R3 ;  /* 0x0000000105067824 */ /* 0x000fca00078e0203 */
[----:B------:R0:W-:Y:S01]  /*3bdb0*/  STL [R1+0x3f0], R6 ;  /* 0x0003f00601007387 */ /* 0x0001e20000100800 */
[----:B------:R-:W-:-:S03]  /*3bdc0*/  ISETP.GE.U32.AND.EX P0, PT, R6, UR5, PT, P0 ;  /* 0x0000000506007c0c */ /* 0x000fc6000bf06100 */
[----:B------:R0:W-:Y:S10]  /*3bdd0*/  STL [R1+0x3f4], R7 ;  /* 0x0003f40701007387 */ /* 0x0001f40000100800 */
[----:B0-----:R-:W-:Y:S05]  /*3bde0*/  @P0 BRA `(.L_x_921) ;  /* 0x0000000400880947 */ /* 0x001fea0003800000 */
[----:B------:R-:W0:Y:S01]  /*3bdf0*/  S2UR UR6, SR_CTAID.X ;  /* 0x00000000000679c3 */ /* 0x000e220000002500 */
[----:B------:R-:W-:Y:S01]  /*3be00*/  ULDC.64 UR12, c[0x0][0x628] ;  /* 0x00018a00000c7ab9 */ /* 0x000fe20000000a00 */
[----:B------:R-:W-:Y:S01]  /*3be10*/  ULDC UR4, c[0x0][0x150] ;  /* 0x0000540000047ab9 */ /* 0x000fe20000000800 */
[----:B------:R-:W-:Y:S01]  /*3be20*/  ISETP.NE.U32.AND P0, PT, RZ, UR12, PT ;  /* 0x0000000cff007c0c */ /* 0x000fe2000bf05070 */
[----:B------:R-:W-:Y:S01]  /*3be30*/  ULDC UR15, c[0x0][0x630] ;  /* 0x00018c00000f7ab9 */ /* 0x000fe20000000800 */
[C---:B------:R-:W-:Y:S01]  /*3be40*/  R2UR UR16, R7.reuse ;  /* 0x00000000071072ca */ /* 0x040fe200000e0000 */
[----:B------:R-:W-:Y:S01]  /*3be50*/  ULDC UR19, c[0x0][0x154] ;  /* 0x0000550000137ab9 */ /* 0x000fe20000000800 */
[----:B------:R-:W-:Y:S01]  /*3be60*/  ISETP.NE.AND.EX P0, PT, RZ, UR13, PT, P0 ;  /* 0x0000000dff007c0c */ /* 0x000fe2000bf05300 */
[----:B------:R-:W2:Y:S01]  /*3be70*/  S2UR UR18, SR_CTAID.Y ;  /* 0x00000000001279c3 */ /* 0x000ea20000002600 */
[----:B------:R-:W-:Y:S02]  /*3be80*/  R2UR UR17, R6 ;  /* 0x00000000061172ca */ /* 0x000fe400000e0000 */
[----:B------:R-:W-:-:S02]  /*3be90*/  R2UR UR10, R7 ;  /* 0x00000000070a72ca */ /* 0x000fc400000e0000 */
[----:B------:R-:W-:Y:S02]  /*3bea0*/  R2UR UR11, R6 ;  /* 0x00000000060b72ca */ /* 0x000fe400000e0000 */
[----:B0-----:R-:W-:-:S05]  /*3beb0*/  I2FP.F32.U32 R0, UR6 ;  /* 0x0000000600007c45 */ /* 0x001fca0008201000 */
[----:B------:R-:W-:-:S04]  /*3bec0*/  FMUL R0, R0, UR4 ;  /* 0x0000000400007c20 */ /* 0x000fc80008400000 */
[----:B------:R0:W0:Y:S01]  /*3bed0*/  F2I.U32.TRUNC.NTZ R3, R0 ;  /* 0x0000000000037305 */ /* 0x000022000020f000 */
[----:B--2---:R-:W-:Y:S05]  /*3bee0*/  @!P0 BRA `(.L_x_922) ;  /* 0x0000000000308947 */ /* 0x004fea0003800000 */
        /* <DEDUP_REMOVED lines=12> */
.L_x_922:
[----:B------:R-:W-:Y:S01]  /*3bfb0*/  USHF.R.U64 UR42, UR10, UR15, UR11 ;  /* 0x0000000f0a2a7299 */ /* 0x000fe2000800120b */
[----:B0-----:R-:W-:Y:S01]  /*3bfc0*/  I2FP.F32.U32 R0, UR18 ;  /* 0x0000001200007c45 */ /* 0x001fe20008201000 */
[----:B------:R-:W-:Y:S02]  /*3bfd0*/  USHF.R.U32.HI UR4, URZ, UR15, UR11 ;  /* 0x0000000f3f047299 */ /* 0x000fe4000801160b */
[----:B------:R-:W-:Y:S02]  /*3bfe0*/  UIADD3 UR10, UP0, URZ, -UR42, URZ ;  /* 0x8000002a3f0a7290 */ /* 0x000fe4000ff1e03f */
[----:B------:R-:W-:Y:S01]  /*3bff0*/  FMUL R0, R0, UR19 ;  /* 0x0000001300007c20 */ /* 0x000fe20008400000 */
[----:B------:R-:W-:Y:S01]  /*3c000*/  ULDC.64 UR12, c[0x0][0x620] ;  /* 0x00018800000c7ab9 */ /* 0x000fe20000000a00 */
[----:B------:R-:W-:Y:S01]  /*3c010*/  UIADD3.X UR4, URZ, ~UR4, URZ, UP0, !UPT ;  /* 0x800000043f047290 */ /* 0x000fe200087fe43f */
[----:B------:R-:W-:Y:S01]  /*3c020*/  UMOV UR8, UR16 ;  /* 0x0000001000087c82 */ /* 0x000fe20008000000 */
[----:B------:R-:W-:-:S02]  /*3c030*/  UMOV UR9, UR17 ;  /* 0x0000001100097c82 */ /* 0x000fc40008000000 */
[----:B------:R-:W-:Y:S01]  /*3c040*/  UIMAD UR4, UR4, UR12, URZ ;  /* 0x0000000c040472a4 */ /* 0x000fe2000f8e023f */
[----:B------:R-:W0:Y:S01]  /*3c050*/  F2I.U32.TRUNC.NTZ R0, R0 ;  /* 0x0000000000007305 */ /* 0x000e22000020f000 */
[----:B------:R-:W-:Y:S01]  /*3c060*/  UIMAD.WIDE.U32 UR8, UR10, UR12, UR8 ;  /* 0x0000000c0a0872a5 */ /* 0x000fe2000f8e0008 */
[----:B------:R-:W-:Y:S01]  /*3c070*/  R2UR UR12, R3 ;  /* 0x00000000030c72ca */ /* 0x000fe200000e0000 */
[----:B------:R-:W-:Y:S01]  /*3c080*/  UIMAD UR10, UR10, UR13, UR4 ;  /* 0x0000000d0a0a72a4 */ /* 0x000fe2000f8e0204 */
[----:B------:R-:W-:Y:S01]  /*3c090*/  ULDC UR11, c[0x0][0x618] ;  /* 0x00018600000b7ab9 */ /* 0x000fe20000000800 */
[----:B------:R-:W-:Y:S02]  /*3c0a0*/  ULDC UR21, c[0x0][0x658] ;  /* 0x0001960000157ab9 */ /* 0x000fe40000000800 */
[----:B------:R-:W-:Y:S01]  /*3c0b0*/  UIADD3 UR9, UR9, UR10, URZ ;  /* 0x0000000a09097290 */ /* 0x000fe2000fffe03f */
[----:B------:R-:W-:Y:S01]  /*3c0c0*/  UMOV UR15, 0xffffffff ;  /* 0xffffffff000f7882 */ /* 0x000fe20000000000 */
[----:B------:R-:W-:Y:S01]  /*3c0d0*/  ULDC.64 UR4, c[0x0][0x640] ;  /* 0x0001900000047ab9 */ /* 0x000fe20000000a00 */
[----:B------:R-:W-:Y:S01]  /*3c0e0*/  USHF.L.U32 UR15, UR15, UR21, URZ ;  /* 0x000000150f0f7299 */ /* 0x000fe2000800063f */
[----:B------:R-:W-:Y:S01]  /*3c0f0*/  ISETP.NE.U32.AND P0, PT, RZ, UR4, PT ;  /* 0x00000004ff007c0c */ /* 0x000fe2000bf05070 */
[----:B------:R-:W-:-:S02]  /*3c100*/  USHF.R.U64 UR16, UR8, UR11, UR9 ;  /* 0x0000000b08107299 */ /* 0x000fc40008001209 */
[----:B------:R-:W-:Y:S01]  /*3c110*/  USHF.R.U32.HI UR8, URZ, UR11, UR9 ;  /* 0x0000000b3f087299 */ /* 0x000fe20008011609 */
[----:B0-----:R-:W-:Y:S01]  /*3c120*/  R2UR UR14, R0 ;  /* 0x00000000000e72ca */ /* 0x001fe200000e0000 */
[----:B------:R-:W-:Y:S01]  /*3c130*/  ULDC UR17, c[0x0][0x608] ;  /* 0x0001820000117ab9 */ /* 0x000fe20000000800 */
[----:B------:R-:W-:Y:S01]  /*3c140*/  ULOP3.LUT UR48, URZ, UR15, URZ, 0x33, !UPT ;  /* 0x0000000f3f307292 */ /* 0x000fe2000f8e333f */
[----:B------:R-:W-:Y:S01]  /*3c150*/  ISETP.NE.AND.EX P0, PT, RZ, UR5, PT, P0 ;  /* 0x00000005ff007c0c */ /* 0x000fe2000bf05300 */
[----:B------:R-:W-:Y:S02]  /*3c160*/  USHF.R.U64 UR15, UR16, UR17, UR8 ;  /* 0x00000011100f7299 */ /* 0x000fe40008001208 */
[----:B------:R-:W-:Y:S02]  /*3c170*/  USHF.R.U32.HI UR8, URZ, UR17, UR8 ;  /* 0x000000113f087299 */ /* 0x000fe40008011608 */
[----:B------:R-:W-:Y:S02]  /*3c180*/  UIADD3 UR12, -UR12, URZ, URZ ;  /* 0x0000003f0c0c7290 */ /* 0x000fe4000fffe13f */
[----:B------:R-:W-:Y:S01]  /*3c190*/  USHF.R.U64 UR17, UR15, UR21, UR8 ;  /* 0x000000150f117299 */ /* 0x000fe20008001208 */
[----:B------:R-:W-:Y:S01]  /*3c1a0*/  UMOV UR19, 0x1 ;  /* 0x0000000100137882 */ /* 0x000fe20000000000 */
[----:B------:R-:W-:Y:S01]  /*3c1b0*/  ULDC UR13, c[0x0][0x144] ;  /* 0x00005100000d7ab9 */ /* 0x000fe20000000800 */
[----:B------:R-:W-:Y:S01]  /*3c1c0*/  ULDC UR7, c[0x0][0x600] ;  /* 0x0001800000077ab9 */ /* 0x000fe20000000800 */
[----:B------:R-:W-:-:S02]  /*3c1d0*/  USHF.L.U32 UR24, UR19, UR21, URZ ;  /* 0x0000001513187299 */ /* 0x000fc4000800063f */
[----:B------:R-:W-:Y:S02]  /*3c1e0*/  USHF.R.U32.HI UR8, URZ, UR21, UR8 ;  /* 0x000000153f087299 */ /* 0x000fe40008011608 */
[----:B------:R-:W-:Y:S02]  /*3c1f0*/  UIMAD UR21, UR13, UR12, UR6 ;  /* 0x0000000c0d1572a4 */ /* 0x000fe4000f8e0206 */
[----:B------:R-:W-:Y:S02]  /*3c200*/  UIADD3 UR20, UR7, -0x1, URZ ;  /* 0xffffffff07147890 */ /* 0x000fe4000fffe03f */
[----:B------:R-:W-:Y:S01]  /*3c210*/  UIADD3 UR19, -UR14, URZ, URZ ;  /* 0x0000003f0e137290 */ /* 0x000fe2000fffe13f */
[----:B------:R-:W-:Y:S01]  /*3c220*/  ULDC UR25, c[0x0][0x148] ;  /* 0x0000520000197ab9 */ /* 0x000fe20000000800 */
[----:B------:R-:W-:Y:S01]  /*3c230*/  ULDC UR22, c[0x0][0x648] ;  /* 0x0001920000167ab9 */ /* 0x000fe20000000800 */
[----:B------:R-:W-:Y:S01]  /*3c240*/  ULDC UR23, c[0x0][0x638] ;  /* 0x00018e0000177ab9 */ /* 0x000fe20000000800 */
        /* <DEDUP_REMOVED lines=14> */
.L_x_923:
[----:B------:R-:W-:Y:S01]  /*3c330*/  UISETP.NE.AND UP0, UPT, UR39, URZ, UPT ;  /* 0x0000003f2700728c */ /* 0x000fe2000bf05270 */
[----:B------:R-:W-:Y:S01]  /*3c340*/  IMAD.MOV.U32 R0, RZ, RZ, 0x1 ;  /* 0x00000001ff007424 */ /* 0x000fe200078e00ff */
[----:B------:R-:W-:Y:S02]  /*3c350*/  USHF.R.U64 UR4, UR6, UR22, UR8 ;  /* 0x0000001606047299 */ /* 0x000fe40008001208 */
[----:B------:R-:W-:Y:S02]  /*3c360*/  ULOP3.LUT UR48, UR15, UR48, URZ, 0xc0, !UPT ;  /* 0x000000300f307292 */ /* 0x000fe4000f8ec03f */
[----:B------:R-:W-:Y:S02]  /*3c370*/  UIADD3 UR5, -UR4, URZ, URZ ;  /* 0x0000003f04057290 */ /* 0x000fe4000fffe13f */
[----:B------:R-:W-:Y:S02]  /*3c380*/  UIMAD UR48, UR24, UR4, UR48 ;  /* 0x00000004183072a4 */ /* 0x000fe4000f8e0230 */
[----:B------:R-:W-:-:S02]  /*3c390*/  ULOP3.LUT UR16, UR16, UR20, URZ, 0xc0, !UPT ;  /* 0x0000001410107292 */ /* 0x000fc4000f8ec03f */
[----:B------:R-:W-:Y:S02]  /*3c3a0*/  @UP0 UIMAD UR21, UR25, UR19, UR18 ;  /* 0x00000013191502a4 */ /* 0x000fe4000f8e0212 */
[----:B------:R-:W-:-:S03]  /*3c3b0*/  UIMAD UR4, UR5, UR23, UR17 ;  /* 0x00000017050472a4 */ /* 0x000fc6000f8e0211 */
[----:B------:R-:W-:Y:S01]  /*3c3c0*/  ULDC UR5, c[0x0][0x610] ;  /* 0x0001840000057ab9 */ /* 0x000fe20000000800 */
[----:B------:R-:W-:Y:S02]  /*3c3d0*/  UIMAD UR4, UR4, UR7, UR16 ;  /* 0x00000007040472a4 */ /* 0x000fe4000f8e0210 */
[----:B------:R-:W-:-:S04]  /*3c3e0*/  UIMAD UR48, UR48, UR5, UR21 ;  /* 0x00000005303072a4 */ /* 0x000fc8000f8e0215 */
[----:B------:R-:W-:Y:S02]  /*3c3f0*/  USEL UR43, UR4, UR48, !UP0 ;  /* 0x00000030042b7287 */ /* 0x000fe4000c000000 */
[----:B------:R-:W-:-:S12]  /*3c400*/  USEL UR48, UR48, UR4, !UP0 ;  /* 0x0000000430307287 */ /* 0x000fd8000c000000 */
.L_x_921:
[----:B------:R-:W-:-:S13]  /*3c410*/  LOP3.LUT P0, RZ, R0, 0xff, RZ, 0xc0, !PT ;  /* 0x000000ff00ff7812 */ /* 0x000fda000780c0ff */
[----:B------:R-:W-:Y:S05]  /*3c420*/  @P0 BRA `(.L_x_924) ;  /* 0xfffffc4c00e80947 */ /* 0x000fea000383ffff */
[----:B------:R-:W-:Y:S05]  /*3c430*/  EXIT ;  /* 0x000000000000794d */ /* 0x000fea0003800000 */
.L_x_7:
[----:B------:R-:W2:Y:S01]  /*3c440*/  LDL R5, [R1+0x3f4] ;  /* 0x0003f40001057983 */ /* 0x000ea20000100800 */
[----:B------:R-:W-:-:S03]  /*3c450*/  ULDC.64 UR4, c[0x0][0x650] ;  /* 0x0001940000047ab9 */ /* 0x000fc60000000a00 */
[----:B------:R-:W3:Y:S01]  /*3c460*/  LDL R4, [R1+0x3f0] ;  /* 0x0003f00001047983 */ /* 0x000ee20000100800 */
[----:B0-----:R-:W-:Y:S01]  /*3c470*/  PRMT R0, RZ, 0x7610, R0 ;  /* 0x00007610ff007816 */ /* 0x001fe20000000000 */
[----:B------:R-:W-:Y:S02]  /*3c480*/  IMAD.MOV.U32 R3, RZ, RZ, -0x1 ;  /* 0xffffffffff037424 */ /* 0x000fe400078e00ff */
[----:B------:R-:W-:Y:S02]  /*3c490*/  IMAD.MOV.U32 R2, RZ, RZ, -0x1 ;  /* 0xffffffffff027424 */ /* 0x000fe400078e00ff */
[----:B------:R-:W-:Y:S01]  /*3c4a0*/  IMAD.MOV.U32 R10, RZ, RZ, -0x1 ;  /* 0xffffffffff0a7424 */ /* 0x000fe200078e00ff */
[----:B--2---:R-:W-:-:S04]  /*3c4b0*/  ISETP.GE.U32.AND P0, PT, R5, UR4, PT ;  /* 0x0000000405007c0c */ /* 0x004fc8000bf06070 */
[----:B---3--:R-:W-:-:S13]  /*3c4c0*/  ISETP.GE.U32.AND.EX P0, PT, R4, UR5, PT, P0 ;  /* 0x0000000504007c0c */ /* 0x008fda000bf06100 */
        /* <DEDUP_REMOVED lines=21> */
.L_x_926:
[----:B------:R-:W-:Y:S01]  /*3c620*/  USHF.R.U64 UR4, UR14, UR19, UR15 ;  /* 0x000000130e047299 */ /* 0x000fe2000800120f */
[----:B------:R-:W-:Y:S01]  /*3c630*/  R2UR UR7, R4 ;  /* 0x00000000040772ca */ /* 0x000fe200000e0000 */
[----:B------:R-:W-:Y:S02]  /*3c640*/  USHF.R.U32.HI UR5, URZ, UR19, UR15 ;  /* 0x000000133f057299 */ /* 0x000fe4000801160f */
[----:B------:R-:W-:Y:S01]  /*3c650*/  UIADD3 UR13, UP0, URZ, -UR4, URZ ;  /* 0x800000043f0d7290 */ /* 0x000fe2000ff1e03f */
[----:B------:R-:W-:Y:S01]  /*3c660*/  ULDC.64 UR14, c[0x0][0x620] ;  /* 0x00018800000e7ab9 */ /* 0x000fe20000000a00 */
[----:B------:R-:W-:Y:S02]  /*3c670*/  UMOV UR6, UR20 ;  /* 0x0000001400067c82 */ /* 0x000fe40008000000 */
[----:B------:R-:W-:Y:S02]  /*3c680*/  UIADD3.X UR5, URZ, ~UR5, URZ, UP0, !UPT ;  /* 0x800000053f057290 */ /* 0x000fe400087fe43f */
[----:B------:R-:W-:-:S02]  /*3c690*/  UISETP.NE.AND UP1, UPT, UR39, URZ, UPT ;  /* 0x0000003f2700728c */ /* 0x000fc4000bf25270 */
[----:B------:R-:W-:Y:S02]  /*3c6a0*/  UIMAD UR5, UR5, UR14, URZ ;  /* 0x0000000e050572a4 */ /* 0x000fe4000f8e023f */
[----:B------:R-:W-:Y:S02]  /*3c6b0*/  UIMAD.WIDE.U32 UR6, UR13, UR14, UR6 ;  /* 0x0000000e0d0672a5 */ /* 0x000fe4000f8e0006 */
[----:B------:R-:W-:Y:S01]  /*3c6c0*/  UIMAD UR5, UR13, UR15, UR5 ;  /* 0x0000000f0d0572a4 */ /* 0x000fe2000f8e0205 */
[----:B------:R-:W-:Y:S02]  /*3c6d0*/  ULDC UR14, c[0x0][0x608] ;  /* 0x00018200000e7ab9 */ /* 0x000fe40000000800 */
[----:B------:R-:W-:Y:S01]  /*3c6e0*/  ULDC UR13, c[0x0][0x618] ;  /* 0x00018600000d7ab9 */ /* 0x000fe20000000800 */
[----:B------:R-:W-:Y:S01]  /*3c6f0*/  UIADD3 UR5, UR7, UR5, URZ ;  /* 0x0000000507057290 */ /* 0x000fe2000fffe03f */
[----:B------:R-:W-:Y:S01]  /*3c700*/  ULDC UR22, c[0x0][0x658] ;  /* 0x0001960000167ab9 */ /* 0x000fe20000000800 */
[----:B------:R-:W-:-:S02]  /*3c710*/  @UP1 UIMAD UR8, UR11, UR12, UR10 ;  /* 0x0000000c0b0812a4 */ /* 0x000fc4000f8e020a */
[----:B------:R-:W-:Y:S02]  /*3c720*/  USHF.R.U64 UR17, UR6, UR13, UR5 ;  /* 0x0000000d06117299 */ /* 0x000fe40008001205 */
[----:B------:R-:W-:Y:S01]  /*3c730*/  USHF.R.U32.HI UR5, URZ, UR13, UR5 ;  /* 0x0000000d3f057299 */ /* 0x000fe20008011605 */
[----:B------:R-:W-:Y:S01]  /*3c740*/  ULDC.64 UR6, c[0x0][0x640] ;  /* 0x0001900000067ab9 */ /* 0x000fe20000000a00 */
[----:B------:R-:W-:Y:S01]  /*3c750*/  UMOV UR10, 0xffffffff ;  /* 0xffffffff000a7882 */ /* 0x000fe20000000000 */
[----:B------:R-:W-:Y:S01]  /*3c760*/  ISETP.NE.U32.AND P0, PT, RZ, UR6, PT ;  /* 0x00000006ff007c0c */ /* 0x000fe2000bf05070 */
[----:B------:R-:W-:Y:S02]  /*3c770*/  USHF.R.U64 UR18, UR17, UR14, UR5 ;  /* 0x0000000e11127299 */ /* 0x000fe40008001205 */
[----:B------:R-:W-:Y:S01]  /*3c780*/  USHF.R.U32.HI UR5, URZ, UR14, UR5 ;  /* 0x0000000e3f057299 */ /* 0x000fe20008011605 */
[----:B------:R-:W-:Y:S01]  /*3c790*/  ISETP.NE.AND.EX P0, PT, RZ, UR7, PT, P0 ;  /* 0x00000007ff007c0c */ /* 0x000fe2000bf05300 */
[----:B------:R-:W-:-:S02]  /*3c7a0*/  USHF.L.U32 UR11, UR10, UR22, URZ ;  /* 0x000000160a0b7299 */ /* 0x000fc4000800063f */
[----:B------:R-:W-:Y:S01]  /*3c7b0*/  USHF.R.U64 UR19, UR18, UR22, UR5 ;  /* 0x0000001612137299 */ /* 0x000fe20008001205 */
[----:B------:R-:W-:Y:S01]  /*3c7c0*/  ULDC UR20, c[0x0][0x600] ;  /* 0x0001800000147ab9 */ /* 0x000fe20000000800 */
[----:B------:R-:W-:Y:S02]  /*3c7d0*/  USHF.R.U32.HI UR10, URZ, UR22, UR5 ;  /* 0x000000163f0a7299 */ /* 0x000fe40008011605 */
[----:B------:R-:W-:Y:S02]  /*3c7e0*/  UIADD3 UR21, UR20, -0x1, URZ ;  /* 0xffffffff14157890 */ /* 0x000fe4000fffe03f */
[----:B------:R-:W-:Y:S01]  /*3c7f0*/  ULOP3.LUT UR26, URZ, UR11, URZ, 0x33, !UPT ;  /* 0x0000000b3f1a7292 */ /* 0x000fe2000f8e333f */
        /* <DEDUP_REMOVED lines=17> */
.L_x_927:
[----:B------:R-:W-:Y:S01]  /*3c910*/  USHF.R.U64 UR6, UR5, UR23, UR10 ;  /* 0x0000001705067299 */ /* 0x000fe2000800120a */
[----:B------:R-:W-:Y:S01]  /*3c920*/  IMAD.MOV.U32 R0, RZ, RZ, 0x1 ;  /* 0x00000001ff007424 */ /* 0x000fe200078e00ff */
[----:B------:R-:W-:Y:S01]  /*3c930*/  USHF.L.U32 UR25, UR25, UR22, URZ ;  /* 0x0000001619197299 */ /* 0x000fe2000800063f */
[----:B------:R-:W-:Y:S01]  /*3c940*/  IMAD.U32 R10, RZ, RZ, UR4 ;  /* 0x00000004ff0a7e24 */ /* 0x000fe2000f8e00ff */
[----:B------:R-:W-:Y:S02]  /*3c950*/  ULOP3.LUT UR5, UR18, UR26, URZ, 0xc0, !UPT ;  /* 0x0000001a12057292 */ /* 0x000fe4000f8ec03f */
[----:B------:R-:W-:Y:S02]  /*3c960*/  UIADD3 UR7, -UR6, URZ, URZ ;  /* 0x0000003f06077290 */ /* 0x000fe4000fffe13f */
[----:B------:R-:W-:Y:S02]  /*3c970*/  UIMAD UR6, UR25, UR6, UR5 ;  /* 0x00000006190672a4 */ /* 0x000fe4000f8e0205 */
[----:B------:R-:W-:-:S02]  /*3c980*/  ULOP3.LUT UR17, UR17, UR21, URZ, 0xc0, !UPT ;  /* 0x0000001511117292 */ /* 0x000fc4000f8ec03f */
[----:B------:R-:W-:Y:S02]  /*3c990*/  UIMAD UR5, UR7, UR24, UR19 ;  /* 0x00000018070572a4 */ /* 0x000fe4000f8e0213 */
[----:B------:R-:W-:Y:S01]  /*3c9a0*/  UISETP.NE.AND UP0, UPT, UR39, URZ, UPT ;  /* 0x0000003f2700728c */ /* 0x000fe2000bf05270 */
[----:B------:R-:W-:Y:S01]  /*3c9b0*/  ULDC UR7, c[0x0][0x610] ;  /* 0x0001840000077ab9 */ /* 0x000fe20000000800 */
[----:B------:R-:W-:Y:S02]  /*3c9c0*/  UIMAD UR5, UR5, UR20, UR17 ;  /* 0x00000014050572a4 */ /* 0x000fe4000f8e0211 */
[----:B------:R-:W-:-:S04]  /*3c9d0*/  UIMAD UR8, UR6, UR7, UR8 ;  /* 0x00000007060872a4 */ /* 0x000fc8000f8e0208 */
[----:B------:R-:W-:Y:S02]  /*3c9e0*/  USEL UR6, UR5, UR8, !UP0 ;  /* 0x0000000805067287 */ /* 0x000fe4000c000000 */
[----:B------:R-:W-:-:S04]  /*3c9f0*/  USEL UR8, UR8, UR5, !UP0 ;  /* 0x0000000508087287 */ /* 0x000fc8000c000000 */
[----:B------:R-:W-:Y:S02]  /*3ca00*/  IMAD.U32 R2, RZ, RZ, UR6 ;  /* 0x00000006ff027e24 */ /* 0x000fe4000f8e00ff */
[----:B------:R-:W-:-:S07]  /*3ca10*/  IMAD.U32 R3, RZ, RZ, UR8 ;  /* 0x00000008ff037e24 */ /* 0x000fce000f8e00ff */
.L_x_925:
[----:B------:R-:W-:-:S08]  /*3ca20*/  NOP ;  /* 0x0000000000007918 */ /* 0x000fd00000000000 */
[----:B-1----:R-:W0:-:S00]  /*3ca30*/  USETMAXREG.DEALLOC.CTAPOOL 0x18 ;  /* 0x00000018000079c8 */ /* 0x002e0000080e0500 */
[----:B------:R-:W-:-:S13]  /*3ca40*/  ISETP.NE.AND P0, PT, RZ, UR9, PT ;  /* 0x00000009ff007c0c */ /* 0x000fda000bf05270 */
[----:B------:R-:W-:Y:S05]  /*3ca50*/  @P0 EXIT ;  /* 0x000000000000094d */ /* 0x000fea0003800000 */
[----:B0-----:R-:W-:Y:S01]  /*3ca60*/  LOP3.LUT P0, RZ, R0, 0xff, RZ, 0xc0, !PT ;  /* 0x000000ff00ff7812 */ /* 0x001fe2000780c0ff */
[----:B------:R-:W-:Y:S02]  /*3ca70*/  IMAD.MOV.U32 R0, RZ, RZ, 0x1 ;  /* 0x00000001ff007424 */ /* 0x000fe400078e00ff */
[----:B------:R-:W-:-:S10]  /*3ca80*/  IMAD.MOV.U32 R6, RZ, RZ, RZ ;  /* 0x000000ffff067224 */ /* 0x000fd400078e00ff */
[----:B------:R-:W-:Y:S05]  /*3ca90*/  @!P0 BRA `(.L_x_928) ;  /* 0x0000000c00708947 */ /* 0x000fea0003800000 */
[----:B------:R-:W0:Y:S01]  /*3caa0*/  LDC R0, c[0x0][0x28c] ;  /* 0x0000a300ff007b82 */ /* 0x000e220000000800 */
[----:B------:R-:W1:Y:S01]  /*3cab0*/  S2R R11, SR_CgaCtaId ;  /* 0x00000000000b7919 */ /* 0x000e620000008800 */
[----:B------:R-:W-:Y:S01]  /*3cac0*/  ULDC UR5, c[0x0][0x658] ;  /* 0x0001960000057ab9 */ /* 0x000fe20000000800 */
[----:B------:R-:W-:Y:S01]  /*3cad0*/  UMOV UR7, 0xffffffff ;  /* 0xffffffff00077882 */ /* 0x000fe20000000000 */
[----:B------:R-:W-:Y:S01]  /*3cae0*/  ULDC UR6, c[0x0][0xc] ;  /* 0x0000030000067ab9 */ /* 0x000fe20000000800 */
[----:B------:R-:W-:Y:S01]  /*3caf0*/  USHF.L.U32 UR9, UR7, UR5, URZ ;  /* 0x0000000507097299 */ /* 0x000fe2000800063f */
[----:B------:R-:W-:Y:S01]  /*3cb00*/  BSSY B0, `(.L_x_928) ;  /* 0x00000d5000007945 */ /* 0x000fe20003800000 */
[----:B------:R-:W-:Y:S01]  /*3cb10*/  UMOV UR8, 0x1 ;  /* 0x0000000100087882 */ /* 0x000fe20000000000 */
[----:B------:R-:W-:Y:S01]  /*3cb20*/  ULDC UR7, c[0x0][0x10] ;  /* 0x0000040000077ab9 */ /* 0x000fe20000000800 */
[----:B------:R-:W-:Y:S01]  /*3cb30*/  USHF.L.U32 UR5, UR8, UR5, URZ ;  /* 0x0000000508057299 */ /* 0x000fe2000800063f */
[----:B------:R-:W-:Y:S01]  /*3cb40*/  IMAD.MOV.U32 R8, RZ, RZ, 0x1 ;  /* 0x00000001ff087424 */ /* 0x000fe200078e00ff */
[----:B------:R-:W-:Y:S01]  /*3cb50*/  UIMAD.WIDE.U32 UR6, UR6, UR7, URZ ;  /* 0x00000007060672a5 */ /* 0x000fe2000f8e003f */
[----:B------:R-:W-:Y:S01]  /*3cb60*/  IMAD.MOV.U32 R6, RZ, RZ, RZ ;  /* 0x000000ffff067224 */ /* 0x000fe200078e00ff */
[----:B------:R-:W-:Y:S01]  /*3cb70*/  ULDC UR8, c[0x0][0x14] ;  /* 0x0000050000087ab9 */ /* 0x000fe20000000800 */
[----:B------:R-:W-:Y:S01]  /*3cb80*/  ULDC UR4, c[0x0][0x600] ;  /* 0x0001800000047ab9 */ /* 0x000fe20000000800 */
[----:B------:R-:W-:-:S02]  /*3cb90*/  UIMAD.WIDE.U32 UR20, UR6, UR8, URZ ;  /* 0x00000008061472a5 */ /* 0x000fc4000f8e003f */
[----:B------:R-:W-:Y:S02]  /*3cba0*/  UIMAD UR7, UR7, UR8, URZ ;  /* 0x00000008070772a4 */ /* 0x000fe4000f8e023f */
[----:B------:R-:W-:Y:S02]  /*3cbb0*/  ULOP3.LUT UR24, UR38, 0x2, URZ, 0xfc, !UPT ;  /* 0x0000000226187892 */ /* 0x000fe4000f8efc3f */
[----:B------:R-:W-:Y:S02]  /*3cbc0*/  UIADD3 UR4, UR4, -0x1, URZ ;  /* 0xffffffff04047890 */ /* 0x000fe4000fffe03f */
[----:B------:R-:W-:Y:S01]  /*3cbd0*/  ULOP3.LUT UR6, URZ, UR9, URZ, 0x33, !UPT ;  /* 0x000000093f067292 */ /* 0x000fe2000f8e333f */
[----:B0-----:R-:W-:Y:S01]  /*3cbe0*/  VIADD R0, R0, 0x1f ;  /* 0x0000001f00007836 */ /* 0x001fe20000000000 */
[----:B------:R-:W-:Y:S01]  /*3cbf0*/  UIADD3 UR7, UR21, UR7, URZ ;  /* 0x0000000715077290 */ /* 0x000fe2000fffe03f */
[----:B------:R-:W-:-:S03]  /*3cc00*/  ULDC.64 UR22, c[0x0][0x198] ;  /* 0x0000660000167ab9 */ /* 0x000fc60000000a00 */
[----:B------:R-:W-:-:S04]  /*3cc10*/  SHF.R.S32.HI R5, RZ, 0x1f, R0 ;  /* 0x0000001fff057819 */ /* 0x000fc80000011400 */
[----:B------:R-:W-:Y:S01]  /*3cc20*/  LEA.HI R5, R5, R0, RZ, 0x5 ;  /* 0x0000000005057211 */ /* 0x000fe200078f28ff */
[----:B------:R-:W-:Y:S01]  /*3cc30*/  IMAD.MOV.U32 R0, RZ, RZ, 0x1 ;  /* 0x00000001ff007424 */ /* 0x000fe200078e00ff */
[----:B-1----:R-:W-:Y:S02]  /*3cc40*/  LOP3.LUT R11, R11, 0x1, RZ, 0xc0, !PT ;  /* 0x000000010b0b7812 */ /* 0x002fe400078ec0ff */
[----:B------:R-:W-:-:S05]  /*3cc50*/  SHF.R.S32.HI R7, RZ, 0x5, R5 ;  /* 0x00000005ff077819 */ /* 0x000fca0000011405 */
[----:B------:R-:W-:-:S07]  /*3cc60*/  VIADD R16, R7, 0x1 ;  /* 0x0000000107107836 */ /* 0x000fce0000000000 */
.L_x_939:
[----:B------:R-:W-:-:S03]  /*3cc70*/  UMOV UR8, 0xffffffff ;  /* 0xffffffff00087882 */ /* 0x000fc60000000000 */
[----:B------:R-:W-:Y:S05]  /*3cc80*/  BRA.DIV UR8, `(.L_x_929) ;  /* 0x0000000e08e47947 */ /* 0x000fea000b800000 */
[----:B------:R-:W-:-:S13]  /*3cc90*/  ELECT P6, URZ, PT ;  /* 0x00000000003f782f */ /* 0x000fda00038c0000 */
.L_x_950:
[----:B------:R-:W0:Y:S01]  /*3cca0*/  LDC R4, c[0x0][0x28c] ;  /* 0x0000a300ff047b82 */ /* 0x000e220000000800 */
[----:B------:R-:W-:Y:S01]  /*3ccb0*/  BSSY B1, `(.L_x_930) ;  /* 0x000003c000017945 */ /* 0x000fe20003800000 */
[----:B0-----:R-:W-:-:S13]  /*3ccc0*/  ISETP.LT.OR P6, PT, R4, 0x1, !P6 ;  /* 0x000000010400780c */ /* 0x001fda00077c1670 */
[----:B------:R-:W-:Y:S05]  /*3ccd0*/  @P6 BRA `(.L_x_931) ;  /* 0x0000000000e46947 */ /* 0x000fea0003800000 */
[----:B------:R-:W-:Y:S02]  /*3cce0*/  IMAD R5, R2, 0x2, R11 ;  /* 0x0000000202057824 */ /* 0x000fe400078e020b */
[----:B------:R-:W-:Y:S02]  /*3ccf0*/  IMAD.SHL.U32 R2, R3, 0x200, RZ ;  /* 0x0000020003027824 */ /* 0x000fe400078e00ff */
[----:B------:R-:W-:Y:S02]  /*3cd00*/  IMAD R5, R5, 0x70, RZ ;  /* 0x0000007005057824 */ /* 0x000fe400078e02ff */
[----:B------:R-:W-:Y:S02]  /*3cd10*/  IMAD.MOV.U32 R13, RZ, RZ, RZ ;  /* 0x000000ffff0d7224 */ /* 0x000fe400078e00ff */
[----:B------:R-:W-:Y:S02]  /*3cd20*/  IMAD.MOV.U32 R4, RZ, RZ, R16 ;  /* 0x000000ffff047224 */ /* 0x000fe400078e0010 */
[----:B------:R-:W-:-:S02]  /*3cd30*/  IMAD.MOV.U32 R3, RZ, RZ, R0 ;  /* 0x000000ffff037224 */ /* 0x000fc400078e0000 */
[----:B------:R-:W-:-:S07]  /*3cd40*/  IMAD.MOV.U32 R12, RZ, RZ, R6 ;  /* 0x000000ffff0c7224 */ /* 0x000fce00078e0006 */
.L_x_934:
[----:B------:R-:W0:Y:S01]  /*3cd50*/  S2R R14, SR_CgaCtaId ;  /* 0x00000000000e7919 */ /* 0x000e220000008800 */
[----:B------:R-:W-:-:S04]  /*3cd60*/  MOV R9, 0x400 ;  /* 0x0000040000097802 */ /* 0x000fc80000000f00 */
[----:B0-----:R-:W-:Y:S02]  /*3cd70*/  LEA R9, R14, R9, 0x18 ;  /* 0x000000090e097211 */ /* 0x001fe400078ec0ff */
[----:B------:R-:W-:-:S03]  /*3cd80*/  SHF.L.U32 R14, R3, 0x1f, RZ ;  /* 0x0000001f030e7819 */ /* 0x000fc600000006ff */
[----:B------:R-:W-:-:S04]  /*3cd90*/  IMAD R15, R12, 0x8, R9 ;  /* 0x000000080c0f7824 */ /* 0x000fc800078e0209 */
[----:B------:R-:W0:Y:S02]  /*3cda0*/  SYNCS.PHASECHK.TRANS64.TRYWAIT P0, [R15+URZ+0x20], R14 ;  /* 0x0000200e0f0075a7 */ /* 0x000e24000800017f */
[----:B0-----:R-:W-:Y:S05]  /*3cdb0*/  @!P0 BRA `(.L_x_932) ;  /* 0x0000000c00b88947 */ /* 0x001fea0003800000 */
.L_x_951:
[----:B------:R-:W1:Y:S01]  /*3cdc0*/  S2R R17, SR_TID.X ;  /* 0x0000000000117919 */ /* 0x000e620000002100 */
[----:B------:R-:W-:-:S04]  /*3cdd0*/  UPRMT UR8, UR24, 0x9910, URZ ;  /* 0x0000991018087896 */ /* 0x000fc8000800003f */
[----:B------:R-:W-:Y:S01]  /*3cde0*/  UISETP.NE.AND UP0, UPT, UR8, 0x2, UPT ;  /* 0x000000020800788c */ /* 0x000fe2000bf05270 */
[----:B-1----:R-:W-:-:S13]  /*3cdf0*/  LOP3.LUT P0, RZ, R17, 0x7f, RZ, 0xc0, !PT ;  /* 0x0000007f11ff7812 */ /* 0x002fda000780c0ff */
[----:B0-----:R-:W0:Y:S02]  /*3ce00*/  @!P0 LDC R14, c[0x0][0x500] ;  /* 0x00014000ff0e8b82 */ /* 0x001e240000000800 */
[----:B0-----:R0:W-:Y:S01]  /*3ce10*/  @!P0 SYNCS.ARRIVE.TRANS64 RZ, [R15+URZ], R14 ;  /* 0x0000000e0fff89a7 */ /* 0x0011e2000800003f */
[----:B------:R-:W-:-:S13]  /*3ce20*/  PLOP3.LUT P0, PT, PT, PT, UP0, 0x80, 0x0 ;  /* 0x000000000000781c */ /* 0x000fda0003f0f008 */
[----:B0-----:R-:W-:Y:S05]  /*3ce30*/  @P0 BRA `(.L_x_933) ;  /* 0x0000000000040947 */ /* 0x001fea0003800000 */
[----:B------:R-:W-:Y:S01]  /*3ce40*/  BPT.TRAP 0x1 ;  /* 0x000000040000795c */ /* 0x000fe20000300000 */
.L_x_933:
[----:B------:R-:W-:Y:S01]  /*3ce50*/  IMAD R14, R12, 0x8000, R9 ;  /* 0x000080000c0e7824 */ /* 0x000fe200078e0209 */
[----:B------:R-:W-:Y:S01]  /*3ce60*/  R2UR UR18, R2 ;  /* 0x00000000021272ca */ /* 0x000fe200000e0000 */
[----:B------:R-:W-:Y:S01]  /*3ce70*/  VIADD R4, R4, 0xffffffff ;  /* 0xffffffff04047836 */ /* 0x000fe20000000000 */
[----:B------:R-:W-:Y:S01]  /*3ce80*/  R2UR UR9, R15 ;  /* 0x000000000f0972ca */ /* 0x000fe200000e0000 */
[----:B------:R-:W-:Y:S01]  /*3ce90*/  UIADD3 UR14, UP0, UR22, 0xf0, URZ ;  /* 0x000000f0160e7890 */ /* 0x000fe2000ff1e03f */
[----:B------:R-:W-:Y:S01]  /*3cea0*/  R2UR UR8, R14 ;  /* 0x000000000e0872ca */ /* 0x000fe200000e0000 */
[----:B------:R-:W-:Y:S01]  /*3ceb0*/  IMAD R14, R12, 0x2, R11 ;  /* 0x000000020c0e7824 */ /* 0x000fe200078e020b */
[----:B------:R-:W-:Y:S01]  /*3cec0*/  R2UR UR10, R13 ;  /* 0x000000000d0a72ca */ /* 0x000fe200000e0000 */
[----:B------:R-:W-:Y:S01]  /*3ced0*/  UIADD3 UR26, UP1, UR22, 0x1f0, URZ ;  /* 0x000001f0161a7890 */ /* 0x000fe2000ff3e03f */
[----:B------:R-:W-:Y:S01]  /*3cee0*/  R2UR UR12, R10 ;  /* 0x000000000a0c72ca */ /* 0x000fe200000e0000 */
[----:B------:R-:W-:Y:S01]  /*3cef0*/  IMAD R14, R14, 0xe00, RZ ;  /* 0x00000e000e0e7824 */ /* 0x000fe200078e02ff */
[----:B------:R-:W-:Y:S01]  /*3cf00*/  R2UR UR19, R5 ;  /* 0x00000000051372ca */ /* 0x000fe200000e0000 */
[----:B------:R-:W-:Y:S01]  /*3cf10*/  UIADD3.X UR15, URZ, UR23, URZ, UP0, !UPT ;  /* 0x000000173f0f7290 */ /* 0x000fe200087fe43f */
[----:B------:R-:W-:Y:S01]  /*3cf20*/  ISETP.GT.AND P1, PT, R4, 0x1, PT ;  /* 0x000000010400780c */ /* 0x000fe20003f24270 */
[----:B------:R-:W-:Y:S01]  /*3cf30*/  IMAD R14, R14, 0x2, R9 ;  /* 0x000000020e0e7824 */ /* 0x000fe200078e0209 */
[----:B------:R-:W-:Y:S01]  /*3cf40*/  UIADD3.X UR27, URZ, UR23, URZ, UP1, !UPT ;  /* 0x000000173f1b7290 */ /* 0x000fe20008ffe43f */
[----:B------:R-:W-:Y:S01]  /*3cf50*/  VIADD R12, R12, 0x1 ;  /* 0x000000010c0c7836 */ /* 0x000fe20000000000 */
[----:B------:R-:W-:Y:S01]  /*3cf60*/  UMOV UR16, 0x0 ;  /* 0x0000000000107882 */ /* 0x000fe20000000000 */
[----:B------:R-:W-:Y:S01]  /*3cf70*/  UIADD3 UR8, UR8, 0x100, URZ ;  /* 0x0000010008087890 */ /* 0x000fe2000fffe03f */
[----:B------:R-:W-:Y:S01]  /*3cf80*/  R2UR UR11, R14 ;  /* 0x000000000e0b72ca */ /* 0x000fe200000e0000 */
[----:B------:R-:W-:Y:S01]  /*3cf90*/  UMOV UR17, 0x10000000 ;  /* 0x1000000000117882 */ /* 0x000fe20000000000 */
[----:B------:R-:W-:Y:S01]  /*3cfa0*/  ISETP.NE.AND P0, PT, R12, 0x4, PT ;  /* 0x000000040c00780c */ /* 0x000fe20003f05270 */
[----:B------:R-:W-:Y:S01]  /*3cfb0*/  UMOV UR25, 0x30000 ;  /* 0x0003000000197882 */ /* 0x000fe20000000000 */
[----:B------:R-:W-:-:S02]  /*3cfc0*/  VIADD R13, R13, 0x20 ;  /* 0x000000200d0d7836 */ /* 0x000fc40000000000 */
[----:B------:R-:W-:Y:S02]  /*3cfd0*/  SEL R14, RZ, 0x1, P0 ;  /* 0x00000001ff0e7807 */ /* 0x000fe40000000000 */
[----:B------:R-:W-:Y:S02]  /*3cfe0*/  SEL R12, R12, RZ, P0 ;  /* 0x000000ff0c0c7207 */ /* 0x000fe40000000000 */
[----:B------:R-:W-:-:S03]  /*3cff0*/  LOP3.LUT R3, R3, R14, RZ, 0x3c, !PT ;  /* 0x0000000e03037212 */ /* 0x000fc600078e3cff */
[----:B------:R-:W-:-:S03]  /*3d000*/  UIADD3 UR13, UR11, 0x20100, URZ ;  /* 0x000201000b0d7890 */ /* 0x000fc6000fffe03f */
[----:B------:R-:W-:Y:S02]  /*3d010*/  UMOV UR11, UR18 ;  /* 0x00000012000b7c82 */ /* 0x000fe40008000000 */
[----:B------:R0:W-:Y:S02]  /*3d020*/  UTMALDG.3D [UR8], [UR14], desc[UR16] ;  /* 0x000010080e0075b4 */ /* 0x0001e40008011000 */
[----:B0-----:R-:W-:Y:S01]  /*3d030*/  UMOV UR8, UR13 ;  /* 0x0000000d00087c82 */ /* 0x001fe20008000000 */
[----:B------:R-:W-:Y:S02]  /*3d040*/  UMOV UR11, UR19 ;  /* 0x00000013000b7c82 */ /* 0x000fe40008000000 */
[----:B------:R0:W-:Y:S02]  /*3d050*/  UTMALDG.3D.MULTICAST [UR8], [UR26], UR25, desc[UR16] ;  /* 0x000010081a0073b4 */ /* 0x0001e40008011819 */
[----:B0-----:R-:W-:Y:S05]  /*3d060*/  @P1 BRA `(.L_x_934) ;  /* 0xfffffffc00381947 */ /* 0x001fea000383ffff */
.L_x_931:
[----:B------:R-:W-:Y:S05]  /*3d070*/  BSYNC B1 ;  /* 0x0000000000017941 */ /* 0x000fea0003800000 */
.L_x_930:
[----:B------:R-:W2:Y:S01]  /*3d080*/  LDL.LU R15, [R1+0x3f0] ;  /* 0x0003f000010f7983 */ /* 0x000ea20000300800 */
[----:B------:R-:W-:Y:S01]  /*3d090*/  LOP3.LUT P2, RZ, R8, 0xff, RZ, 0xc0, !PT ;  /* 0x000000ff08ff7812 */ /* 0x000fe2000784c0ff */
[----:B------:R-:W-:Y:S01]  /*3d0a0*/  IMAD.IADD R6, R7, 0x1, R6 ;  /* 0x0000000107067824 */ /* 0x000fe200078e0206 */
[----:B------:R-:W-:Y:S01]  /*3d0b0*/  ULDC.64 UR8, c[0x0][0x650] ;  /* 0x0001940000087ab9 */ /* 0x000fe20000000a00 */
[----:B------:R-:W3:Y:S01]  /*3d0c0*/  LDL.LU R14, [R1+0x3f4] ;  /* 0x0003f400010e7983 */ /* 0x000ee20000300800 */
[----:B------:R-:W-:Y:S01]  /*3d0d0*/  BSSY B1, `(.L_x_935) ;  /* 0x0000075000017945 */ /* 0x000fe20003800000 */
[----:B------:R-:W-:Y:S01]  /*3d0e0*/  IMAD.MOV.U32 R10, RZ, RZ, -0x1 ;  /* 0xffffffffff0a7424 */ /* 0x000fe200078e00ff */
[----:B------:R-:W-:Y:S02]  /*3d0f0*/  SHF.R.U32.HI R2, RZ, 0x2, R6 ;  /* 0x00000002ff027819 */ /* 0x000fe40000011606 */
[----:B------:R-:W-:Y:S02]  /*3d100*/  ISETP.GT.U32.AND P0, PT, R6, 0x3, PT ;  /* 0x000000030600780c */ /* 0x000fe40003f04070 */
[----:B------:R-:W-:-:S02]  /*3d110*/  LOP3.LUT R2, R2, 0x1, RZ, 0xc0, !PT ;  /* 0x0000000102027812 */ /* 0x000fc400078ec0ff */
[C---:B------:R-:W-:Y:S01]  /*3d120*/  ISETP.LT.U32.AND P0, PT, R7.reuse, 0x4, P0 ;  /* 0x000000040700780c */ /* 0x040fe20000701070 */
[----:B------:R-:W0:Y:S01]  /*3d130*/  @P2 S2R R3, SR_CgaCtaId ;  /* 0x0000000000032919 */ /* 0x000e220000008800 */
[----:B------:R-:W-:Y:S02]  /*3d140*/  ISETP.NE.U32.AND P1, PT, R2, 0x1, PT ;  /* 0x000000010200780c */ /* 0x000fe40003f25070 */
[----:B------:R-:W-:Y:S02]  /*3d150*/  @P2 MOV R2, 0x400 ;  /* 0x0000040000022802 */ /* 0x000fe40000000f00 */
[----:B------:R-:W-:Y:S02]  /*3d160*/  ISETP.GT.U32.AND P1, PT, R7, 0x3, !P1 ;  /* 0x000000030700780c */ /* 0x000fe40004f24070 */
[----:B------:R-:W-:Y:S02]  /*3d170*/  LOP3.LUT R6, R6, 0x3, RZ, 0xc0, !PT ;  /* 0x0000000306067812 */ /* 0x000fe400078ec0ff */
[----:B------:R-:W-:-:S02]  /*3d180*/  PRMT R4, RZ, 0x7610, R4 ;  /* 0x00007610ff047816 */ /* 0x000fc40000000004 */
[----:B------:R-:W-:Y:S02]  /*3d190*/  PRMT R8, RZ, 0x7610, R8 ;  /* 0x00007610ff087816 */ /* 0x000fe40000000008 */
[----:B0-----:R-:W-:Y:S02]  /*3d1a0*/  @P2 LEA R2, R3, R2, 0x18 ;  /* 0x0000000203022211 */ /* 0x001fe400078ec0ff */
[----:B------:R-:W-:Y:S02]  /*3d1b0*/  SEL R3, RZ, 0x1, !P0 ;  /* 0x00000001ff037807 */ /* 0x000fe40004000000 */
[----:B------:R0:W-:Y:S02]  /*3d1c0*/  @P2 SYNCS.ARRIVE.TRANS64.A1T0 RZ, [R2+URZ+0x58], RZ ;  /* 0x000058ff02ff29a7 */ /* 0x0001e4000810003f */
[----:B0-----:R-:W-:-:S04]  /*3d1d0*/  SEL R2, RZ, 0x1, !P1 ;  /* 0x00000001ff027807 */ /* 0x001fc80004800000 */
[----:B------:R-:W-:Y:S01]  /*3d1e0*/  LOP3.LUT R0, R2, R0, R3, 0x96, !PT ;  /* 0x0000000002007212 */ /* 0x000fe200078e9603 */
[----:B------:R-:W-:Y:S02]  /*3d1f0*/  IMAD.MOV.U32 R3, RZ, RZ, -0x1 ;  /* 0xffffffffff037424 */ /* 0x000fe400078e00ff */
[----:B------:R-:W-:Y:S01]  /*3d200*/  IMAD.MOV.U32 R2, RZ, RZ, -0x1 ;  /* 0xffffffffff027424 */ /* 0x000fe200078e00ff */
[----:B---3--:R-:W-:-:S04]  /*3d210*/  IADD3 R14, P0, R14, UR20, RZ ;  /* 0x000000140e0e7c10 */ /* 0x008fc8000ff1e0ff */
[----:B--2---:R-:W-:Y:S01]  /*3d220*/  IADD3.X R15, R15, UR7, RZ, P0, !PT ;  /* 0x000000070f0f7c10 */ /* 0x004fe200087fe4ff */
[----:B------:R0:W-:Y:S01]  /*3d230*/  STL [R1+0x3f4], R14 ;  /* 0x0003f40e01007387 */ /* 0x0001e20000100800 */
[----:B------:R-:W-:-:S03]  /*3d240*/  ISETP.GE.U32.AND P0, PT, R14, UR8, PT ;  /* 0x000000080e007c0c */ /* 0x000fc6000bf06070 */
[----:B------:R0:W-:Y:S01]  /*3d250*/  STL [R1+0x3f0], R15 ;  /* 0x0003f00f01007387 */ /* 0x0001e20000100800 */
[----:B------:R-:W-:-:S13]  /*3d260*/  ISETP.GE.U32.AND.EX P0, PT, R15, UR9, PT, P0 ;  /* 0x000000090f007c0c */ /* 0x000fda000bf06100 */
[----:B0-----:R-:W-:Y:S05]  /*3d270*/  @P0 BRA `(.L_x_936) ;  /* 0x0000000400680947 */ /* 0x001fea0003800000 */
[----:B------:R-:W0:Y:S01]  /*3d280*/  S2UR UR8, SR_CTAID.X ;  /* 0x00000000000879c3 */ /* 0x000e220000002500 */
[----:B------:R-:W-:Y:S01]  /*3d290*/  ULDC.64 UR10, c[0x0][0x628] ;  /* 0x00018a00000a7ab9 */ /* 0x000fe20000000a00 */
[----:B------:R-:W-:Y:S01]  /*3d2a0*/  ULDC UR9, c[0x0][0x150] ;  /* 0x0000540000097ab9 */ /* 0x000fe20000000800 */
[----:B------:R-:W-:Y:S01]  /*3d2b0*/  ISETP.NE.U32.AND P0, PT, RZ, UR10, PT ;  /* 0x0000000aff007c0c */ /* 0x000fe2000bf05070 */
[----:B------:R-:W-:Y:S01]  /*3d2c0*/  ULDC UR12, c[0x0][0x630] ;  /* 0x00018c00000c7ab9 */ /* 0x000fe20000000800 */
[----:B------:R-:W-:Y:S01]  /*3d2d0*/  ULDC UR14, c[0x0][0x154] ;  /* 0x00005500000e7ab9 */ /* 0x000fe20000000800 */
[----:B------:R-:W-:Y:S01]  /*3d2e0*/  IMAD.MOV.U32 R3, RZ, RZ, R15 ;  /* 0x000000ffff037224 */ /* 0x000fe200078e000f */
[----:B------:R-:W-:Y:S01]  /*3d2f0*/  ISETP.NE.AND.EX P0, PT, RZ, UR11, PT, P0 ;  /* 0x0000000bff007c0c */ /* 0x000fe2000bf05300 */
[----:B------:R-:W1:Y:S01]  /*3d300*/  S2UR UR13, SR_CTAID.Y ;  /* 0x00000000000d79c3 */ /* 0x000e620000002600 */
[----:B0-----:R-:W-:-:S05]  /*3d310*/  I2FP.F32.U32 R2, UR8 ;  /* 0x0000000800027c45 */ /* 0x001fca0008201000 */
[----:B------:R-:W-:Y:S01]  /*3d320*/  FMUL R9, R2, UR9 ;  /* 0x0000000902097c20 */ /* 0x000fe20008400000 */
[----:B------:R-:W-:Y:S01]  /*3d330*/  IMAD.MOV.U32 R2, RZ, RZ, R14 ;  /* 0x000000ffff027224 */ /* 0x000fe200078e000e */
[----:B-1----:R-:W-:-:S04]  /*3d340*/  I2FP.F32.U32 R12, UR13 ;  /* 0x0000000d000c7c45 */ /* 0x002fc80008201000 */
[----:B------:R-:W0:Y:S01]  /*3d350*/  F2I.U32.TRUNC.NTZ R9, R9 ;  /* 0x0000000900097305 */ /* 0x000e22000020f000 */
[----:B------:R-:W-:Y:S05]  /*3d360*/  @!P0 BRA `(.L_x_937) ;  /* 0x0000000000288947 */ /* 0x000fea0003800000 */
[----:B------:R-:W-:Y:S02]  /*3d370*/  ULDC UR9, c[0x0][0x634] ;  /* 0x00018d0000097ab9 */ /* 0x000fe40000000800 */
[----:B------:R-:W-:-:S05]  /*3d380*/  IADD3 R3, P0, R14, UR9, RZ ;  /* 0x000000090e037c10 */ /* 0x000fca000ff1e0ff */
[----:B------:R-:W-:-:S04]  /*3d390*/  IMAD.X R13, RZ, RZ, R15, P0 ;  /* 0x000000ffff0d7224 */ /* 0x000fc800000e060f */
[----:B------:R-:W-:-:S04]  /*3d3a0*/  IMAD.WIDE.U32 R4, R13, UR10, RZ ;  /* 0x0000000a0d047c25 */ /* 0x000fc8000f8e00ff */
[----:B------:R-:W-:-:S04]  /*3d3b0*/  IMAD.WIDE.U32 R4, P0, R3, UR11, R4 ;  /* 0x0000000b03047c25 */ /* 0x000fc8000f800004 */
[----:B------:R-:W-:-:S04]  /*3d3c0*/  IMAD.WIDE.U32 R2, R3, UR10, RZ ;  /* 0x0000000a03027c25 */ /* 0x000fc8000f8e00ff */
[----:B------:R-:W-:Y:S01]  /*3d3d0*/  IMAD.MOV.U32 R2, RZ, RZ, R5 ;  /* 0x000000ffff027224 */ /* 0x000fe200078e0005 */
[----:B------:R-:W-:Y:S01]  /*3d3e0*/  IADD3 RZ, P1, R3, R4, RZ ;  /* 0x0000000403ff7210 */ /* 0x000fe20007f3e0ff */
[----:B------:R-:W-:-:S04]  /*3d3f0*/  IMAD.X R3, RZ, RZ, RZ, P0 ;  /* 0x000000ffff037224 */ /* 0x000fc800000e06ff */
[----:B------:R-:W-:-:S08]  /*3d400*/  IMAD.WIDE.U32.X R2, R13, UR11, R2, P1 ;  /* 0x0000000b0d027c25 */ /* 0x000fd000088e0402 */
.L_x_937:
[--C-:B------:R-:W-:Y:S01]  /*3d410*/  SHF.R.U64 R10, R2, UR12, R3.reuse ;  /* 0x0000000c020a7c19 */ /* 0x100fe20008001203 */
[----:B------:R-:W-:Y:S01]  /*3d420*/  ULDC.64 UR10, c[0x0][0x620] ;  /* 0x00018800000a7ab9 */ /* 0x000fe20000000a00 */
[----:B------:R-:W-:Y:S01]  /*3d430*/  SHF.R.U32.HI R2, RZ, UR12, R3 ;  /* 0x0000000cff027c19 */ /* 0x000fe20008011603 */
[----:B------:R-:W-:Y:S01]  /*3d440*/  FMUL R12, R12, UR14 ;  /* 0x0000000e0c0c7c20 */ /* 0x000fe20008400000 */
[----:B------:R-:W-:Y:S01]  /*3d450*/  IADD3 R13, P0, RZ, -R10, RZ ;  /* 0x8000000aff0d7210 */ /* 0x000fe20007f1e0ff */
[----:B------:R-:W-:Y:S01]  /*3d460*/  IMAD.MOV.U32 R3, RZ, RZ, R15 ;  /* 0x000000ffff037224 */ /* 0x000fe200078e000f */
[----:B------:R-:W-:Y:S01]  /*3d470*/  ULDC.64 UR14, c[0x0][0x640] ;  /* 0x00019000000e7ab9 */ /* 0x000fe20000000a00 */
[----:B0-----:R-:W-:Y:S02]  /*3d480*/  R2UR UR9, R9 ;  /* 0x00000000090972ca */ /* 0x001fe400000e0000 */
[----:B------:R-:W-:Y:S01]  /*3d490*/  IMAD.X R2, RZ, RZ, ~R2, P0 ;  /* 0x000000ffff027224 */ /* 0x000fe200000e0e02 */
[----:B------:R-:W0:Y:S01]  /*3d4a0*/  F2I.U32.TRUNC.NTZ R12, R12 ;  /* 0x0000000c000c7305 */ /* 0x000e22000020f000 */
[----:B------:R-:W-:-:S02]  /*3d4b0*/  ISETP.NE.U32.AND P0, PT, RZ, UR14, PT ;  /* 0x0000000eff007c0c */ /* 0x000fc4000bf05070 */
[----:B------:R-:W-:Y:S02]  /*3d4c0*/  IMAD R2, R2, UR10, RZ ;  /* 0x0000000a02027c24 */ /* 0x000fe4000f8e02ff */
[----:B------:R-:W-:Y:S02]  /*3d4d0*/  ISETP.NE.AND.EX P0, PT, RZ, UR15, PT, P0 ;  /* 0x0000000fff007c0c */ /* 0x000fe4000bf05300 */
[----:B------:R-:W-:Y:S02]  /*3d4e0*/  IMAD R5, R13, UR11, R2 ;  /* 0x0000000b0d057c24 */ /* 0x000fe4000f8e0202 */
[----:B------:R-:W-:-:S04]  /*3d4f0*/  IMAD.MOV.U32 R2, RZ, RZ, R14 ;  /* 0x000000ffff027224 */ /* 0x000fc800078e000e */
[----:B------:R-:W-:Y:S01]  /*3d500*/  IMAD.WIDE.U32 R2, R13, UR10, R2 ;  /* 0x0000000a0d027c25 */ /* 0x000fe2000f8e0002 */
[----:B------:R-:W-:Y:S01]  /*3d510*/  ULDC UR10, c[0x0][0x618] ;  /* 0x00018600000a7ab9 */ /* 0x000fe20000000800 */
[----:B0-----:R-:W-:Y:S02]  /*3d520*/  R2UR UR11, R12 ;  /* 0x000000000c0b72ca */ /* 0x001fe400000e0000 */
[----:B------:R-:W-:-:S05]  /*3d530*/  IMAD.IADD R3, R3, 0x1, R5 ;  /* 0x0000000103037824 */ /* 0x000fca00078e0205 */
[--C-:B------:R-:W-:Y:S02]  /*3d540*/  SHF.R.U64 R9, R2, UR10, R3.reuse ;  /* 0x0000000a02097c19 */ /* 0x100fe40008001203 */
[----:B------:R-:W-:Y:S01]  /*3d550*/  SHF.R.U32.HI R2, RZ, UR10, R3 ;  /* 0x0000000aff027c19 */ /* 0x000fe20008011603 */
[----:B------:R-:W-:-:S03]  /*3d560*/  ULDC UR10, c[0x0][0x608] ;  /* 0x00018200000a7ab9 */ /* 0x000fc60000000800 */
[--C-:B------:R-:W-:Y:S02]  /*3d570*/  SHF.R.U64 R12, R9, UR10, R2.reuse ;  /* 0x0000000a090c7c19 */ /* 0x100fe40008001202 */
[----:B------:R-:W-:Y:S01]  /*3d580*/  SHF.R.U32.HI R3, RZ, UR10, R2 ;  /* 0x0000000aff037c19 */ /* 0x000fe20008011602 */
[----:B------:R-:W-:-:S03]  /*3d590*/  ULDC UR10, c[0x0][0x658] ;  /* 0x00019600000a7ab9 */ /* 0x000fc60000000800 */
[--C-:B------:R-:W-:Y:S02]  /*3d5a0*/  SHF.R.U64 R13, R12, UR10, R3.reuse ;  /* 0x0000000a0c0d7c19 */ /* 0x100fe40008001203 */
[----:B------:R-:W-:-:S03]  /*3d5b0*/  SHF.R.U32.HI R14, RZ, UR10, R3 ;  /* 0x0000000aff0e7c19 */ /* 0x000fc60008011603 */
[----:B------:R-:W-:Y:S02]  /*3d5c0*/  IMAD.MOV.U32 R2, RZ, RZ, R13 ;  /* 0x000000ffff027224 */ /* 0x000fe400078e000d */
[----:B------:R-:W-:Y:S01]  /*3d5d0*/  IMAD.MOV.U32 R3, RZ, RZ, R14 ;  /* 0x000000ffff037224 */ /* 0x000fe200078e000e */
[----:B------:R-:W-:Y:S06]  /*3d5e0*/  @!P0 BRA `(.L_x_938) ;  /* 0x0000000000288947 */ /* 0x000fec0003800000 */
        /* <DEDUP_REMOVED lines=10> */
.L_x_938:
[----:B------:R-:W-:Y:S01]  /*3d690*/  ULDC UR10, c[0x0][0x648] ;  /* 0x00019200000a7ab9 */ /* 0x000fe20000000800 */
[----:B------:R-:W-:Y:S01]  /*3d6a0*/  UISETP.NE.AND UP0, UPT, UR39, URZ, UPT ;  /* 0x0000003f2700728c */ /* 0x000fe2000bf05270 */
[----:B------:R-:W-:Y:S01]  /*3d6b0*/  SHF.R.U64 R3, R2, UR10, R3 ;  /* 0x0000000a02037c19 */ /* 0x000fe20008001203 */
[----:B------:R-:W-:Y:S01]  /*3d6c0*/  ULDC UR10, c[0x0][0x638] ;  /* 0x00018e00000a7ab9 */ /* 0x000fe20000000800 */
[----:B------:R-:W-:Y:S01]  /*3d6d0*/  UIADD3 UR11, -UR11, URZ, URZ ;  /* 0x0000003f0b0b7290 */ /* 0x000fe2000fffe13f */
[----:B------:R-:W-:Y:S02]  /*3d6e0*/  LOP3.LUT R12, R12, UR6, RZ, 0xc0, !PT ;  /* 0x000000060c0c7c12 */ /* 0x000fe4000f8ec0ff */
[----:B------:R-:W-:Y:S01]  /*3d6f0*/  IMAD.MOV R2, RZ, RZ, -R3 ;  /* 0x000000ffff027224 */ /* 0x000fe200078e0a03 */
[----:B------:R-:W-:Y:S02]  /*3d700*/  LOP3.LUT R4, R9, UR4, RZ, 0xc0, !PT ;  /* 0x0000000409047c12 */ /* 0x000fe4000f8ec0ff */
[----:B------:R-:W-:Y:S01]  /*3d710*/  IMAD R12, R3, UR5, R12 ;  /* 0x00000005030c7c24 */ /* 0x000fe2000f8e020c */
[----:B------:R-:W-:Y:S01]  /*3d720*/  PLOP3.LUT P0, PT, PT, PT, UP0, 0x40, 0x0 ;  /* 0x000000000000781c */ /* 0x000fe20003f0e808 */
[----:B------:R-:W-:Y:S01]  /*3d730*/  IMAD R13, R2, UR10, R13 ;  /* 0x0000000a020d7c24 */ /* 0x000fe2000f8e020d */
[----:B------:R-:W-:Y:S01]  /*3d740*/  UIADD3 UR10, -UR9, URZ, URZ ;  /* 0x0000003f090a7290 */ /* 0x000fe2000fffe13f */
[----:B------:R-:W-:-:S02]  /*3d750*/  PLOP3.LUT P1, PT, PT, PT, UP0, 0x40, 0x0 ;  /* 0x000000000000781c */ /* 0x000fc40003f2e808 */
[----:B------:R-:W-:Y:S02]  /*3d760*/  ULDC UR9, c[0x0][0x144] ;  /* 0x0000510000097ab9 */ /* 0x000fe40000000800 */
[----:B------:R-:W-:-:S03]  /*3d770*/  UIMAD UR8, UR9, UR10, UR8 ;  /* 0x0000000a090872a4 */ /* 0x000fc6000f8e0208 */
[----:B------:R-:W-:Y:S02]  /*3d780*/  ULDC UR9, c[0x0][0x148] ;  /* 0x0000520000097ab9 */ /* 0x000fe40000000800 */
[----:B------:R-:W-:-:S03]  /*3d790*/  @UP0 UIMAD UR8, UR9, UR11, UR13 ;  /* 0x0000000b090802a4 */ /* 0x000fc6000f8e020d */
[----:B------:R-:W-:Y:S02]  /*3d7a0*/  ULDC UR9, c[0x0][0x600] ;  /* 0x0001800000097ab9 */ /* 0x000fe40000000800 */
[----:B------:R-:W-:Y:S02]  /*3d7b0*/  IMAD R4, R13, UR9, R4 ;  /* 0x000000090d047c24 */ /* 0x000fe4000f8e0204 */
[----:B------:R-:W-:Y:S01]  /*3d7c0*/  IMAD.U32 R3, RZ, RZ, UR8 ;  /* 0x00000008ff037e24 */ /* 0x000fe2000f8e00ff */
[----:B------:R-:W-:-:S03]  /*3d7d0*/  ULDC UR8, c[0x0][0x610] ;  /* 0x0001840000087ab9 */ /* 0x000fc60000000800 */
[----:B------:R-:W-:-:S05]  /*3d7e0*/  IMAD R3, R12, UR8, R3 ;  /* 0x000000080c037c24 */ /* 0x000fca000f8e0203 */
[----:B------:R-:W-:Y:S02]  /*3d7f0*/  SEL R2, R4, R3, P0 ;  /* 0x0000000304027207 */ /* 0x000fe40000000000 */
[----:B------:R-:W-:Y:S01]  /*3d800*/  SEL R3, R3, R4, P1 ;  /* 0x0000000403037207 */ /* 0x000fe20000800000 */
[----:B------:R-:W-:-:S07]  /*3d810*/  IMAD.MOV.U32 R4, RZ, RZ, 0x1 ;  /* 0x00000001ff047424 */ /* 0x000fce00078e00ff */
.L_x_936:
[----:B------:R-:W-:Y:S05]  /*3d820*/  BSYNC B1 ;  /* 0x0000000000017941 */ /* 0x000fea0003800000 */
.L_x_935:
[----:B------:R-:W-:-:S13]  /*3d830*/  LOP3.LUT P0, RZ, R4, 0xff, RZ, 0xc0, !PT ;  /* 0x000000ff04ff7812 */ /* 0x000fda000780c0ff */
[----:B------:R-:W-:Y:S05]  /*3d840*/  @P0 BRA `(.L_x_939) ;  /* 0xfffffff400080947 */ /* 0x000fea000383ffff */
[----:B------:R-:W-:Y:S05]  /*3d850*/  BSYNC B0 ;  /* 0x0000000000007941 */ /* 0x000fea0003800000 */
.L_x_928:
[----:B------:R-:W-:-:S03]  /*3d860*/  UMOV UR8, 0xffffffff ;  /* 0xffffffff00087882 */ /* 0x000fc60000000000 */
[----:B------:R-:W-:Y:S05]  /*3d870*/  BRA.DIV UR8, `(.L_x_940) ;  /* 0x00000006081c7947 */ /* 0x000fea000b800000 */
[----:B------:R-:W-:-:S13]  /*3d880*/  ELECT P6, URZ, PT ;  /* 0x00000000003f782f */ /* 0x000fda00038c0000 */
.L_x_954:
[----:B------:R-:W-:Y:S04]  /*3d890*/  BSSY B0, `(.L_x_941) ;  /* 0x000002c000007945 */ /* 0x000fe80003800000 */
[----:B------:R-:W-:Y:S05]  /*3d8a0*/  @!P6 BRA `(.L_x_942) ;  /* 0x0000000000a8e947 */ /* 0x000fea0003800000 */
[----:B------:R-:W-:-:S04]  /*3d8b0*/  ULOP3.LUT UR8, UR38, 0x2, URZ, 0xfc, !UPT ;  /* 0x0000000226087892 */ /* 0x000fc8000f8efc3f */
[----:B------:R-:W-:-:S06]  /*3d8c0*/  UISETP.NE.AND UP0, UPT, UR8, 0x3, UPT ;  /* 0x000000030800788c */ /* 0x000fcc000bf05270 */
[----:B------:R-:W-:-:S13]  /*3d8d0*/  PLOP3.LUT P0, PT, PT, PT, UP0, 0x80, 0x0 ;  /* 0x000000000000781c */ /* 0x000fda0003f0f008 */
[----:B------:R-:W-:Y:S05]  /*3d8e0*/  @!P0 BRA `(.L_x_943) ;  /* 0x0000000000048947 */ /* 0x000fea0003800000 */
[----:B------:R-:W-:Y:S01]  /*3d8f0*/  BPT.TRAP 0x1 ;  /* 0x000000040000795c */ /* 0x000fe20000300000 */
.L_x_943:
[----:B------:R-:W0:Y:S01]  /*3d900*/  S2R R3, SR_CgaCtaId ;  /* 0x0000000000037919 */ /* 0x000e220000008800 */
[----:B------:R-:W-:-:S04]  /*3d910*/  MOV R2, 0x400 ;  /* 0x0000040000027802 */ /* 0x000fc80000000f00 */
[----:B0-----:R-:W-:Y:S02]  /*3d920*/  LEA R3, R3, R2, 0x18 ;  /* 0x0000000203037211 */ /* 0x001fe400078ec0ff */
[----:B------:R-:W-:-:S03]  /*3d930*/  SHF.L.U32 R2, R0, 0x1f, RZ ;  /* 0x0000001f00027819 */ /* 0x000fc600000006ff */
[----:B------:R-:W-:-:S04]  /*3d940*/  VIADD R3, R3, 0x20 ;  /* 0x0000002003037836 */ /* 0x000fc80000000000 */
[----:B------:R-:W-:-:S04]  /*3d950*/  IMAD R5, R6, 0x8, R3 ;  /* 0x0000000806057824 */ /* 0x000fc800078e0203 */
[----:B------:R-:W0:Y:S02]  /*3d960*/  SYNCS.PHASECHK.TRANS64.TRYWAIT P0, [R5+URZ], R2 ;  /* 0x00000002050075a7 */ /* 0x000e24000800017f */
[----:B0-----:R-:W-:Y:S05]  /*3d970*/  @!P0 BRA `(.L_x_944) ;  /* 0x0000000000fc8947 */ /* 0x001fea0003800000 */
.L_x_955:
[----:B------:R-:W-:-:S05]  /*3d980*/  VIADD R6, R6, 0x1 ;  /* 0x0000000106067836 */ /* 0x000fca0000000000 */
[----:B------:R-:W-:-:S04]  /*3d990*/  ISETP.NE.AND P0, PT, R6, 0x4, PT ;  /* 0x000000040600780c */ /* 0x000fc80003f05270 */
[----:B0-----:R-:W-:Y:S02]  /*3d9a0*/  SEL R5, RZ, 0x1, P0 ;  /* 0x00000001ff057807 */ /* 0x001fe40000000000 */
[----:B------:R-:W-:Y:S02]  /*3d9b0*/  SEL R6, R6, RZ, P0 ;  /* 0x000000ff06067207 */ /* 0x000fe40000000000 */
[----:B------:R-:W-:-:S03]  /*3d9c0*/  LOP3.LUT R5, R0, R5, RZ, 0x3c, !PT ;  /* 0x0000000500057212 */ /* 0x000fc600078e3cff */
[----:B------:R-:W-:Y:S01]  /*3d9d0*/  IMAD R7, R6, 0x8, R3 ;  /* 0x0000000806077824 */ /* 0x000fe200078e0203 */
[----:B------:R-:W-:-:S04]  /*3d9e0*/  SHF.L.U32 R0, R5, 0x1f, RZ ;  /* 0x0000001f05007819 */ /* 0x000fc800000006ff */
[----:B------:R-:W0:Y:S02]  /*3d9f0*/  SYNCS.PHASECHK.TRANS64.TRYWAIT P0, [R7+URZ], R0 ;  /* 0x00000000070075a7 */ /* 0x000e24000800017f */
[----:B0-----:R-:W-:Y:S05]  /*3da00*/  @!P0 BRA `(.L_x_945) ;  /* 0x0000000000ec8947 */ /* 0x001fea0003800000 */
.L_x_956:
[----:B0-----:R-:W-:-:S05]  /*3da10*/  VIADD R0, R6, 0x1 ;  /* 0x0000000106007836 */ /* 0x001fca0000000000 */
[----:B------:R-:W-:-:S04]  /*3da20*/  ISETP.NE.AND P0, PT, R0, 0x4, PT ;  /* 0x000000040000780c */ /* 0x000fc80003f05270 */
[----:B------:R-:W-:Y:S02]  /*3da30*/  SEL R2, RZ, 0x1, P0 ;  /* 0x00000001ff027807 */ /* 0x000fe40000000000 */
[----:B------:R-:W-:Y:S02]  /*3da40*/  SEL R4, R0, RZ, P0 ;  /* 0x000000ff00047207 */ /* 0x000fe40000000000 */
[----:B------:R-:W-:-:S03]  /*3da50*/  LOP3.LUT R5, R5, R2, RZ, 0x3c, !PT ;  /* 0x0000000205057212 */ /* 0x000fc600078e3cff */
[----:B------:R-:W-:Y:S01]  /*3da60*/  IMAD R7, R4, 0x8, R3 ;  /* 0x0000000804077824 */ /* 0x000fe200078e0203 */
[----:B------:R-:W-:-:S04]  /*3da70*/  SHF.L.U32 R0, R5, 0x1f, RZ ;  /* 0x0000001f05007819 */ /* 0x000fc800000006ff */
[----:B------:R-:W0:Y:S02]  /*3da80*/  SYNCS.PHASECHK.TRANS64.TRYWAIT P0, [R7+URZ], R0 ;  /* 0x00000000070075a7 */ /* 0x000e24000800017f */
[----:B0-----:R-:W-:Y:S05]  /*3da90*/  @!P0 BRA `(.L_x_946) ;  /* 0x0000000000dc8947 */ /* 0x001fea0003800000 */
.L_x_957:
[----:B0-----:R-:W-:-:S05]  /*3daa0*/  VIADD R0, R4, 0x1 ;  /* 0x0000000104007836 */ /* 0x001fca0000000000 */
[----:B------:R-:W-:-:S04]  /*3dab0*/  ISETP.NE.AND P0, PT, R0, 0x4, PT ;  /* 0x000000040000780c */ /* 0x000fc80003f05270 */
[----:B------:R-:W-:Y:S02]  /*3dac0*/  SEL R2, RZ, 0x1, P0 ;  /* 0x00000001ff027807 */ /* 0x000fe40000000000 */
[----:B------:R-:W-:Y:S02]  /*3dad0*/  SEL R0, R0, RZ, P0 ;  /* 0x000000ff00007207 */ /* 0x000fe40000000000 */
[----:B------:R-:W-:-:S03]  /*3dae0*/  LOP3.LUT R2, R5, R2, RZ, 0x3c, !PT ;  /* 0x0000000205027212 */ /* 0x000fc600078e3cff */
[----:B------:R-:W-:Y:S01]  /*3daf0*/  IMAD R3, R0, 0x8, R3 ;  /* 0x0000000800037824 */ /* 0x000fe200078e0203 */
[----:B------:R-:W-:-:S07]  /*3db00*/  SHF.L.U32 R0, R2, 0x1f, RZ ;  /* 0x0000001f02007819 */ /* 0x000fce00000006ff */
.L_x_947:
[----:B0-----:R0:W1:Y:S02]  /*3db10*/  SYNCS.PHASECHK.TRANS64.TRYWAIT P0, [R3+URZ], R0 ;  /* 0x00000000030075a7 */ /* 0x001064000800017f */
[----:B-1----:R-:W-:Y:S05]  /*3db20*/  @!P0 NANOSLEEP.SYNCS 0x989680 ;  /* 0x009896800000895d */ /* 0x002fea0003900000 */
[----:B------:R-:W1:Y:S02]  /*3db30*/  @!P0 SYNCS.PHASECHK.TRANS64 P0, [R3+URZ], R0 ;  /* 0x00000000030085a7 */ /* 0x000e64000800007f */
[----:B-1----:R-:W-:Y:S05]  /*3db40*/  @!P0 BRA `(.L_x_947) ;  /* 0xfffffffc00f08947 */ /* 0x002fea000383ffff */
.L_x_942:
[----:B------:R-:W-:Y:S05]  /*3db50*/  BSYNC B0 ;  /* 0x0000000000007941 */ /* 0x000fea0003800000 */
.L_x_941:
[----:B------:R-:W-:Y:S05]  /*3db60*/  EXIT ;  /* 0x000000000000794d */ /* 0x000fea0003800000 */
.L_x_21:
[----:B-1----:R1:W2:Y:S02]  /*3db70*/  SYNCS.PHASECHK.TRANS64.TRYWAIT P1, [R3+URZ], R0 ;  /* 0x00000000030075a7 */ /* 0x0022a4000802017f */
[----:B--2---:R-:W-:Y:S05]  /*3db80*/  @!P1 NANOSLEEP.SYNCS 0x989680 ;  /* 0x009896800000995d */ /* 0x004fea0003900000 */
[----:B------:R-:W2:Y:S02]  /*3db90*/  @!P1 SYNCS.PHASECHK.TRANS64 P1, [R3+URZ], R0 ;  /* 0x00000000030095a7 */ /* 0x000ea4000802007f */
[----:B--2---:R-:W-:Y:S05]  /*3dba0*/  @!P1 BRA `(.L_x_21) ;  /* 0xfffffffc00f09947 */ /* 0x004fea000383ffff */
[----:B------:R-:W-:Y:S05]  /*3dbb0*/  BRA `(.L_x_20) ;  /* 0xfffffc3800c87947 */ /* 0x000fea000383ffff */
.L_x_26:
[----:B--2---:R-:W-:-:S04]  /*3dbc0*/  IMAD.U32 R6, RZ, RZ, UR4 ;  /* 0x00000004ff067e24 */ /* 0x004fc8000f8e00ff */
[----:B------:R2:W3:Y:S03]  /*3dbd0*/  SYNCS.PHASECHK.TRANS64.TRYWAIT P1, [R6+URZ], R4 ;  /* 0x00000004060075a7 */ /* 0x0004e6000802017f */
[----:B---3--:R-:W-:Y:S05]  /*3dbe0*/  @!P1 NANOSLEEP.SYNCS 0x989680 ;  /* 0x009896800000995d */ /* 0x008fea0003900000 */
[----:B------:R-:W3:Y:S02]  /*3dbf0*/  @!P1 SYNCS.PHASECHK.TRANS64 P1, [R6+URZ], R4 ;  /* 0x00000004060095a7 */ /* 0x000ee4000802007f */
[----:B---3--:R-:W-:Y:S05]  /*3dc00*/  @!P1 BRA `(.L_x_26) ;  /* 0xfffffffc00ec9947 */ /* 0x008fea000383ffff */
[----:B------:R-:W-:Y:S05]  /*3dc10*/  BRA `(.L_x_25) ;  /* 0xfffffc9800887947 */ /* 0x000fea000383ffff */
.L_x_929:
[----:B------:R-:W-:Y:S01]  /*3dc20*/  BSSY B1, `(.L_x_948) ;  /* 0x0000006000017945 */ /* 0x000fe20003800000 */
[----:B------:R-:W-:-:S07]  /*3dc30*/  IMAD.MOV.U32 R15, RZ, RZ, -0x1 ;  /* 0xffffffffff0f7424 */ /* 0x000fce00078e00ff */
[----:B------:R-:W-:Y:S05]  /*3dc40*/  WARPSYNC.COLLECTIVE R15, `(.L_x_949) ;  /* 0x000000000f0c7348 */ /* 0x000fea0003c00000 */
[----:B------:R-:W-:Y:S02]  /*3dc50*/  ELECT P6, UR62, PT ;  /* 0x00000000003e782f */ /* 0x000fe400038c0000 */
[----:B------:R-:W-:Y:S01]  /*3dc60*/  MOV R14, UR62 ;  /* 0x0000003e000e7c02 */ /* 0x000fe20008000f00 */
[----:B------:R-:W-:Y:S10]  /*3dc70*/  ENDCOLLECTIVE ;  /* 0x000000000000791b */ /* 0x000ff40003800000 */
.L_x_949:
[----:B------:R-:W-:Y:S05]  /*3dc80*/  BSYNC B1 ;  /* 0x0000000000017941 */ /* 0x000fea0003800000 */
.L_x_948:
[----:B------:R-:W-:Y:S05]  /*3dc90*/  BRA `(.L_x_950) ;  /* 0xfffffff000007947 */ /* 0x000fea000383ffff */
.L_x_932:
[----:B0-----:R0:W1:Y:S02]  /*3dca0*/  SYNCS.PHASECHK.TRANS64.TRYWAIT P0, [R15+URZ+0x20], R14 ;  /* 0x0000200e0f0075a7 */ /* 0x001064000800017f */
[----:B-1----:R-:W-:Y:S05]  /*3dcb0*/  @!P0 NANOSLEEP.SYNCS 0x989680 ;  /* 0x009896800000895d */ /* 0x002fea0003900000 */
[----:B------:R-:W1:Y:S02]  /*3dcc0*/  @!P0 SYNCS.PHASECHK.TRANS64 P0, [R15+URZ+0x20], R14 ;  /* 0x0000200e0f0085a7 */ /* 0x000e64000800007f */
[----:B-1----:R-:W-:Y:S05]  /*3dcd0*/  @!P0 BRA `(.L_x_932) ;  /* 0xfffffffc00f08947 */ /* 0x002fea000383ffff */
[----:B------:R-:W-:Y:S05]  /*3dce0*/  BRA `(.L_x_951) ;  /* 0xfffffff000347947 */ /* 0x000fea000383ffff */
.L_x_940:
[----:B------:R-:W-:Y:S01]  /*3dcf0*/  BSSY B0, `(.L_x_952) ;  /* 0x0000006000007945 */ /* 0x000fe20003800000 */
[----:B------:R-:W-:-:S07]  /*3dd00*/  IMAD.MOV.U32 R15, RZ, RZ, -0x1 ;  /* 0xffffffffff0f7424 */ /* 0x000fce00078e00ff */
[----:B------:R-:W-:Y:S05]  /*3dd10*/  WARPSYNC.COLLECTIVE R15, `(.L_x_953) ;  /* 0x000000000f0c7348 */ /* 0x000fea0003c00000 */
[----:B------:R-:W-:Y:S02]  /*3dd20*/  ELECT P6, UR62, PT ;  /* 0x00000000003e782f */ /* 0x000fe400038c0000 */
[----:B------:R-:W-:Y:S01]  /*3dd30*/  MOV R14, UR62 ;  /* 0x0000003e000e7c02 */ /* 0x000fe20008000f00 */
[----:B------:R-:W-:Y:S10]  /*3dd40*/  ENDCOLLECTIVE ;  /* 0x000000000000791b */ /* 0x000ff40003800000 */
.L_x_953:
[----:B------:R-:W-:Y:S05]  /*3dd50*/  BSYNC B0 ;  /* 0x0000000000007941 */ /* 0x000fea0003800000 */
.L_x_952:
[----:B------:R-:W-:Y:S05]  /*3dd60*/  BRA `(.L_x_954) ;  /* 0xfffffff800c87947 */ /* 0x000fea000383ffff */
.L_x_944:
[----:B0-----:R0:W1:Y:S02]  /*3dd70*/  SYNCS.PHASECHK.TRANS64.TRYWAIT P0, [R5+URZ], R2 ;  /* 0x00000002050075a7 */ /* 0x001064000800017f */
[----:B-1----:R-:W-:Y:S05]  /*3dd80*/  @!P0 NANOSLEEP.SYNCS 0x989680 ;  /* 0x009896800000895d */ /* 0x002fea0003900000 */
[----:B------:R-:W1:Y:S02]  /*3dd90*/  @!P0 SYNCS.PHASECHK.TRANS64 P0, [R5+URZ], R2 ;  /* 0x00000002050085a7 */ /* 0x000e64000800007f */
[----:B-1----:R-:W-:Y:S05]  /*3dda0*/  @!P0 BRA `(.L_x_944) ;  /* 0xfffffffc00f08947 */ /* 0x002fea000383ffff */
[----:B------:R-:W-:Y:S05]  /*3ddb0*/  BRA `(.L_x_955) ;  /* 0xfffffff800f07947 */ /* 0x000fea000383ffff */
.L_x_945:
[----:B0-----:R0:W1:Y:S02]  /*3ddc0*/  SYNCS.PHASECHK.TRANS64.TRYWAIT P0, [R7+URZ], R0 ;  /* 0x00000000070075a7 */ /* 0x001064000800017f */
[----:B-1----:R-:W-:Y:S05]  /*3ddd0*/  @!P0 NANOSLEEP.SYNCS 0x989680 ;  /* 0x009896800000895d */ /* 0x002fea0003900000 */
[----:B------:R-:W1:Y:S02]  /*3dde0*/  @!P0 SYNCS.PHASECHK.TRANS64 P0, [R7+URZ], R0 ;  /* 0x00000000070085a7 */ /* 0x000e64000800007f */
[----:B-1----:R-:W-:Y:S05]  /*3ddf0*/  @!P0 BRA `(.L_x_945) ;  /* 0xfffffffc00f08947 */ /* 0x002fea000383ffff */
[----:B------:R-:W-:Y:S05]  /*3de00*/  BRA `(.L_x_956) ;  /* 0xfffffffc00007947 */ /* 0x000fea000383ffff */
.L_x_946:
[----:B0-----:R0:W1:Y:S02]  /*3de10*/  SYNCS.PHASECHK.TRANS64.TRYWAIT P0, [R7+URZ], R0 ;  /* 0x00000000070075a7 */ /* 0x001064000800017f */
[----:B-1----:R-:W-:Y:S05]  /*3de20*/  @!P0 NANOSLEEP.SYNCS 0x989680 ;  /* 0x009896800000895d */ /* 0x002fea0003900000 */
[----:B------:R-:W1:Y:S02]  /*3de30*/  @!P0 SYNCS.PHASECHK.TRANS64 P0, [R7+URZ], R0 ;  /* 0x00000000070085a7 */ /* 0x000e64000800007f */
[----:B-1----:R-:W-:Y:S05]  /*3de40*/  @!P0 BRA `(.L_x_946) ;  /* 0xfffffffc00f08947 */ /* 0x002fea000383ffff */
[----:B------:R-:W-:Y:S05]  /*3de50*/  BRA `(.L_x_957) ;  /* 0xfffffffc00107947 */ /* 0x000fea000383ffff */
.L_x_958:
[----:B------:R-:W-:-:S00]  /*3de60*/  BRA `(.L_x_958) ;  /* 0xfffffffc00fc7947 */ /* 0x000fc0000383ffff */
[----:B------:R-:W-:-:S00]  /*3de70*/  NOP ;  /* 0x0000000000007918 */ /* 0x000fc00000000000 */
        /* <DEDUP_REMOVED lines=8> */
.L_x_959:


//--------------------- .nv.global.init           --------------------------
	.section	.nv.global.init,"aw",@progbits
.nv.global.init:
	.type		$str$22,@object
	.size		$str$22,($str$23 - $str$22)
$str$22:
        /*0000*/ 	.byte	0x6b, 0x5f, 0x74, 0x69, 0x6c, 0x65, 0x5f, 0x63, 0x6f, 0x75, 0x6e, 0x74, 0x20, 0x3e, 0x3d, 0x20
        /*0010*/ 	.byte	0x31, 0x00
	.type		$str$23,@object
	.size		$str$23,(__unnamed_1 - $str$23)
$str$23:
        /*0012*/ 	.byte	0x2f, 0x74, 0x6d, 0x70, 0x2f, 0x63, 0x75, 0x74, 0x6c, 0x61, 0x73, 0x73, 0x5f, 0x73, 0x77, 0x65
        /*0022*/ 	.byte	0x65, 0x70, 0x5f, 0x73, 0x72, 0x63, 0x2f, 0x69, 0x6e, 0x63, 0x6c, 0x75, 0x64, 0x65, 0x2f, 0x63
        /*0032*/ 	.byte	0x75, 0x74, 0x6c, 0x61, 0x73, 0x73, 0x2f, 0x67, 0x65, 0x6d, 0x6d, 0x2f, 0x63, 0x6f, 0x6c, 0x6c
        /*0042*/ 	.byte	0x65, 0x63, 0x74, 0x69, 0x76, 0x65, 0x2f, 0x73, 0x6d, 0x39, 0x30, 0x5f, 0x6d, 0x6d, 0x61, 0x5f
        /*0052*/ 	.byte	0x74, 0x6d, 0x61, 0x5f, 0x67, 0x6d, 0x6d, 0x61, 0x5f, 0x73, 0x73, 0x5f, 0x77, 0x61, 0x72, 0x70
        /*0062*/ 	.byte	0x73, 0x70, 0x65, 0x63, 0x69, 0x61, 0x6c, 0x69, 0x7a, 0x65, 0x64, 0x2e, 0x68, 0x70, 0x70, 0x00
	.type		__unnamed_1,@object
	.size		__unnamed_1,(.L_0 - __unnamed_1)
__unnamed_1:
        /* <DEDUP_REMOVED lines=182> */
.L_0:


//--------------------- .nv.shared._ZN7cutlass13device_kernelINS_4gemm6kernel13GemmUniversalIN4cute5tupleIJiiiiEEENS1_10collective13CollectiveMmaINS1_34MainloopSm90TmaGmmaWarpSpecializedILi4ENS5_IJNS4_1CILi2EEENSA_ILi1EEESC_EEENS1_35KernelTmaWarpSpecializedCooperativeEEENS5_IJNSA_ILi512EEENSA_ILi224EEENSA_ILi32EEEEEENS_10bfloat16_tENS5_IJlSC_lEEESK_SL_NS4_8TiledMMAINS4_8MMA_AtomIJNS4_4SM904GMMA27MMA_64x32x16_F32BF16BF16_SSILNSP_5MajorE0ELSR_0ELNSP_7ScaleInE1ELSS_1EEEEEENS4_6LayoutISD_NS5_IJSC_NSA_ILi0EEESW_EEEEENS5_IJNS4_10UnderscoreESZ_SZ_EEEEENS4_13SM90_TMA_LOADENS4_14ComposedLayoutINS4_7SwizzleILi2ELi4ELi3EEENS4_18smem_ptr_flag_bitsILi16EEENSV_INS5_IJNSA_ILi8EEESI_EEENS5_IJSI_SC_EEEEEEEvNS4_8identityENS4_23SM90_TMA_LOAD_MULTICASTES1C_vS1D_EENS_8epilogue10collective6detail29Sm90TmaWarpSpecializedAdapterINS1H_15DefaultEpilogueISK_SL_SL_NS1G_6thread17LinearCombinationISK_Li1EffLNS1L_9ScaleType4KindE0ELNS_15FloatRoundStyleE2ESK_EENS1_15EpilogueDefaultEEEEEvvEEEEvNT_6ParamsE --------------------------
	.section	.nv.shared._ZN7cutlass13device_kernelINS_4gemm6kernel13GemmUniversalIN4cute5tupleIJiiiiEEENS1_10collective13CollectiveMmaINS1_34MainloopSm90TmaGmmaWarpSpecializedILi4ENS5_IJNS4_1CILi2EEENSA_ILi1EEESC_EEENS1_35KernelTmaWarpSpecializedCooperativeEEENS5_IJNSA_ILi512EEENSA_ILi224EEENSA_ILi32EEEEEENS_10bfloat16_tENS5_IJlSC_lEEESK_SL_NS4_8TiledMMAINS4_8MMA_AtomIJNS4_4SM904GMMA27MMA_64x32x16_F32BF16BF16_SSILNSP_5MajorE0ELSR_0ELNSP_7ScaleInE1ELSS_1EEEEEENS4_6LayoutISD_NS5_IJSC_NSA_ILi0EEESW_EEEEENS5_IJNS4_10UnderscoreESZ_SZ_EEEEENS4_13SM90_TMA_LOADENS4_14ComposedLayoutINS4_7SwizzleILi2ELi4ELi3EEENS4_18smem_ptr_flag_bitsILi16EEENSV_INS5_IJNSA_ILi8EEESI_EEENS5_IJSI_SC_EEEEEEEvNS4_8identityENS4_23SM90_TMA_LOAD_MULTICASTES1C_vS1D_EENS_8epilogue10collective6detail29Sm90TmaWarpSpecializedAdapterINS1H_15DefaultEpilogueISK_SL_SL_NS1G_6thread17LinearCombinationISK_Li1EffLNS1L_9ScaleType4KindE0ELNS_15FloatRoundStyleE2ESK_EENS1_15EpilogueDefaultEEEEEvvEEEEvNT_6ParamsE,"aw",@nobits
	.sectionflags	@""
	.align	16
	.zero		1024


//--------------------- .nv.shared.reserved.0     --------------------------
	.section	.nv.shared.reserved.0,"aw",@nobits
	.weak		__nv_reservedSMEM_offset_0_alias
	.size		__nv_reservedSMEM_offset_0_alias, 0, 0
	.other		__nv_reservedSMEM_offset_0_alias,@"STO_CUDA_RESERVED_SHARED STV_DEFAULT"
__nv_reservedSMEM_offset_0_alias:
	.zero		0


//--------------------- .nv.global                --------------------------
	.section	.nv.global,"aw",@nobits
.nv.global:
	.type		_ZN40_INTERNAL_893ea66b_4_k_cu_81fed536_127664cute1_E,@object
	.size		_ZN40_INTERNAL_893ea66b_4_k_cu_81fed536_127664cute1_E,(_ZN40_INTERNAL_893ea66b_4_k_cu_81fed536_127664cuda3std3__45__cpo6cbeginE - _ZN40_INTERNAL_893ea66b_4_k_cu_81fed536_127664cute1_E)
_ZN40_INTERNAL_893ea66b_4_k_cu_81fed536_127664cute1_E:
	.zero		1
	.type		_ZN40_INTERNAL_893ea66b_4_k_cu_81fed536_127664cuda3std3__45__cpo6cbeginE,@object
	.size		_ZN40_INTERNAL_893ea66b_4_k_cu_81fed536_127664cuda3std3__45__cpo6cbeginE,(_ZN40_INTERNAL_893ea66b_4_k_cu_81fed536_127664cuda3std3__48in_placeE - _ZN40_INTERNAL_893ea66b_4_k_cu_81fed536_127664cuda3std3__45__cpo6cbeginE)
_ZN40_INTERNAL_893ea66b_4_k_cu_81fed536_127664cuda3std3__45__cpo6cbeginE:
	.zero		1
	.type		_ZN40_INTERNAL_893ea66b_4_k_cu_81fed536_127664cuda3std3__48in_placeE,@object
	.size		_ZN40_INTERNAL_893ea66b_4_k_cu_81fed536_127664cuda3std3__48in_placeE,(_ZN40_INTERNAL_893ea66b_4_k_cu_81fed536_127664cuda3std6ranges3__45__cpo9iter_moveE - _ZN40_INTERNAL_893ea66b_4_k_cu_81fed536_127664cuda3std3__48in_placeE)
_ZN40_INTERNAL_893ea66b_4_k_cu_81fed536_127664cuda3std3__48in_placeE:
	.zero		1
	.type		_ZN40_INTERNAL_893ea66b_4_k_cu_81fed536_127664cuda3std6ranges3__45__cpo9iter_moveE,@object
	.size		_ZN40_INTERNAL_893ea66b_4_k_cu_81fed536_127664cuda3std6ranges3__45__cpo9iter_moveE,(_ZN40_INTERNAL_893ea66b_4_k_cu_81fed536_127664cuda3std3__45__cpo5beginE - _ZN40_INTERNAL_893ea66b_4_k_cu_81fed536_127664cuda3std6ranges3__45__cpo9iter_moveE)
_ZN40_INTERNAL_893ea66b_4_k_cu_81fed536_127664cuda3std6ranges3__45__cpo9iter_moveE:
	.zero		1
	.type		_ZN40_INTERNAL_893ea66b_4_k_cu_81fed536_127664cuda3std3__45__cpo5beginE,@object
	.size		_ZN40_INTERNAL_893ea66b_4_k_cu_81fed536_127664cuda3std3__45__cpo5beginE,(_ZN40_INTERNAL_893ea66b_4_k_cu_81fed536_127664cuda3std3__442_GLOBAL__N__893ea66b_4_k_cu_81fed536_127666ignoreE - _ZN40_INTERNAL_893ea66b_4_k_cu_81fed536_127664cuda3std3__45__cpo5beginE)
_ZN40_INTERNAL_893ea66b_4_k_cu_81fed536_127664cuda3std3__45__cpo5beginE:
	.zero		1
	.type		_ZN40_INTERNAL_893ea66b_4_k_cu_81fed536_127664cuda3std3__442_GLOBAL__N__893ea66b_4_k_cu_81fed536_127666ignoreE,@object
	.size		_ZN40_INTERNAL_893ea66b_4_k_cu_81fed536_127664cuda3std3__442_GLOBAL__N__893ea66b_4_k_cu_81fed536_127666ignoreE,(_ZN40_INTERNAL_893ea66b_4_k_cu_81fed536_127664cute7productE - _ZN40_INTERNAL_893ea66b_4_k_cu_81fed536_127664cuda3std3__442_GLOBAL__N__893ea66b_4_k_cu_81fed536_127666ignoreE)
_ZN40_INTERNAL_893ea66b_4_k_cu_81fed536_127664cuda3std3__442_GLOBAL__N__893ea66b_4_k_cu_81fed536_127666ignoreE:
	.zero		1
	.type		_ZN40_INTERNAL_893ea66b_4_k_cu_81fed536_127664cute7productE,@object
	.size		_ZN40_INTERNAL_893ea66b_4_k_cu_81fed536_127664cute7productE,(_ZN40_INTERNAL_893ea66b_4_k_cu_81fed536_127664cuda3std3__45__cpo3endE - _ZN40_INTERNAL_893ea66b_4_k_cu_81fed536_127664cute7productE)
_ZN40_INTERNAL_893ea66b_4_k_cu_81fed536_127664cute7productE:
	.zero		1
	.type		_ZN40_INTERNAL_893ea66b_4_k_cu_81fed536_127664cuda3std3__45__cpo3endE,@object
	.size		_ZN40_INTERNAL_893ea66b_4_k_cu_81fed536_127664cuda3std3__45__cpo3endE,(_ZN40_INTERNAL_893ea66b_4_k_cu_81fed536_127664cuda3std3__419piecewise_constructE - _ZN40_INTERNAL_893ea66b_4_k_cu_81fed536_127664cuda3std3__45__cpo3endE)
_ZN40_INTERNAL_893ea66b_4_k_cu_81fed536_127664cuda3std3__45__cpo3endE:
	.zero		1
	.type		_ZN40_INTERNAL_893ea66b_4_k_cu_81fed536_127664cuda3std3__419piecewise_constructE,@object
	.size		_ZN40_INTERNAL_893ea66b_4_k_cu_81fed536_127664cuda3std3__419piecewise_constructE,(_ZN40_INTERNAL_893ea66b_4_k_cu_81fed536_127664cuda3std3__45__cpo4cendE - _ZN40_INTERNAL_893ea66b_4_k_cu_81fed536_127664cuda3std3__419piecewise_constructE)
_ZN40_INTERNAL_893ea66b_4_k_cu_81fed536_127664cuda3std3__419piecewise_constructE:
	.zero		1
	.type		_ZN40_INTERNAL_893ea66b_4_k_cu_81fed536_127664cuda3std3__45__cpo4cendE,@object
	.size		_ZN40_INTERNAL_893ea66b_4_k_cu_81fed536_127664cuda3std3__45__cpo4cendE,(_ZN40_INTERNAL_893ea66b_4_k_cu_81fed536_127664cuda3std6ranges3__45__cpo4swapE - _ZN40_INTERNAL_893ea66b_4_k_cu_81fed536_127664cuda3std3__45__cpo4cendE)
_ZN40_INTERNAL_893ea66b_4_k_cu_81fed536_127664cuda3std3__45__cpo4cendE:
	.zero		1
	.type		_ZN40_INTERNAL_893ea66b_4_k_cu_81fed536_127664cuda3std6ranges3__45__cpo4swapE,@object
	.size		_ZN40_INTERNAL_893ea66b_4_k_cu_81fed536_127664cuda3std6ranges3__45__cpo4swapE,(.L_8 - _ZN40_INTERNAL_893ea66b_4_k_cu_81fed536_127664cuda3std6ranges3__45__cpo4swapE)
_ZN40_INTERNAL_893ea66b_4_k_cu_81fed536_127664cuda3std6ranges3__45__cpo4swapE:
	.zero		1
.L_8:


//--------------------- .nv.constant0._ZN7cutlass13device_kernelINS_4gemm6kernel13GemmUniversalIN4cute5tupleIJiiiiEEENS1_10collective13CollectiveMmaINS1_34MainloopSm90TmaGmmaWarpSpecializedILi4ENS5_IJNS4_1CILi2EEENSA_ILi1EEESC_EEENS1_35KernelTmaWarpSpecializedCooperativeEEENS5_IJNSA_ILi512EEENSA_ILi224EEENSA_ILi32EEEEEENS_10bfloat16_tENS5_IJlSC_lEEESK_SL_NS4_8TiledMMAINS4_8MMA_AtomIJNS4_4SM904GMMA27MMA_64x32x16_F32BF16BF16_SSILNSP_5MajorE0ELSR_0ELNSP_7ScaleInE1ELSS_1EEEEEENS4_6LayoutISD_NS5_IJSC_NSA_ILi0EEESW_EEEEENS5_IJNS4_10UnderscoreESZ_SZ_EEEEENS4_13SM90_TMA_LOADENS4_14ComposedLayoutINS4_7SwizzleILi2ELi4ELi3EEENS4_18smem_ptr_flag_bitsILi16EEENSV_INS5_IJNSA_ILi8EEESI_EEENS5_IJSI_SC_EEEEEEEvNS4_8identityENS4_23SM90_TMA_LOAD_MULTICASTES1C_vS1D_EENS_8epilogue10collective6detail29Sm90TmaWarpSpecializedAdapterINS1H_15DefaultEpilogueISK_SL_SL_NS1G_6thread17LinearCombinationISK_Li1EffLNS1L_9ScaleType4KindE0ELNS_15FloatRoundStyleE2ESK_EENS1_15EpilogueDefaultEEEEEvvEEEEvNT_6ParamsE --------------------------
	.section	.nv.constant0._ZN7cutlass13device_kernelINS_4gemm6kernel13GemmUniversalIN4cute5tupleIJiiiiEEENS1_10collective13CollectiveMmaINS1_34MainloopSm90TmaGmmaWarpSpecializedILi4ENS5_IJNS4_1CILi2EEENSA_ILi1EEESC_EEENS1_35KernelTmaWarpSpecializedCooperativeEEENS5_IJNSA_ILi512EEENSA_ILi224EEENSA_ILi32EEEEEENS_10bfloat16_tENS5_IJlSC_lEEESK_SL_NS4_8TiledMMAINS4_8MMA_AtomIJNS4_4SM904GMMA27MMA_64x32x16_F32BF16BF16_SSILNSP_5MajorE0ELSR_0ELNSP_7ScaleInE1ELSS_1EEEEEENS4_6LayoutISD_NS5_IJSC_NSA_ILi0EEESW_EEEEENS5_IJNS4_10UnderscoreESZ_SZ_EEEEENS4_13SM90_TMA_LOADENS4_14ComposedLayoutINS4_7SwizzleILi2ELi4ELi3EEENS4_18smem_ptr_flag_bitsILi16EEENSV_INS5_IJNSA_ILi8EEESI_EEENS5_IJSI_SC_EEEEEEEvNS4_8identityENS4_23SM90_TMA_LOAD_MULTICASTES1C_vS1D_EENS_8epilogue10collective6detail29Sm90TmaWarpSpecializedAdapterINS1H_15DefaultEpilogueISK_SL_SL_NS1G_6thread17LinearCombinationISK_Li1EffLNS1L_9ScaleType4KindE0ELNS_15FloatRoundStyleE2ESK_EENS1_15EpilogueDefaultEEEEEvvEEEEvNT_6ParamsE,"a",@progbits
	.sectionflags	@""
	.align	4
.nv.constant0._ZN7cutlass13device_kernelINS_4gemm6kernel13GemmUniversalIN4cute5tupleIJiiiiEEENS1_10collective13CollectiveMmaINS1_34MainloopSm90TmaGmmaWarpSpecializedILi4ENS5_IJNS4_1CILi2EEENSA_ILi1EEESC_EEENS1_35KernelTmaWarpSpecializedCooperativeEEENS5_IJNSA_ILi512EEENSA_ILi224EEENSA_ILi32EEEEEENS_10bfloat16_tENS5_IJlSC_lEEESK_SL_NS4_8TiledMMAINS4_8MMA_AtomIJNS4_4SM904GMMA27MMA_64x32x16_F32BF16BF16_SSILNSP_5MajorE0ELSR_0ELNSP_7ScaleInE1ELSS_1EEEEEENS4_6LayoutISD_NS5_IJSC_NSA_ILi0EEESW_EEEEENS5_IJNS4_10UnderscoreESZ_SZ_EEEEENS4_13SM90_TMA_LOADENS4_14ComposedLayoutINS4_7SwizzleILi2ELi4ELi3EEENS4_18smem_ptr_flag_bitsILi16EEENSV_INS5_IJNSA_ILi8EEESI_EEENS5_IJSI_SC_EEEEEEEvNS4_8identityENS4_23SM90_TMA_LOAD_MULTICASTES1C_vS1D_EENS_8epilogue10collective6detail29Sm90TmaWarpSpecializedAdapterINS1H_15DefaultEpilogueISK_SL_SL_NS1G_6thread17LinearCombinationISK_Li1EffLNS1L_9ScaleType4KindE0ELNS_15FloatRoundStyleE2ESK_EENS1_15EpilogueDefaultEEEEEvvEEEEvNT_6ParamsE:
	.zero		1664


//--------------------- SYMBOLS --------------------------

	.type		.nv.reservedSmem.offset0,@object
	.size		.nv.reservedSmem.offset0,0x4
	.type		__assertfail,@function
